//
// Generated by NVIDIA NVVM Compiler
//
// Compiler Build ID: CL-36424714
// Cuda compilation tools, release 13.0, V13.0.88
// Based on NVVM 20.0.0
//

.version 9.0
.target sm_100
.address_size 64

	// .globl	_Z14my_best_kernelPKfS0_Pf
// _ZZ14my_best_kernelPKfS0_PfE8buffer_A has been demoted
// _ZZ14my_best_kernelPKfS0_PfE8buffer_B has been demoted
// _ZZ12MatMulKernel6MatrixS_S_E2As has been demoted
// _ZZ12MatMulKernel6MatrixS_S_E2Bs has been demoted
// _ZZ18very_simple_kernelPKfS0_PfE4ablk has been demoted
// _ZZ18very_simple_kernelPKfS0_PfE4bblk has been demoted
// _ZZ15MatrixMulKernelPKfS0_PfiE3Mds has been demoted
// _ZZ15MatrixMulKernelPKfS0_PfiE3Nds has been demoted
// _ZZ9kernel_32PKfS0_PfE5block has been demoted
// _ZZ14kernel_53T_oldPKfS0_PfE5block has been demoted
// _ZZ10kernel_53TPKfS0_PfE5block has been demoted
// _ZZ9kernel8x8PKfS0_PfE8buffer_A has been demoted
// _ZZ9kernel8x8PKfS0_PfE8buffer_B has been demoted
// _ZZ14real_kernel8x8PKfS0_PfE8buffer_A has been demoted
// _ZZ14real_kernel8x8PKfS0_PfE8buffer_B has been demoted

.visible .entry _Z14my_best_kernelPKfS0_Pf(
	.param .u64 .ptr .align 1 _Z14my_best_kernelPKfS0_Pf_param_0,
	.param .u64 .ptr .align 1 _Z14my_best_kernelPKfS0_Pf_param_1,
	.param .u64 .ptr .align 1 _Z14my_best_kernelPKfS0_Pf_param_2
)
.maxntid 256
.minnctapersm 2
{
	.reg .pred 	%p<3>;
	.reg .b32 	%r<71>;
	.reg .b32 	%f<370>;
	.reg .b64 	%rd<43>;
	// demoted variable
	.shared .align 4 .b8 _ZZ14my_best_kernelPKfS0_PfE8buffer_A[16384];
	// demoted variable
	.shared .align 4 .b8 _ZZ14my_best_kernelPKfS0_PfE8buffer_B[16384];
	ld.param.u64 	%rd4, [_Z14my_best_kernelPKfS0_Pf_param_0];
	ld.param.u64 	%rd5, [_Z14my_best_kernelPKfS0_Pf_param_1];
	ld.param.u64 	%rd3, [_Z14my_best_kernelPKfS0_Pf_param_2];
	cvta.to.global.u64 	%rd1, %rd4;
	cvta.to.global.u64 	%rd2, %rd5;
	mov.u32 	%r1, %tid.x;
	mov.u32 	%r2, %tid.y;
	mov.u32 	%r20, %ctaid.x;
	shl.b32 	%r3, %r20, 7;
	mov.u32 	%r21, %ctaid.y;
	shl.b32 	%r4, %r21, 7;
	mov.u32 	%r22, %tid.z;
	mov.u32 	%r23, %ntid.x;
	mov.u32 	%r24, %ntid.y;
	mad.lo.s32 	%r25, %r22, %r24, %r2;
	mad.lo.s32 	%r26, %r25, %r23, %r1;
	and.b32  	%r27, %r26, 127;
	shr.u32 	%r5, %r26, 7;
	and.b32  	%r6, %r26, 31;
	shr.u32 	%r28, %r26, 5;
	or.b32  	%r7, %r27, %r3;
	shl.b32 	%r29, %r26, 2;
	and.b32  	%r30, %r29, 508;
	mov.u32 	%r31, _ZZ14my_best_kernelPKfS0_PfE8buffer_A;
	add.s32 	%r32, %r31, %r30;
	and.b32  	%r33, %r29, 124;
	mov.u32 	%r34, _ZZ14my_best_kernelPKfS0_PfE8buffer_B;
	add.s32 	%r35, %r34, %r33;
	shl.b32 	%r36, %r5, 9;
	add.s32 	%r8, %r32, %r36;
	add.s32 	%r37, %r28, %r4;
	shl.b32 	%r9, %r37, 12;
	shl.b32 	%r38, %r28, 7;
	add.s32 	%r10, %r35, %r38;
	shl.b32 	%r39, %r1, 2;
	add.s32 	%r11, %r31, %r39;
	shl.b32 	%r40, %r2, 7;
	add.s32 	%r41, %r40, %r34;
	add.s32 	%r12, %r41, 8192;
	mov.b32 	%r68, 0;
	mov.f32 	%f306, 0f00000000;
	mov.f32 	%f307, %f306;
	mov.f32 	%f308, %f306;
	mov.f32 	%f309, %f306;
	mov.f32 	%f310, %f306;
	mov.f32 	%f311, %f306;
	mov.f32 	%f312, %f306;
	mov.f32 	%f313, %f306;
	mov.f32 	%f314, %f306;
	mov.f32 	%f315, %f306;
	mov.f32 	%f316, %f306;
	mov.f32 	%f317, %f306;
	mov.f32 	%f318, %f306;
	mov.f32 	%f319, %f306;
	mov.f32 	%f320, %f306;
	mov.f32 	%f321, %f306;
	mov.f32 	%f322, %f306;
	mov.f32 	%f323, %f306;
	mov.f32 	%f324, %f306;
	mov.f32 	%f325, %f306;
	mov.f32 	%f326, %f306;
	mov.f32 	%f327, %f306;
	mov.f32 	%f328, %f306;
	mov.f32 	%f329, %f306;
	mov.f32 	%f330, %f306;
	mov.f32 	%f331, %f306;
	mov.f32 	%f332, %f306;
	mov.f32 	%f333, %f306;
	mov.f32 	%f334, %f306;
	mov.f32 	%f335, %f306;
	mov.f32 	%f336, %f306;
	mov.f32 	%f337, %f306;
	mov.f32 	%f338, %f306;
	mov.f32 	%f339, %f306;
	mov.f32 	%f340, %f306;
	mov.f32 	%f341, %f306;
	mov.f32 	%f342, %f306;
	mov.f32 	%f343, %f306;
	mov.f32 	%f344, %f306;
	mov.f32 	%f345, %f306;
	mov.f32 	%f346, %f306;
	mov.f32 	%f347, %f306;
	mov.f32 	%f348, %f306;
	mov.f32 	%f349, %f306;
	mov.f32 	%f350, %f306;
	mov.f32 	%f351, %f306;
	mov.f32 	%f352, %f306;
	mov.f32 	%f353, %f306;
	mov.f32 	%f354, %f306;
	mov.f32 	%f355, %f306;
	mov.f32 	%f356, %f306;
	mov.f32 	%f357, %f306;
	mov.f32 	%f358, %f306;
	mov.f32 	%f359, %f306;
	mov.f32 	%f360, %f306;
	mov.f32 	%f361, %f306;
	mov.f32 	%f362, %f306;
	mov.f32 	%f363, %f306;
	mov.f32 	%f364, %f306;
	mov.f32 	%f365, %f306;
	mov.f32 	%f366, %f306;
	mov.f32 	%f367, %f306;
	mov.f32 	%f368, %f306;
	mov.f32 	%f369, %f306;
$L__BB0_1:
	add.s32 	%r43, %r5, %r68;
	shl.b32 	%r44, %r43, 12;
	add.s32 	%r45, %r7, %r44;
	mul.wide.s32 	%rd6, %r45, 4;
	add.s64 	%rd7, %rd1, %rd6;
	ld.global.f32 	%f194, [%rd7];
	st.shared.f32 	[%r8], %f194;
	ld.global.f32 	%f195, [%rd7+32768];
	st.shared.f32 	[%r8+1024], %f195;
	ld.global.f32 	%f196, [%rd7+65536];
	st.shared.f32 	[%r8+2048], %f196;
	ld.global.f32 	%f197, [%rd7+98304];
	st.shared.f32 	[%r8+3072], %f197;
	ld.global.f32 	%f198, [%rd7+131072];
	st.shared.f32 	[%r8+4096], %f198;
	ld.global.f32 	%f199, [%rd7+163840];
	st.shared.f32 	[%r8+5120], %f199;
	ld.global.f32 	%f200, [%rd7+196608];
	st.shared.f32 	[%r8+6144], %f200;
	ld.global.f32 	%f201, [%rd7+229376];
	st.shared.f32 	[%r8+7168], %f201;
	ld.global.f32 	%f202, [%rd7+262144];
	st.shared.f32 	[%r8+8192], %f202;
	ld.global.f32 	%f203, [%rd7+294912];
	st.shared.f32 	[%r8+9216], %f203;
	ld.global.f32 	%f204, [%rd7+327680];
	st.shared.f32 	[%r8+10240], %f204;
	ld.global.f32 	%f205, [%rd7+360448];
	st.shared.f32 	[%r8+11264], %f205;
	ld.global.f32 	%f206, [%rd7+393216];
	st.shared.f32 	[%r8+12288], %f206;
	ld.global.f32 	%f207, [%rd7+425984];
	st.shared.f32 	[%r8+13312], %f207;
	ld.global.f32 	%f208, [%rd7+458752];
	st.shared.f32 	[%r8+14336], %f208;
	ld.global.f32 	%f209, [%rd7+491520];
	st.shared.f32 	[%r8+15360], %f209;
	add.s32 	%r46, %r68, %r6;
	add.s32 	%r47, %r46, %r9;
	mul.wide.u32 	%rd8, %r47, 4;
	add.s64 	%rd9, %rd2, %rd8;
	ld.global.f32 	%f210, [%rd9];
	st.shared.f32 	[%r10], %f210;
	add.s32 	%r48, %r47, 32768;
	mul.wide.u32 	%rd10, %r48, 4;
	add.s64 	%rd11, %rd2, %rd10;
	ld.global.f32 	%f211, [%rd11];
	st.shared.f32 	[%r10+1024], %f211;
	add.s32 	%r49, %r47, 65536;
	mul.wide.u32 	%rd12, %r49, 4;
	add.s64 	%rd13, %rd2, %rd12;
	ld.global.f32 	%f212, [%rd13];
	st.shared.f32 	[%r10+2048], %f212;
	add.s32 	%r50, %r47, 98304;
	mul.wide.u32 	%rd14, %r50, 4;
	add.s64 	%rd15, %rd2, %rd14;
	ld.global.f32 	%f213, [%rd15];
	st.shared.f32 	[%r10+3072], %f213;
	add.s32 	%r51, %r47, 131072;
	mul.wide.u32 	%rd16, %r51, 4;
	add.s64 	%rd17, %rd2, %rd16;
	ld.global.f32 	%f214, [%rd17];
	st.shared.f32 	[%r10+4096], %f214;
	add.s32 	%r52, %r47, 163840;
	mul.wide.u32 	%rd18, %r52, 4;
	add.s64 	%rd19, %rd2, %rd18;
	ld.global.f32 	%f215, [%rd19];
	st.shared.f32 	[%r10+5120], %f215;
	add.s32 	%r53, %r47, 196608;
	mul.wide.u32 	%rd20, %r53, 4;
	add.s64 	%rd21, %rd2, %rd20;
	ld.global.f32 	%f216, [%rd21];
	st.shared.f32 	[%r10+6144], %f216;
	add.s32 	%r54, %r47, 229376;
	mul.wide.u32 	%rd22, %r54, 4;
	add.s64 	%rd23, %rd2, %rd22;
	ld.global.f32 	%f217, [%rd23];
	st.shared.f32 	[%r10+7168], %f217;
	add.s32 	%r55, %r47, 262144;
	mul.wide.u32 	%rd24, %r55, 4;
	add.s64 	%rd25, %rd2, %rd24;
	ld.global.f32 	%f218, [%rd25];
	st.shared.f32 	[%r10+8192], %f218;
	add.s32 	%r56, %r47, 294912;
	mul.wide.u32 	%rd26, %r56, 4;
	add.s64 	%rd27, %rd2, %rd26;
	ld.global.f32 	%f219, [%rd27];
	st.shared.f32 	[%r10+9216], %f219;
	add.s32 	%r57, %r47, 327680;
	mul.wide.u32 	%rd28, %r57, 4;
	add.s64 	%rd29, %rd2, %rd28;
	ld.global.f32 	%f220, [%rd29];
	st.shared.f32 	[%r10+10240], %f220;
	add.s32 	%r58, %r47, 360448;
	mul.wide.u32 	%rd30, %r58, 4;
	add.s64 	%rd31, %rd2, %rd30;
	ld.global.f32 	%f221, [%rd31];
	st.shared.f32 	[%r10+11264], %f221;
	add.s32 	%r59, %r47, 393216;
	mul.wide.u32 	%rd32, %r59, 4;
	add.s64 	%rd33, %rd2, %rd32;
	ld.global.f32 	%f222, [%rd33];
	st.shared.f32 	[%r10+12288], %f222;
	add.s32 	%r60, %r47, 425984;
	mul.wide.u32 	%rd34, %r60, 4;
	add.s64 	%rd35, %rd2, %rd34;
	ld.global.f32 	%f223, [%rd35];
	st.shared.f32 	[%r10+13312], %f223;
	add.s32 	%r61, %r47, 458752;
	mul.wide.u32 	%rd36, %r61, 4;
	add.s64 	%rd37, %rd2, %rd36;
	ld.global.f32 	%f224, [%rd37];
	st.shared.f32 	[%r10+14336], %f224;
	add.s32 	%r62, %r47, 491520;
	mul.wide.u32 	%rd38, %r62, 4;
	add.s64 	%rd39, %rd2, %rd38;
	ld.global.f32 	%f225, [%rd39];
	st.shared.f32 	[%r10+15360], %f225;
	barrier.sync 	0;
	mov.b32 	%r70, 256;
	mov.u32 	%r69, %r12;
$L__BB0_2:
	add.s32 	%r63, %r11, %r70;
	ld.shared.f32 	%f226, [%r63+-256];
	ld.shared.f32 	%f227, [%r69+-8192];
	ld.shared.f32 	%f228, [%r63+-192];
	ld.shared.f32 	%f229, [%r69+-6144];
	ld.shared.f32 	%f230, [%r63+-128];
	ld.shared.f32 	%f231, [%r69+-4096];
	ld.shared.f32 	%f232, [%r63+-64];
	ld.shared.f32 	%f233, [%r69+-2048];
	ld.shared.f32 	%f234, [%r63];
	ld.shared.f32 	%f235, [%r69];
	ld.shared.f32 	%f236, [%r63+64];
	ld.shared.f32 	%f237, [%r69+2048];
	ld.shared.f32 	%f238, [%r63+128];
	ld.shared.f32 	%f239, [%r69+4096];
	ld.shared.f32 	%f240, [%r63+192];
	ld.shared.f32 	%f241, [%r69+6144];
	fma.rn.f32 	%f353, %f226, %f227, %f353;
	fma.rn.f32 	%f345, %f228, %f227, %f345;
	fma.rn.f32 	%f337, %f230, %f227, %f337;
	fma.rn.f32 	%f329, %f232, %f227, %f329;
	fma.rn.f32 	%f321, %f234, %f227, %f321;
	fma.rn.f32 	%f313, %f236, %f227, %f313;
	fma.rn.f32 	%f354, %f238, %f227, %f354;
	fma.rn.f32 	%f362, %f240, %f227, %f362;
	fma.rn.f32 	%f352, %f226, %f229, %f352;
	fma.rn.f32 	%f344, %f228, %f229, %f344;
	fma.rn.f32 	%f336, %f230, %f229, %f336;
	fma.rn.f32 	%f328, %f232, %f229, %f328;
	fma.rn.f32 	%f320, %f234, %f229, %f320;
	fma.rn.f32 	%f312, %f236, %f229, %f312;
	fma.rn.f32 	%f355, %f238, %f229, %f355;
	fma.rn.f32 	%f363, %f240, %f229, %f363;
	fma.rn.f32 	%f351, %f226, %f231, %f351;
	fma.rn.f32 	%f343, %f228, %f231, %f343;
	fma.rn.f32 	%f335, %f230, %f231, %f335;
	fma.rn.f32 	%f327, %f232, %f231, %f327;
	fma.rn.f32 	%f319, %f234, %f231, %f319;
	fma.rn.f32 	%f311, %f236, %f231, %f311;
	fma.rn.f32 	%f356, %f238, %f231, %f356;
	fma.rn.f32 	%f364, %f240, %f231, %f364;
	fma.rn.f32 	%f350, %f226, %f233, %f350;
	fma.rn.f32 	%f342, %f228, %f233, %f342;
	fma.rn.f32 	%f334, %f230, %f233, %f334;
	fma.rn.f32 	%f326, %f232, %f233, %f326;
	fma.rn.f32 	%f318, %f234, %f233, %f318;
	fma.rn.f32 	%f310, %f236, %f233, %f310;
	fma.rn.f32 	%f357, %f238, %f233, %f357;
	fma.rn.f32 	%f365, %f240, %f233, %f365;
	fma.rn.f32 	%f349, %f226, %f235, %f349;
	fma.rn.f32 	%f341, %f228, %f235, %f341;
	fma.rn.f32 	%f333, %f230, %f235, %f333;
	fma.rn.f32 	%f325, %f232, %f235, %f325;
	fma.rn.f32 	%f317, %f234, %f235, %f317;
	fma.rn.f32 	%f309, %f236, %f235, %f309;
	fma.rn.f32 	%f358, %f238, %f235, %f358;
	fma.rn.f32 	%f366, %f240, %f235, %f366;
	fma.rn.f32 	%f348, %f226, %f237, %f348;
	fma.rn.f32 	%f340, %f228, %f237, %f340;
	fma.rn.f32 	%f332, %f230, %f237, %f332;
	fma.rn.f32 	%f324, %f232, %f237, %f324;
	fma.rn.f32 	%f316, %f234, %f237, %f316;
	fma.rn.f32 	%f308, %f236, %f237, %f308;
	fma.rn.f32 	%f359, %f238, %f237, %f359;
	fma.rn.f32 	%f367, %f240, %f237, %f367;
	fma.rn.f32 	%f347, %f226, %f239, %f347;
	fma.rn.f32 	%f339, %f228, %f239, %f339;
	fma.rn.f32 	%f331, %f230, %f239, %f331;
	fma.rn.f32 	%f323, %f232, %f239, %f323;
	fma.rn.f32 	%f315, %f234, %f239, %f315;
	fma.rn.f32 	%f307, %f236, %f239, %f307;
	fma.rn.f32 	%f360, %f238, %f239, %f360;
	fma.rn.f32 	%f368, %f240, %f239, %f368;
	fma.rn.f32 	%f346, %f226, %f241, %f346;
	fma.rn.f32 	%f338, %f228, %f241, %f338;
	fma.rn.f32 	%f330, %f230, %f241, %f330;
	fma.rn.f32 	%f322, %f232, %f241, %f322;
	fma.rn.f32 	%f314, %f234, %f241, %f314;
	fma.rn.f32 	%f306, %f236, %f241, %f306;
	fma.rn.f32 	%f361, %f238, %f241, %f361;
	fma.rn.f32 	%f369, %f240, %f241, %f369;
	add.s32 	%r70, %r70, 512;
	add.s32 	%r69, %r69, 4;
	setp.ne.s32 	%p1, %r70, 16640;
	@%p1 bra 	$L__BB0_2;
	barrier.sync 	0;
	add.s32 	%r18, %r68, 32;
	setp.lt.u32 	%p2, %r68, 4064;
	mov.u32 	%r68, %r18;
	@%p2 bra 	$L__BB0_1;
	cvta.to.global.u64 	%rd40, %rd3;
	add.s32 	%r64, %r4, %r2;
	shl.b32 	%r65, %r64, 12;
	add.s32 	%r66, %r3, %r1;
	add.s32 	%r67, %r66, %r65;
	mul.wide.s32 	%rd41, %r67, 4;
	add.s64 	%rd42, %rd40, %rd41;
	st.global.f32 	[%rd42], %f353;
	st.global.f32 	[%rd42+64], %f345;
	st.global.f32 	[%rd42+128], %f337;
	st.global.f32 	[%rd42+192], %f329;
	st.global.f32 	[%rd42+256], %f321;
	st.global.f32 	[%rd42+320], %f313;
	st.global.f32 	[%rd42+384], %f354;
	st.global.f32 	[%rd42+448], %f362;
	st.global.f32 	[%rd42+262144], %f352;
	st.global.f32 	[%rd42+262208], %f344;
	st.global.f32 	[%rd42+262272], %f336;
	st.global.f32 	[%rd42+262336], %f328;
	st.global.f32 	[%rd42+262400], %f320;
	st.global.f32 	[%rd42+262464], %f312;
	st.global.f32 	[%rd42+262528], %f355;
	st.global.f32 	[%rd42+262592], %f363;
	st.global.f32 	[%rd42+524288], %f351;
	st.global.f32 	[%rd42+524352], %f343;
	st.global.f32 	[%rd42+524416], %f335;
	st.global.f32 	[%rd42+524480], %f327;
	st.global.f32 	[%rd42+524544], %f319;
	st.global.f32 	[%rd42+524608], %f311;
	st.global.f32 	[%rd42+524672], %f356;
	st.global.f32 	[%rd42+524736], %f364;
	st.global.f32 	[%rd42+786432], %f350;
	st.global.f32 	[%rd42+786496], %f342;
	st.global.f32 	[%rd42+786560], %f334;
	st.global.f32 	[%rd42+786624], %f326;
	st.global.f32 	[%rd42+786688], %f318;
	st.global.f32 	[%rd42+786752], %f310;
	st.global.f32 	[%rd42+786816], %f357;
	st.global.f32 	[%rd42+786880], %f365;
	st.global.f32 	[%rd42+1048576], %f349;
	st.global.f32 	[%rd42+1048640], %f341;
	st.global.f32 	[%rd42+1048704], %f333;
	st.global.f32 	[%rd42+1048768], %f325;
	st.global.f32 	[%rd42+1048832], %f317;
	st.global.f32 	[%rd42+1048896], %f309;
	st.global.f32 	[%rd42+1048960], %f358;
	st.global.f32 	[%rd42+1049024], %f366;
	st.global.f32 	[%rd42+1310720], %f348;
	st.global.f32 	[%rd42+1310784], %f340;
	st.global.f32 	[%rd42+1310848], %f332;
	st.global.f32 	[%rd42+1310912], %f324;
	st.global.f32 	[%rd42+1310976], %f316;
	st.global.f32 	[%rd42+1311040], %f308;
	st.global.f32 	[%rd42+1311104], %f359;
	st.global.f32 	[%rd42+1311168], %f367;
	st.global.f32 	[%rd42+1572864], %f347;
	st.global.f32 	[%rd42+1572928], %f339;
	st.global.f32 	[%rd42+1572992], %f331;
	st.global.f32 	[%rd42+1573056], %f323;
	st.global.f32 	[%rd42+1573120], %f315;
	st.global.f32 	[%rd42+1573184], %f307;
	st.global.f32 	[%rd42+1573248], %f360;
	st.global.f32 	[%rd42+1573312], %f368;
	st.global.f32 	[%rd42+1835008], %f346;
	st.global.f32 	[%rd42+1835072], %f338;
	st.global.f32 	[%rd42+1835136], %f330;
	st.global.f32 	[%rd42+1835200], %f322;
	st.global.f32 	[%rd42+1835264], %f314;
	st.global.f32 	[%rd42+1835328], %f306;
	st.global.f32 	[%rd42+1835392], %f361;
	st.global.f32 	[%rd42+1835456], %f369;
	ret;

}
	// .globl	_Z12MatMulKernel6MatrixS_S_
.visible .entry _Z12MatMulKernel6MatrixS_S_(
	.param .align 8 .b8 _Z12MatMulKernel6MatrixS_S__param_0[24],
	.param .align 8 .b8 _Z12MatMulKernel6MatrixS_S__param_1[24],
	.param .align 8 .b8 _Z12MatMulKernel6MatrixS_S__param_2[24]
)
{
	.reg .pred 	%p<8>;
	.reg .b32 	%r<82>;
	.reg .b32 	%f<368>;
	.reg .b64 	%rd<70>;
	// demoted variable
	.shared .align 4 .b8 _ZZ12MatMulKernel6MatrixS_S_E2As[1024];
	// demoted variable
	.shared .align 4 .b8 _ZZ12MatMulKernel6MatrixS_S_E2Bs[1024];
	ld.param.u64 	%rd7, [_Z12MatMulKernel6MatrixS_S__param_2+16];
	ld.param.u32 	%r43, [_Z12MatMulKernel6MatrixS_S__param_2+8];
	ld.param.u64 	%rd6, [_Z12MatMulKernel6MatrixS_S__param_1+16];
	ld.param.u32 	%r40, [_Z12MatMulKernel6MatrixS_S__param_1+8];
	ld.param.u64 	%rd5, [_Z12MatMulKernel6MatrixS_S__param_0+16];
	ld.param.u32 	%r37, [_Z12MatMulKernel6MatrixS_S__param_0+8];
	ld.param.v2.u32 	{%r35, %r36}, [_Z12MatMulKernel6MatrixS_S__param_0];
	mov.u32 	%r44, %ctaid.y;
	mov.u32 	%r45, %ctaid.x;
	shl.b32 	%r1, %r44, 4;
	shl.b32 	%r2, %r45, 4;
	mov.u32 	%r3, %tid.y;
	mov.u32 	%r4, %tid.x;
	shr.s32 	%r46, %r35, 31;
	shr.u32 	%r47, %r46, 28;
	add.s32 	%r48, %r35, %r47;
	shr.s32 	%r5, %r48, 4;
	setp.lt.s32 	%p1, %r35, 16;
	mov.f32 	%f367, 0f00000000;
	@%p1 bra 	$L__BB1_9;
	cvta.to.global.u64 	%rd1, %rd5;
	mul.lo.s32 	%r6, %r1, %r37;
	cvta.to.global.u64 	%rd2, %rd6;
	shl.b32 	%r8, %r40, 4;
	mad.lo.s32 	%r50, %r37, %r3, %r4;
	cvt.s64.s32 	%rd3, %r50;
	shl.b32 	%r51, %r3, 6;
	mov.u32 	%r52, _ZZ12MatMulKernel6MatrixS_S_E2As;
	add.s32 	%r9, %r52, %r51;
	shl.b32 	%r53, %r4, 2;
	add.s32 	%r10, %r9, %r53;
	mad.lo.s32 	%r54, %r40, %r3, %r4;
	cvt.s64.s32 	%rd4, %r54;
	mov.u32 	%r55, _ZZ12MatMulKernel6MatrixS_S_E2Bs;
	add.s32 	%r12, %r55, %r53;
	add.s32 	%r11, %r12, %r51;
	add.s32 	%r56, %r5, -1;
	and.b32  	%r13, %r5, 3;
	setp.lt.u32 	%p2, %r56, 3;
	mov.f32 	%f367, 0f00000000;
	mov.b32 	%r81, 0;
	@%p2 bra 	$L__BB1_4;
	and.b32  	%r57, %r5, 134217724;
	neg.s32 	%r79, %r57;
	add.s32 	%r78, %r6, 32;
	add.s32 	%r77, %r8, %r2;
	shl.b32 	%r58, %r40, 5;
	add.s32 	%r76, %r58, %r2;
	mad.lo.s32 	%r75, %r40, 48, %r2;
	mov.f32 	%f367, 0f00000000;
	mov.u32 	%r74, %r2;
$L__BB1_3:
	.pragma "nounroll";
	and.b32  	%r81, %r5, 134217724;
	add.s32 	%r59, %r78, -32;
	cvt.s64.s32 	%rd8, %r59;
	cvt.s64.s32 	%rd9, %r74;
	add.s64 	%rd10, %rd8, %rd3;
	shl.b64 	%rd11, %rd10, 2;
	add.s64 	%rd12, %rd1, %rd11;
	ld.global.f32 	%f14, [%rd12];
	st.shared.f32 	[%r10], %f14;
	add.s64 	%rd13, %rd9, %rd4;
	shl.b64 	%rd14, %rd13, 2;
	add.s64 	%rd15, %rd2, %rd14;
	ld.global.f32 	%f15, [%rd15];
	st.shared.f32 	[%r11], %f15;
	bar.sync 	0;
	ld.shared.f32 	%f16, [%r9];
	ld.shared.f32 	%f17, [%r12];
	fma.rn.f32 	%f18, %f16, %f17, %f367;
	ld.shared.f32 	%f19, [%r9+4];
	ld.shared.f32 	%f20, [%r12+64];
	fma.rn.f32 	%f21, %f19, %f20, %f18;
	ld.shared.f32 	%f22, [%r9+8];
	ld.shared.f32 	%f23, [%r12+128];
	fma.rn.f32 	%f24, %f22, %f23, %f21;
	ld.shared.f32 	%f25, [%r9+12];
	ld.shared.f32 	%f26, [%r12+192];
	fma.rn.f32 	%f27, %f25, %f26, %f24;
	ld.shared.f32 	%f28, [%r9+16];
	ld.shared.f32 	%f29, [%r12+256];
	fma.rn.f32 	%f30, %f28, %f29, %f27;
	ld.shared.f32 	%f31, [%r9+20];
	ld.shared.f32 	%f32, [%r12+320];
	fma.rn.f32 	%f33, %f31, %f32, %f30;
	ld.shared.f32 	%f34, [%r9+24];
	ld.shared.f32 	%f35, [%r12+384];
	fma.rn.f32 	%f36, %f34, %f35, %f33;
	ld.shared.f32 	%f37, [%r9+28];
	ld.shared.f32 	%f38, [%r12+448];
	fma.rn.f32 	%f39, %f37, %f38, %f36;
	ld.shared.f32 	%f40, [%r9+32];
	ld.shared.f32 	%f41, [%r12+512];
	fma.rn.f32 	%f42, %f40, %f41, %f39;
	ld.shared.f32 	%f43, [%r9+36];
	ld.shared.f32 	%f44, [%r12+576];
	fma.rn.f32 	%f45, %f43, %f44, %f42;
	ld.shared.f32 	%f46, [%r9+40];
	ld.shared.f32 	%f47, [%r12+640];
	fma.rn.f32 	%f48, %f46, %f47, %f45;
	ld.shared.f32 	%f49, [%r9+44];
	ld.shared.f32 	%f50, [%r12+704];
	fma.rn.f32 	%f51, %f49, %f50, %f48;
	ld.shared.f32 	%f52, [%r9+48];
	ld.shared.f32 	%f53, [%r12+768];
	fma.rn.f32 	%f54, %f52, %f53, %f51;
	ld.shared.f32 	%f55, [%r9+52];
	ld.shared.f32 	%f56, [%r12+832];
	fma.rn.f32 	%f57, %f55, %f56, %f54;
	ld.shared.f32 	%f58, [%r9+56];
	ld.shared.f32 	%f59, [%r12+896];
	fma.rn.f32 	%f60, %f58, %f59, %f57;
	ld.shared.f32 	%f61, [%r9+60];
	ld.shared.f32 	%f62, [%r12+960];
	fma.rn.f32 	%f63, %f61, %f62, %f60;
	bar.sync 	0;
	add.s32 	%r60, %r78, -16;
	cvt.s64.s32 	%rd16, %r60;
	cvt.s64.s32 	%rd17, %r77;
	add.s64 	%rd18, %rd16, %rd3;
	shl.b64 	%rd19, %rd18, 2;
	add.s64 	%rd20, %rd1, %rd19;
	ld.global.f32 	%f64, [%rd20];
	st.shared.f32 	[%r10], %f64;
	add.s64 	%rd21, %rd17, %rd4;
	shl.b64 	%rd22, %rd21, 2;
	add.s64 	%rd23, %rd2, %rd22;
	ld.global.f32 	%f65, [%rd23];
	st.shared.f32 	[%r11], %f65;
	bar.sync 	0;
	ld.shared.f32 	%f66, [%r9];
	ld.shared.f32 	%f67, [%r12];
	fma.rn.f32 	%f68, %f66, %f67, %f63;
	ld.shared.f32 	%f69, [%r9+4];
	ld.shared.f32 	%f70, [%r12+64];
	fma.rn.f32 	%f71, %f69, %f70, %f68;
	ld.shared.f32 	%f72, [%r9+8];
	ld.shared.f32 	%f73, [%r12+128];
	fma.rn.f32 	%f74, %f72, %f73, %f71;
	ld.shared.f32 	%f75, [%r9+12];
	ld.shared.f32 	%f76, [%r12+192];
	fma.rn.f32 	%f77, %f75, %f76, %f74;
	ld.shared.f32 	%f78, [%r9+16];
	ld.shared.f32 	%f79, [%r12+256];
	fma.rn.f32 	%f80, %f78, %f79, %f77;
	ld.shared.f32 	%f81, [%r9+20];
	ld.shared.f32 	%f82, [%r12+320];
	fma.rn.f32 	%f83, %f81, %f82, %f80;
	ld.shared.f32 	%f84, [%r9+24];
	ld.shared.f32 	%f85, [%r12+384];
	fma.rn.f32 	%f86, %f84, %f85, %f83;
	ld.shared.f32 	%f87, [%r9+28];
	ld.shared.f32 	%f88, [%r12+448];
	fma.rn.f32 	%f89, %f87, %f88, %f86;
	ld.shared.f32 	%f90, [%r9+32];
	ld.shared.f32 	%f91, [%r12+512];
	fma.rn.f32 	%f92, %f90, %f91, %f89;
	ld.shared.f32 	%f93, [%r9+36];
	ld.shared.f32 	%f94, [%r12+576];
	fma.rn.f32 	%f95, %f93, %f94, %f92;
	ld.shared.f32 	%f96, [%r9+40];
	ld.shared.f32 	%f97, [%r12+640];
	fma.rn.f32 	%f98, %f96, %f97, %f95;
	ld.shared.f32 	%f99, [%r9+44];
	ld.shared.f32 	%f100, [%r12+704];
	fma.rn.f32 	%f101, %f99, %f100, %f98;
	ld.shared.f32 	%f102, [%r9+48];
	ld.shared.f32 	%f103, [%r12+768];
	fma.rn.f32 	%f104, %f102, %f103, %f101;
	ld.shared.f32 	%f105, [%r9+52];
	ld.shared.f32 	%f106, [%r12+832];
	fma.rn.f32 	%f107, %f105, %f106, %f104;
	ld.shared.f32 	%f108, [%r9+56];
	ld.shared.f32 	%f109, [%r12+896];
	fma.rn.f32 	%f110, %f108, %f109, %f107;
	ld.shared.f32 	%f111, [%r9+60];
	ld.shared.f32 	%f112, [%r12+960];
	fma.rn.f32 	%f113, %f111, %f112, %f110;
	bar.sync 	0;
	add.s32 	%r61, %r78, 16;
	cvt.s64.s32 	%rd24, %r78;
	cvt.s64.s32 	%rd25, %r76;
	add.s64 	%rd26, %rd24, %rd3;
	shl.b64 	%rd27, %rd26, 2;
	add.s64 	%rd28, %rd1, %rd27;
	ld.global.f32 	%f114, [%rd28];
	st.shared.f32 	[%r10], %f114;
	add.s64 	%rd29, %rd25, %rd4;
	shl.b64 	%rd30, %rd29, 2;
	add.s64 	%rd31, %rd2, %rd30;
	ld.global.f32 	%f115, [%rd31];
	st.shared.f32 	[%r11], %f115;
	bar.sync 	0;
	ld.shared.f32 	%f116, [%r9];
	ld.shared.f32 	%f117, [%r12];
	fma.rn.f32 	%f118, %f116, %f117, %f113;
	ld.shared.f32 	%f119, [%r9+4];
	ld.shared.f32 	%f120, [%r12+64];
	fma.rn.f32 	%f121, %f119, %f120, %f118;
	ld.shared.f32 	%f122, [%r9+8];
	ld.shared.f32 	%f123, [%r12+128];
	fma.rn.f32 	%f124, %f122, %f123, %f121;
	ld.shared.f32 	%f125, [%r9+12];
	ld.shared.f32 	%f126, [%r12+192];
	fma.rn.f32 	%f127, %f125, %f126, %f124;
	ld.shared.f32 	%f128, [%r9+16];
	ld.shared.f32 	%f129, [%r12+256];
	fma.rn.f32 	%f130, %f128, %f129, %f127;
	ld.shared.f32 	%f131, [%r9+20];
	ld.shared.f32 	%f132, [%r12+320];
	fma.rn.f32 	%f133, %f131, %f132, %f130;
	ld.shared.f32 	%f134, [%r9+24];
	ld.shared.f32 	%f135, [%r12+384];
	fma.rn.f32 	%f136, %f134, %f135, %f133;
	ld.shared.f32 	%f137, [%r9+28];
	ld.shared.f32 	%f138, [%r12+448];
	fma.rn.f32 	%f139, %f137, %f138, %f136;
	ld.shared.f32 	%f140, [%r9+32];
	ld.shared.f32 	%f141, [%r12+512];
	fma.rn.f32 	%f142, %f140, %f141, %f139;
	ld.shared.f32 	%f143, [%r9+36];
	ld.shared.f32 	%f144, [%r12+576];
	fma.rn.f32 	%f145, %f143, %f144, %f142;
	ld.shared.f32 	%f146, [%r9+40];
	ld.shared.f32 	%f147, [%r12+640];
	fma.rn.f32 	%f148, %f146, %f147, %f145;
	ld.shared.f32 	%f149, [%r9+44];
	ld.shared.f32 	%f150, [%r12+704];
	fma.rn.f32 	%f151, %f149, %f150, %f148;
	ld.shared.f32 	%f152, [%r9+48];
	ld.shared.f32 	%f153, [%r12+768];
	fma.rn.f32 	%f154, %f152, %f153, %f151;
	ld.shared.f32 	%f155, [%r9+52];
	ld.shared.f32 	%f156, [%r12+832];
	fma.rn.f32 	%f157, %f155, %f156, %f154;
	ld.shared.f32 	%f158, [%r9+56];
	ld.shared.f32 	%f159, [%r12+896];
	fma.rn.f32 	%f160, %f158, %f159, %f157;
	ld.shared.f32 	%f161, [%r9+60];
	ld.shared.f32 	%f162, [%r12+960];
	fma.rn.f32 	%f163, %f161, %f162, %f160;
	bar.sync 	0;
	cvt.s64.s32 	%rd32, %r61;
	cvt.s64.s32 	%rd33, %r75;
	add.s64 	%rd34, %rd32, %rd3;
	shl.b64 	%rd35, %rd34, 2;
	add.s64 	%rd36, %rd1, %rd35;
	ld.global.f32 	%f164, [%rd36];
	st.shared.f32 	[%r10], %f164;
	add.s64 	%rd37, %rd33, %rd4;
	shl.b64 	%rd38, %rd37, 2;
	add.s64 	%rd39, %rd2, %rd38;
	ld.global.f32 	%f165, [%rd39];
	st.shared.f32 	[%r11], %f165;
	bar.sync 	0;
	ld.shared.f32 	%f166, [%r9];
	ld.shared.f32 	%f167, [%r12];
	fma.rn.f32 	%f168, %f166, %f167, %f163;
	ld.shared.f32 	%f169, [%r9+4];
	ld.shared.f32 	%f170, [%r12+64];
	fma.rn.f32 	%f171, %f169, %f170, %f168;
	ld.shared.f32 	%f172, [%r9+8];
	ld.shared.f32 	%f173, [%r12+128];
	fma.rn.f32 	%f174, %f172, %f173, %f171;
	ld.shared.f32 	%f175, [%r9+12];
	ld.shared.f32 	%f176, [%r12+192];
	fma.rn.f32 	%f177, %f175, %f176, %f174;
	ld.shared.f32 	%f178, [%r9+16];
	ld.shared.f32 	%f179, [%r12+256];
	fma.rn.f32 	%f180, %f178, %f179, %f177;
	ld.shared.f32 	%f181, [%r9+20];
	ld.shared.f32 	%f182, [%r12+320];
	fma.rn.f32 	%f183, %f181, %f182, %f180;
	ld.shared.f32 	%f184, [%r9+24];
	ld.shared.f32 	%f185, [%r12+384];
	fma.rn.f32 	%f186, %f184, %f185, %f183;
	ld.shared.f32 	%f187, [%r9+28];
	ld.shared.f32 	%f188, [%r12+448];
	fma.rn.f32 	%f189, %f187, %f188, %f186;
	ld.shared.f32 	%f190, [%r9+32];
	ld.shared.f32 	%f191, [%r12+512];
	fma.rn.f32 	%f192, %f190, %f191, %f189;
	ld.shared.f32 	%f193, [%r9+36];
	ld.shared.f32 	%f194, [%r12+576];
	fma.rn.f32 	%f195, %f193, %f194, %f192;
	ld.shared.f32 	%f196, [%r9+40];
	ld.shared.f32 	%f197, [%r12+640];
	fma.rn.f32 	%f198, %f196, %f197, %f195;
	ld.shared.f32 	%f199, [%r9+44];
	ld.shared.f32 	%f200, [%r12+704];
	fma.rn.f32 	%f201, %f199, %f200, %f198;
	ld.shared.f32 	%f202, [%r9+48];
	ld.shared.f32 	%f203, [%r12+768];
	fma.rn.f32 	%f204, %f202, %f203, %f201;
	ld.shared.f32 	%f205, [%r9+52];
	ld.shared.f32 	%f206, [%r12+832];
	fma.rn.f32 	%f207, %f205, %f206, %f204;
	ld.shared.f32 	%f208, [%r9+56];
	ld.shared.f32 	%f209, [%r12+896];
	fma.rn.f32 	%f210, %f208, %f209, %f207;
	ld.shared.f32 	%f211, [%r9+60];
	ld.shared.f32 	%f212, [%r12+960];
	fma.rn.f32 	%f367, %f211, %f212, %f210;
	bar.sync 	0;
	add.s32 	%r79, %r79, 4;
	add.s32 	%r78, %r78, 64;
	shl.b32 	%r62, %r40, 6;
	add.s32 	%r77, %r77, %r62;
	add.s32 	%r76, %r76, %r62;
	add.s32 	%r75, %r75, %r62;
	add.s32 	%r74, %r74, %r62;
	setp.ne.s32 	%p3, %r79, 0;
	@%p3 bra 	$L__BB1_3;
$L__BB1_4:
	setp.eq.s32 	%p4, %r13, 0;
	@%p4 bra 	$L__BB1_9;
	setp.eq.s32 	%p5, %r13, 1;
	@%p5 bra 	$L__BB1_7;
	shl.b32 	%r63, %r81, 4;
	add.s32 	%r64, %r63, %r6;
	cvt.s64.s32 	%rd40, %r64;
	mad.lo.s32 	%r65, %r8, %r81, %r2;
	cvt.s64.s32 	%rd41, %r65;
	add.s64 	%rd42, %rd40, %rd3;
	shl.b64 	%rd43, %rd42, 2;
	add.s64 	%rd44, %rd1, %rd43;
	ld.global.f32 	%f214, [%rd44];
	st.shared.f32 	[%r10], %f214;
	add.s64 	%rd45, %rd41, %rd4;
	shl.b64 	%rd46, %rd45, 2;
	add.s64 	%rd47, %rd2, %rd46;
	ld.global.f32 	%f215, [%rd47];
	st.shared.f32 	[%r11], %f215;
	bar.sync 	0;
	ld.shared.f32 	%f216, [%r9];
	ld.shared.f32 	%f217, [%r12];
	fma.rn.f32 	%f218, %f216, %f217, %f367;
	ld.shared.f32 	%f219, [%r9+4];
	ld.shared.f32 	%f220, [%r12+64];
	fma.rn.f32 	%f221, %f219, %f220, %f218;
	ld.shared.f32 	%f222, [%r9+8];
	ld.shared.f32 	%f223, [%r12+128];
	fma.rn.f32 	%f224, %f222, %f223, %f221;
	ld.shared.f32 	%f225, [%r9+12];
	ld.shared.f32 	%f226, [%r12+192];
	fma.rn.f32 	%f227, %f225, %f226, %f224;
	ld.shared.f32 	%f228, [%r9+16];
	ld.shared.f32 	%f229, [%r12+256];
	fma.rn.f32 	%f230, %f228, %f229, %f227;
	ld.shared.f32 	%f231, [%r9+20];
	ld.shared.f32 	%f232, [%r12+320];
	fma.rn.f32 	%f233, %f231, %f232, %f230;
	ld.shared.f32 	%f234, [%r9+24];
	ld.shared.f32 	%f235, [%r12+384];
	fma.rn.f32 	%f236, %f234, %f235, %f233;
	ld.shared.f32 	%f237, [%r9+28];
	ld.shared.f32 	%f238, [%r12+448];
	fma.rn.f32 	%f239, %f237, %f238, %f236;
	ld.shared.f32 	%f240, [%r9+32];
	ld.shared.f32 	%f241, [%r12+512];
	fma.rn.f32 	%f242, %f240, %f241, %f239;
	ld.shared.f32 	%f243, [%r9+36];
	ld.shared.f32 	%f244, [%r12+576];
	fma.rn.f32 	%f245, %f243, %f244, %f242;
	ld.shared.f32 	%f246, [%r9+40];
	ld.shared.f32 	%f247, [%r12+640];
	fma.rn.f32 	%f248, %f246, %f247, %f245;
	ld.shared.f32 	%f249, [%r9+44];
	ld.shared.f32 	%f250, [%r12+704];
	fma.rn.f32 	%f251, %f249, %f250, %f248;
	ld.shared.f32 	%f252, [%r9+48];
	ld.shared.f32 	%f253, [%r12+768];
	fma.rn.f32 	%f254, %f252, %f253, %f251;
	ld.shared.f32 	%f255, [%r9+52];
	ld.shared.f32 	%f256, [%r12+832];
	fma.rn.f32 	%f257, %f255, %f256, %f254;
	ld.shared.f32 	%f258, [%r9+56];
	ld.shared.f32 	%f259, [%r12+896];
	fma.rn.f32 	%f260, %f258, %f259, %f257;
	ld.shared.f32 	%f261, [%r9+60];
	ld.shared.f32 	%f262, [%r12+960];
	fma.rn.f32 	%f263, %f261, %f262, %f260;
	bar.sync 	0;
	add.s32 	%r66, %r64, 16;
	cvt.s64.s32 	%rd48, %r66;
	add.s32 	%r67, %r65, %r8;
	cvt.s64.s32 	%rd49, %r67;
	add.s64 	%rd50, %rd48, %rd3;
	shl.b64 	%rd51, %rd50, 2;
	add.s64 	%rd52, %rd1, %rd51;
	ld.global.f32 	%f264, [%rd52];
	st.shared.f32 	[%r10], %f264;
	add.s64 	%rd53, %rd49, %rd4;
	shl.b64 	%rd54, %rd53, 2;
	add.s64 	%rd55, %rd2, %rd54;
	ld.global.f32 	%f265, [%rd55];
	st.shared.f32 	[%r11], %f265;
	bar.sync 	0;
	ld.shared.f32 	%f266, [%r9];
	ld.shared.f32 	%f267, [%r12];
	fma.rn.f32 	%f268, %f266, %f267, %f263;
	ld.shared.f32 	%f269, [%r9+4];
	ld.shared.f32 	%f270, [%r12+64];
	fma.rn.f32 	%f271, %f269, %f270, %f268;
	ld.shared.f32 	%f272, [%r9+8];
	ld.shared.f32 	%f273, [%r12+128];
	fma.rn.f32 	%f274, %f272, %f273, %f271;
	ld.shared.f32 	%f275, [%r9+12];
	ld.shared.f32 	%f276, [%r12+192];
	fma.rn.f32 	%f277, %f275, %f276, %f274;
	ld.shared.f32 	%f278, [%r9+16];
	ld.shared.f32 	%f279, [%r12+256];
	fma.rn.f32 	%f280, %f278, %f279, %f277;
	ld.shared.f32 	%f281, [%r9+20];
	ld.shared.f32 	%f282, [%r12+320];
	fma.rn.f32 	%f283, %f281, %f282, %f280;
	ld.shared.f32 	%f284, [%r9+24];
	ld.shared.f32 	%f285, [%r12+384];
	fma.rn.f32 	%f286, %f284, %f285, %f283;
	ld.shared.f32 	%f287, [%r9+28];
	ld.shared.f32 	%f288, [%r12+448];
	fma.rn.f32 	%f289, %f287, %f288, %f286;
	ld.shared.f32 	%f290, [%r9+32];
	ld.shared.f32 	%f291, [%r12+512];
	fma.rn.f32 	%f292, %f290, %f291, %f289;
	ld.shared.f32 	%f293, [%r9+36];
	ld.shared.f32 	%f294, [%r12+576];
	fma.rn.f32 	%f295, %f293, %f294, %f292;
	ld.shared.f32 	%f296, [%r9+40];
	ld.shared.f32 	%f297, [%r12+640];
	fma.rn.f32 	%f298, %f296, %f297, %f295;
	ld.shared.f32 	%f299, [%r9+44];
	ld.shared.f32 	%f300, [%r12+704];
	fma.rn.f32 	%f301, %f299, %f300, %f298;
	ld.shared.f32 	%f302, [%r9+48];
	ld.shared.f32 	%f303, [%r12+768];
	fma.rn.f32 	%f304, %f302, %f303, %f301;
	ld.shared.f32 	%f305, [%r9+52];
	ld.shared.f32 	%f306, [%r12+832];
	fma.rn.f32 	%f307, %f305, %f306, %f304;
	ld.shared.f32 	%f308, [%r9+56];
	ld.shared.f32 	%f309, [%r12+896];
	fma.rn.f32 	%f310, %f308, %f309, %f307;
	ld.shared.f32 	%f311, [%r9+60];
	ld.shared.f32 	%f312, [%r12+960];
	fma.rn.f32 	%f367, %f311, %f312, %f310;
	bar.sync 	0;
	add.s32 	%r81, %r81, 2;
$L__BB1_7:
	and.b32  	%r68, %r5, 1;
	setp.eq.b32 	%p6, %r68, 1;
	not.pred 	%p7, %p6;
	@%p7 bra 	$L__BB1_9;
	shl.b32 	%r69, %r81, 4;
	add.s32 	%r70, %r69, %r6;
	cvt.s64.s32 	%rd56, %r70;
	mad.lo.s32 	%r71, %r8, %r81, %r2;
	cvt.s64.s32 	%rd57, %r71;
	add.s64 	%rd58, %rd56, %rd3;
	shl.b64 	%rd59, %rd58, 2;
	add.s64 	%rd60, %rd1, %rd59;
	ld.global.f32 	%f313, [%rd60];
	st.shared.f32 	[%r10], %f313;
	add.s64 	%rd61, %rd57, %rd4;
	shl.b64 	%rd62, %rd61, 2;
	add.s64 	%rd63, %rd2, %rd62;
	ld.global.f32 	%f314, [%rd63];
	st.shared.f32 	[%r11], %f314;
	bar.sync 	0;
	ld.shared.f32 	%f315, [%r9];
	ld.shared.f32 	%f316, [%r12];
	fma.rn.f32 	%f317, %f315, %f316, %f367;
	ld.shared.f32 	%f318, [%r9+4];
	ld.shared.f32 	%f319, [%r12+64];
	fma.rn.f32 	%f320, %f318, %f319, %f317;
	ld.shared.f32 	%f321, [%r9+8];
	ld.shared.f32 	%f322, [%r12+128];
	fma.rn.f32 	%f323, %f321, %f322, %f320;
	ld.shared.f32 	%f324, [%r9+12];
	ld.shared.f32 	%f325, [%r12+192];
	fma.rn.f32 	%f326, %f324, %f325, %f323;
	ld.shared.f32 	%f327, [%r9+16];
	ld.shared.f32 	%f328, [%r12+256];
	fma.rn.f32 	%f329, %f327, %f328, %f326;
	ld.shared.f32 	%f330, [%r9+20];
	ld.shared.f32 	%f331, [%r12+320];
	fma.rn.f32 	%f332, %f330, %f331, %f329;
	ld.shared.f32 	%f333, [%r9+24];
	ld.shared.f32 	%f334, [%r12+384];
	fma.rn.f32 	%f335, %f333, %f334, %f332;
	ld.shared.f32 	%f336, [%r9+28];
	ld.shared.f32 	%f337, [%r12+448];
	fma.rn.f32 	%f338, %f336, %f337, %f335;
	ld.shared.f32 	%f339, [%r9+32];
	ld.shared.f32 	%f340, [%r12+512];
	fma.rn.f32 	%f341, %f339, %f340, %f338;
	ld.shared.f32 	%f342, [%r9+36];
	ld.shared.f32 	%f343, [%r12+576];
	fma.rn.f32 	%f344, %f342, %f343, %f341;
	ld.shared.f32 	%f345, [%r9+40];
	ld.shared.f32 	%f346, [%r12+640];
	fma.rn.f32 	%f347, %f345, %f346, %f344;
	ld.shared.f32 	%f348, [%r9+44];
	ld.shared.f32 	%f349, [%r12+704];
	fma.rn.f32 	%f350, %f348, %f349, %f347;
	ld.shared.f32 	%f351, [%r9+48];
	ld.shared.f32 	%f352, [%r12+768];
	fma.rn.f32 	%f353, %f351, %f352, %f350;
	ld.shared.f32 	%f354, [%r9+52];
	ld.shared.f32 	%f355, [%r12+832];
	fma.rn.f32 	%f356, %f354, %f355, %f353;
	ld.shared.f32 	%f357, [%r9+56];
	ld.shared.f32 	%f358, [%r12+896];
	fma.rn.f32 	%f359, %f357, %f358, %f356;
	ld.shared.f32 	%f360, [%r9+60];
	ld.shared.f32 	%f361, [%r12+960];
	fma.rn.f32 	%f367, %f360, %f361, %f359;
	bar.sync 	0;
$L__BB1_9:
	mad.lo.s32 	%r72, %r1, %r43, %r2;
	cvt.s64.s32 	%rd64, %r72;
	cvta.to.global.u64 	%rd65, %rd7;
	mad.lo.s32 	%r73, %r43, %r3, %r4;
	cvt.s64.s32 	%rd66, %r73;
	add.s64 	%rd67, %rd64, %rd66;
	shl.b64 	%rd68, %rd67, 2;
	add.s64 	%rd69, %rd65, %rd68;
	st.global.f32 	[%rd69], %f367;
	ret;

}
	// .globl	_Z18very_simple_kernelPKfS0_Pf
.visible .entry _Z18very_simple_kernelPKfS0_Pf(
	.param .u64 .ptr .align 1 _Z18very_simple_kernelPKfS0_Pf_param_0,
	.param .u64 .ptr .align 1 _Z18very_simple_kernelPKfS0_Pf_param_1,
	.param .u64 .ptr .align 1 _Z18very_simple_kernelPKfS0_Pf_param_2
)
{
	.reg .pred 	%p<2>;
	.reg .b32 	%r<33>;
	.reg .b32 	%f<104>;
	.reg .b64 	%rd<23>;
	// demoted variable
	.shared .align 4 .b8 _ZZ18very_simple_kernelPKfS0_PfE4ablk[1024];
	// demoted variable
	.shared .align 4 .b8 _ZZ18very_simple_kernelPKfS0_PfE4bblk[1024];
	ld.param.u64 	%rd7, [_Z18very_simple_kernelPKfS0_Pf_param_1];
	cvta.to.global.u64 	%rd1, %rd7;
	mov.u32 	%r16, %tid.x;
	mov.u32 	%r17, %tid.y;
	mov.u32 	%r18, %ctaid.x;
	mov.u32 	%r19, %ctaid.y;
	shl.b32 	%r20, %r18, 4;
	add.s32 	%r1, %r20, %r16;
	shl.b32 	%r21, %r17, 6;
	mov.u32 	%r22, _ZZ18very_simple_kernelPKfS0_PfE4ablk;
	shl.b32 	%r23, %r16, 2;
	add.s32 	%r7, %r22, %r23;
	add.s32 	%r2, %r7, %r21;
	shl.b32 	%r24, %r19, 16;
	shl.b32 	%r25, %r17, 12;
	add.s32 	%r3, %r24, %r25;
	or.b32  	%r31, %r16, %r3;
	mov.u32 	%r26, _ZZ18very_simple_kernelPKfS0_PfE4bblk;
	add.s32 	%r5, %r26, %r21;
	add.s32 	%r6, %r5, %r23;
	mul.wide.u32 	%rd8, %r31, 4;
	add.s64 	%rd9, %rd8, %rd1;
	add.s64 	%rd22, %rd9, 64;
	or.b32  	%r27, %r16, %r25;
	add.s32 	%r30, %r27, %r20;
	mov.f32 	%f103, 0f00000000;
	mov.b32 	%r32, 0;
$L__BB2_1:
	ld.param.u64 	%rd20, [_Z18very_simple_kernelPKfS0_Pf_param_0];
	add.s32 	%r28, %r30, 65536;
	cvta.to.global.u64 	%rd10, %rd20;
	mul.wide.u32 	%rd11, %r30, 4;
	add.s64 	%rd12, %rd10, %rd11;
	ld.global.f32 	%f4, [%rd12];
	st.shared.f32 	[%r2], %f4;
	mul.wide.u32 	%rd13, %r31, 4;
	add.s64 	%rd14, %rd1, %rd13;
	ld.global.f32 	%f5, [%rd14];
	st.shared.f32 	[%r6], %f5;
	barrier.sync 	0;
	ld.shared.f32 	%f6, [%r7];
	ld.shared.f32 	%f7, [%r5];
	fma.rn.f32 	%f8, %f6, %f7, %f103;
	ld.shared.f32 	%f9, [%r7+64];
	ld.shared.f32 	%f10, [%r5+4];
	fma.rn.f32 	%f11, %f9, %f10, %f8;
	ld.shared.f32 	%f12, [%r7+128];
	ld.shared.f32 	%f13, [%r5+8];
	fma.rn.f32 	%f14, %f12, %f13, %f11;
	ld.shared.f32 	%f15, [%r7+192];
	ld.shared.f32 	%f16, [%r5+12];
	fma.rn.f32 	%f17, %f15, %f16, %f14;
	ld.shared.f32 	%f18, [%r7+256];
	ld.shared.f32 	%f19, [%r5+16];
	fma.rn.f32 	%f20, %f18, %f19, %f17;
	ld.shared.f32 	%f21, [%r7+320];
	ld.shared.f32 	%f22, [%r5+20];
	fma.rn.f32 	%f23, %f21, %f22, %f20;
	ld.shared.f32 	%f24, [%r7+384];
	ld.shared.f32 	%f25, [%r5+24];
	fma.rn.f32 	%f26, %f24, %f25, %f23;
	ld.shared.f32 	%f27, [%r7+448];
	ld.shared.f32 	%f28, [%r5+28];
	fma.rn.f32 	%f29, %f27, %f28, %f26;
	ld.shared.f32 	%f30, [%r7+512];
	ld.shared.f32 	%f31, [%r5+32];
	fma.rn.f32 	%f32, %f30, %f31, %f29;
	ld.shared.f32 	%f33, [%r7+576];
	ld.shared.f32 	%f34, [%r5+36];
	fma.rn.f32 	%f35, %f33, %f34, %f32;
	ld.shared.f32 	%f36, [%r7+640];
	ld.shared.f32 	%f37, [%r5+40];
	fma.rn.f32 	%f38, %f36, %f37, %f35;
	ld.shared.f32 	%f39, [%r7+704];
	ld.shared.f32 	%f40, [%r5+44];
	fma.rn.f32 	%f41, %f39, %f40, %f38;
	ld.shared.f32 	%f42, [%r7+768];
	ld.shared.f32 	%f43, [%r5+48];
	fma.rn.f32 	%f44, %f42, %f43, %f41;
	ld.shared.f32 	%f45, [%r7+832];
	ld.shared.f32 	%f46, [%r5+52];
	fma.rn.f32 	%f47, %f45, %f46, %f44;
	ld.shared.f32 	%f48, [%r7+896];
	ld.shared.f32 	%f49, [%r5+56];
	fma.rn.f32 	%f50, %f48, %f49, %f47;
	ld.shared.f32 	%f51, [%r7+960];
	ld.shared.f32 	%f52, [%r5+60];
	fma.rn.f32 	%f53, %f51, %f52, %f50;
	barrier.sync 	0;
	mul.wide.u32 	%rd15, %r28, 4;
	add.s64 	%rd16, %rd10, %rd15;
	ld.global.f32 	%f54, [%rd16];
	st.shared.f32 	[%r2], %f54;
	ld.global.f32 	%f55, [%rd22];
	st.shared.f32 	[%r6], %f55;
	barrier.sync 	0;
	ld.shared.f32 	%f56, [%r7];
	ld.shared.f32 	%f57, [%r5];
	fma.rn.f32 	%f58, %f56, %f57, %f53;
	ld.shared.f32 	%f59, [%r7+64];
	ld.shared.f32 	%f60, [%r5+4];
	fma.rn.f32 	%f61, %f59, %f60, %f58;
	ld.shared.f32 	%f62, [%r7+128];
	ld.shared.f32 	%f63, [%r5+8];
	fma.rn.f32 	%f64, %f62, %f63, %f61;
	ld.shared.f32 	%f65, [%r7+192];
	ld.shared.f32 	%f66, [%r5+12];
	fma.rn.f32 	%f67, %f65, %f66, %f64;
	ld.shared.f32 	%f68, [%r7+256];
	ld.shared.f32 	%f69, [%r5+16];
	fma.rn.f32 	%f70, %f68, %f69, %f67;
	ld.shared.f32 	%f71, [%r7+320];
	ld.shared.f32 	%f72, [%r5+20];
	fma.rn.f32 	%f73, %f71, %f72, %f70;
	ld.shared.f32 	%f74, [%r7+384];
	ld.shared.f32 	%f75, [%r5+24];
	fma.rn.f32 	%f76, %f74, %f75, %f73;
	ld.shared.f32 	%f77, [%r7+448];
	ld.shared.f32 	%f78, [%r5+28];
	fma.rn.f32 	%f79, %f77, %f78, %f76;
	ld.shared.f32 	%f80, [%r7+512];
	ld.shared.f32 	%f81, [%r5+32];
	fma.rn.f32 	%f82, %f80, %f81, %f79;
	ld.shared.f32 	%f83, [%r7+576];
	ld.shared.f32 	%f84, [%r5+36];
	fma.rn.f32 	%f85, %f83, %f84, %f82;
	ld.shared.f32 	%f86, [%r7+640];
	ld.shared.f32 	%f87, [%r5+40];
	fma.rn.f32 	%f88, %f86, %f87, %f85;
	ld.shared.f32 	%f89, [%r7+704];
	ld.shared.f32 	%f90, [%r5+44];
	fma.rn.f32 	%f91, %f89, %f90, %f88;
	ld.shared.f32 	%f92, [%r7+768];
	ld.shared.f32 	%f93, [%r5+48];
	fma.rn.f32 	%f94, %f92, %f93, %f91;
	ld.shared.f32 	%f95, [%r7+832];
	ld.shared.f32 	%f96, [%r5+52];
	fma.rn.f32 	%f97, %f95, %f96, %f94;
	ld.shared.f32 	%f98, [%r7+896];
	ld.shared.f32 	%f99, [%r5+56];
	fma.rn.f32 	%f100, %f98, %f99, %f97;
	ld.shared.f32 	%f101, [%r7+960];
	ld.shared.f32 	%f102, [%r5+60];
	fma.rn.f32 	%f103, %f101, %f102, %f100;
	barrier.sync 	0;
	add.s32 	%r12, %r32, 32;
	add.s64 	%rd22, %rd22, 128;
	add.s32 	%r31, %r31, 32;
	add.s32 	%r30, %r30, 131072;
	setp.lt.u32 	%p1, %r32, 4064;
	mov.u32 	%r32, %r12;
	@%p1 bra 	$L__BB2_1;
	ld.param.u64 	%rd21, [_Z18very_simple_kernelPKfS0_Pf_param_2];
	cvta.to.global.u64 	%rd17, %rd21;
	add.s32 	%r29, %r3, %r1;
	mul.wide.u32 	%rd18, %r29, 4;
	add.s64 	%rd19, %rd17, %rd18;
	st.global.f32 	[%rd19], %f103;
	ret;

}
	// .globl	_Z15MatrixMulKernelPKfS0_Pfi
.visible .entry _Z15MatrixMulKernelPKfS0_Pfi(
	.param .u64 .ptr .align 1 _Z15MatrixMulKernelPKfS0_Pfi_param_0,
	.param .u64 .ptr .align 1 _Z15MatrixMulKernelPKfS0_Pfi_param_1,
	.param .u64 .ptr .align 1 _Z15MatrixMulKernelPKfS0_Pfi_param_2,
	.param .u32 _Z15MatrixMulKernelPKfS0_Pfi_param_3
)
{
	.reg .pred 	%p<8>;
	.reg .b32 	%r<104>;
	.reg .b32 	%f<368>;
	.reg .b64 	%rd<40>;
	// demoted variable
	.shared .align 4 .b8 _ZZ15MatrixMulKernelPKfS0_PfiE3Mds[1024];
	// demoted variable
	.shared .align 4 .b8 _ZZ15MatrixMulKernelPKfS0_PfiE3Nds[1024];
	ld.param.u32 	%r31, [_Z15MatrixMulKernelPKfS0_Pfi_param_3];
	mov.u32 	%r32, %ctaid.x;
	mov.u32 	%r33, %ctaid.y;
	mov.u32 	%r1, %tid.x;
	mov.u32 	%r2, %tid.y;
	shl.b32 	%r34, %r33, 4;
	add.s32 	%r3, %r34, %r2;
	shl.b32 	%r4, %r32, 4;
	add.s32 	%r5, %r4, %r1;
	shr.s32 	%r35, %r31, 31;
	shr.u32 	%r36, %r35, 28;
	add.s32 	%r37, %r31, %r36;
	shr.s32 	%r6, %r37, 4;
	setp.lt.s32 	%p1, %r31, 16;
	mov.f32 	%f367, 0f00000000;
	@%p1 bra 	$L__BB3_9;
	mad.lo.s32 	%r100, %r31, %r3, %r1;
	shl.b32 	%r39, %r2, 6;
	mov.u32 	%r40, _ZZ15MatrixMulKernelPKfS0_PfiE3Mds;
	add.s32 	%r8, %r40, %r39;
	add.s32 	%r41, %r6, -1;
	setp.lt.u32 	%p2, %r41, 3;
	mov.f32 	%f367, 0f00000000;
	mov.b32 	%r103, 0;
	@%p2 bra 	$L__BB3_4;
	and.b32  	%r103, %r6, 134217724;
	neg.s32 	%r101, %r103;
	add.s32 	%r43, %r2, 48;
	mad.lo.s32 	%r44, %r31, %r43, %r1;
	add.s32 	%r99, %r44, %r4;
	add.s32 	%r45, %r2, 32;
	mad.lo.s32 	%r46, %r31, %r45, %r1;
	add.s32 	%r98, %r46, %r4;
	add.s32 	%r47, %r2, 16;
	mad.lo.s32 	%r48, %r31, %r47, %r1;
	add.s32 	%r97, %r48, %r4;
	mad.lo.s32 	%r49, %r2, %r31, %r1;
	add.s32 	%r96, %r49, %r4;
	mov.f32 	%f367, 0f00000000;
$L__BB3_3:
	.pragma "nounroll";
	ld.param.u64 	%rd36, [_Z15MatrixMulKernelPKfS0_Pfi_param_1];
	ld.param.u64 	%rd33, [_Z15MatrixMulKernelPKfS0_Pfi_param_0];
	cvta.to.global.u64 	%rd4, %rd33;
	mul.wide.s32 	%rd5, %r100, 4;
	add.s64 	%rd6, %rd4, %rd5;
	ld.global.f32 	%f14, [%rd6];
	shl.b32 	%r51, %r1, 2;
	add.s32 	%r52, %r8, %r51;
	st.shared.f32 	[%r52], %f14;
	cvta.to.global.u64 	%rd7, %rd36;
	mul.wide.u32 	%rd8, %r96, 4;
	add.s64 	%rd9, %rd7, %rd8;
	ld.global.f32 	%f15, [%rd9];
	mov.u32 	%r54, _ZZ15MatrixMulKernelPKfS0_PfiE3Nds;
	add.s32 	%r55, %r54, %r51;
	add.s32 	%r56, %r55, %r39;
	st.shared.f32 	[%r56], %f15;
	bar.sync 	0;
	ld.shared.f32 	%f16, [%r8];
	ld.shared.f32 	%f17, [%r55];
	fma.rn.f32 	%f18, %f16, %f17, %f367;
	ld.shared.f32 	%f19, [%r8+4];
	ld.shared.f32 	%f20, [%r55+64];
	fma.rn.f32 	%f21, %f19, %f20, %f18;
	ld.shared.f32 	%f22, [%r8+8];
	ld.shared.f32 	%f23, [%r55+128];
	fma.rn.f32 	%f24, %f22, %f23, %f21;
	ld.shared.f32 	%f25, [%r8+12];
	ld.shared.f32 	%f26, [%r55+192];
	fma.rn.f32 	%f27, %f25, %f26, %f24;
	ld.shared.f32 	%f28, [%r8+16];
	ld.shared.f32 	%f29, [%r55+256];
	fma.rn.f32 	%f30, %f28, %f29, %f27;
	ld.shared.f32 	%f31, [%r8+20];
	ld.shared.f32 	%f32, [%r55+320];
	fma.rn.f32 	%f33, %f31, %f32, %f30;
	ld.shared.f32 	%f34, [%r8+24];
	ld.shared.f32 	%f35, [%r55+384];
	fma.rn.f32 	%f36, %f34, %f35, %f33;
	ld.shared.f32 	%f37, [%r8+28];
	ld.shared.f32 	%f38, [%r55+448];
	fma.rn.f32 	%f39, %f37, %f38, %f36;
	ld.shared.f32 	%f40, [%r8+32];
	ld.shared.f32 	%f41, [%r55+512];
	fma.rn.f32 	%f42, %f40, %f41, %f39;
	ld.shared.f32 	%f43, [%r8+36];
	ld.shared.f32 	%f44, [%r55+576];
	fma.rn.f32 	%f45, %f43, %f44, %f42;
	ld.shared.f32 	%f46, [%r8+40];
	ld.shared.f32 	%f47, [%r55+640];
	fma.rn.f32 	%f48, %f46, %f47, %f45;
	ld.shared.f32 	%f49, [%r8+44];
	ld.shared.f32 	%f50, [%r55+704];
	fma.rn.f32 	%f51, %f49, %f50, %f48;
	ld.shared.f32 	%f52, [%r8+48];
	ld.shared.f32 	%f53, [%r55+768];
	fma.rn.f32 	%f54, %f52, %f53, %f51;
	ld.shared.f32 	%f55, [%r8+52];
	ld.shared.f32 	%f56, [%r55+832];
	fma.rn.f32 	%f57, %f55, %f56, %f54;
	ld.shared.f32 	%f58, [%r8+56];
	ld.shared.f32 	%f59, [%r55+896];
	fma.rn.f32 	%f60, %f58, %f59, %f57;
	ld.shared.f32 	%f61, [%r8+60];
	ld.shared.f32 	%f62, [%r55+960];
	fma.rn.f32 	%f63, %f61, %f62, %f60;
	bar.sync 	0;
	ld.global.f32 	%f64, [%rd6+64];
	st.shared.f32 	[%r52], %f64;
	mul.wide.u32 	%rd10, %r97, 4;
	add.s64 	%rd11, %rd7, %rd10;
	ld.global.f32 	%f65, [%rd11];
	st.shared.f32 	[%r56], %f65;
	bar.sync 	0;
	ld.shared.f32 	%f66, [%r8];
	ld.shared.f32 	%f67, [%r55];
	fma.rn.f32 	%f68, %f66, %f67, %f63;
	ld.shared.f32 	%f69, [%r8+4];
	ld.shared.f32 	%f70, [%r55+64];
	fma.rn.f32 	%f71, %f69, %f70, %f68;
	ld.shared.f32 	%f72, [%r8+8];
	ld.shared.f32 	%f73, [%r55+128];
	fma.rn.f32 	%f74, %f72, %f73, %f71;
	ld.shared.f32 	%f75, [%r8+12];
	ld.shared.f32 	%f76, [%r55+192];
	fma.rn.f32 	%f77, %f75, %f76, %f74;
	ld.shared.f32 	%f78, [%r8+16];
	ld.shared.f32 	%f79, [%r55+256];
	fma.rn.f32 	%f80, %f78, %f79, %f77;
	ld.shared.f32 	%f81, [%r8+20];
	ld.shared.f32 	%f82, [%r55+320];
	fma.rn.f32 	%f83, %f81, %f82, %f80;
	ld.shared.f32 	%f84, [%r8+24];
	ld.shared.f32 	%f85, [%r55+384];
	fma.rn.f32 	%f86, %f84, %f85, %f83;
	ld.shared.f32 	%f87, [%r8+28];
	ld.shared.f32 	%f88, [%r55+448];
	fma.rn.f32 	%f89, %f87, %f88, %f86;
	ld.shared.f32 	%f90, [%r8+32];
	ld.shared.f32 	%f91, [%r55+512];
	fma.rn.f32 	%f92, %f90, %f91, %f89;
	ld.shared.f32 	%f93, [%r8+36];
	ld.shared.f32 	%f94, [%r55+576];
	fma.rn.f32 	%f95, %f93, %f94, %f92;
	ld.shared.f32 	%f96, [%r8+40];
	ld.shared.f32 	%f97, [%r55+640];
	fma.rn.f32 	%f98, %f96, %f97, %f95;
	ld.shared.f32 	%f99, [%r8+44];
	ld.shared.f32 	%f100, [%r55+704];
	fma.rn.f32 	%f101, %f99, %f100, %f98;
	ld.shared.f32 	%f102, [%r8+48];
	ld.shared.f32 	%f103, [%r55+768];
	fma.rn.f32 	%f104, %f102, %f103, %f101;
	ld.shared.f32 	%f105, [%r8+52];
	ld.shared.f32 	%f106, [%r55+832];
	fma.rn.f32 	%f107, %f105, %f106, %f104;
	ld.shared.f32 	%f108, [%r8+56];
	ld.shared.f32 	%f109, [%r55+896];
	fma.rn.f32 	%f110, %f108, %f109, %f107;
	ld.shared.f32 	%f111, [%r8+60];
	ld.shared.f32 	%f112, [%r55+960];
	fma.rn.f32 	%f113, %f111, %f112, %f110;
	bar.sync 	0;
	ld.global.f32 	%f114, [%rd6+128];
	st.shared.f32 	[%r52], %f114;
	mul.wide.u32 	%rd12, %r98, 4;
	add.s64 	%rd13, %rd7, %rd12;
	ld.global.f32 	%f115, [%rd13];
	st.shared.f32 	[%r56], %f115;
	bar.sync 	0;
	ld.shared.f32 	%f116, [%r8];
	ld.shared.f32 	%f117, [%r55];
	fma.rn.f32 	%f118, %f116, %f117, %f113;
	ld.shared.f32 	%f119, [%r8+4];
	ld.shared.f32 	%f120, [%r55+64];
	fma.rn.f32 	%f121, %f119, %f120, %f118;
	ld.shared.f32 	%f122, [%r8+8];
	ld.shared.f32 	%f123, [%r55+128];
	fma.rn.f32 	%f124, %f122, %f123, %f121;
	ld.shared.f32 	%f125, [%r8+12];
	ld.shared.f32 	%f126, [%r55+192];
	fma.rn.f32 	%f127, %f125, %f126, %f124;
	ld.shared.f32 	%f128, [%r8+16];
	ld.shared.f32 	%f129, [%r55+256];
	fma.rn.f32 	%f130, %f128, %f129, %f127;
	ld.shared.f32 	%f131, [%r8+20];
	ld.shared.f32 	%f132, [%r55+320];
	fma.rn.f32 	%f133, %f131, %f132, %f130;
	ld.shared.f32 	%f134, [%r8+24];
	ld.shared.f32 	%f135, [%r55+384];
	fma.rn.f32 	%f136, %f134, %f135, %f133;
	ld.shared.f32 	%f137, [%r8+28];
	ld.shared.f32 	%f138, [%r55+448];
	fma.rn.f32 	%f139, %f137, %f138, %f136;
	ld.shared.f32 	%f140, [%r8+32];
	ld.shared.f32 	%f141, [%r55+512];
	fma.rn.f32 	%f142, %f140, %f141, %f139;
	ld.shared.f32 	%f143, [%r8+36];
	ld.shared.f32 	%f144, [%r55+576];
	fma.rn.f32 	%f145, %f143, %f144, %f142;
	ld.shared.f32 	%f146, [%r8+40];
	ld.shared.f32 	%f147, [%r55+640];
	fma.rn.f32 	%f148, %f146, %f147, %f145;
	ld.shared.f32 	%f149, [%r8+44];
	ld.shared.f32 	%f150, [%r55+704];
	fma.rn.f32 	%f151, %f149, %f150, %f148;
	ld.shared.f32 	%f152, [%r8+48];
	ld.shared.f32 	%f153, [%r55+768];
	fma.rn.f32 	%f154, %f152, %f153, %f151;
	ld.shared.f32 	%f155, [%r8+52];
	ld.shared.f32 	%f156, [%r55+832];
	fma.rn.f32 	%f157, %f155, %f156, %f154;
	ld.shared.f32 	%f158, [%r8+56];
	ld.shared.f32 	%f159, [%r55+896];
	fma.rn.f32 	%f160, %f158, %f159, %f157;
	ld.shared.f32 	%f161, [%r8+60];
	ld.shared.f32 	%f162, [%r55+960];
	fma.rn.f32 	%f163, %f161, %f162, %f160;
	bar.sync 	0;
	ld.global.f32 	%f164, [%rd6+192];
	st.shared.f32 	[%r52], %f164;
	mul.wide.u32 	%rd14, %r99, 4;
	add.s64 	%rd15, %rd7, %rd14;
	ld.global.f32 	%f165, [%rd15];
	st.shared.f32 	[%r56], %f165;
	bar.sync 	0;
	ld.shared.f32 	%f166, [%r8];
	ld.shared.f32 	%f167, [%r55];
	fma.rn.f32 	%f168, %f166, %f167, %f163;
	ld.shared.f32 	%f169, [%r8+4];
	ld.shared.f32 	%f170, [%r55+64];
	fma.rn.f32 	%f171, %f169, %f170, %f168;
	ld.shared.f32 	%f172, [%r8+8];
	ld.shared.f32 	%f173, [%r55+128];
	fma.rn.f32 	%f174, %f172, %f173, %f171;
	ld.shared.f32 	%f175, [%r8+12];
	ld.shared.f32 	%f176, [%r55+192];
	fma.rn.f32 	%f177, %f175, %f176, %f174;
	ld.shared.f32 	%f178, [%r8+16];
	ld.shared.f32 	%f179, [%r55+256];
	fma.rn.f32 	%f180, %f178, %f179, %f177;
	ld.shared.f32 	%f181, [%r8+20];
	ld.shared.f32 	%f182, [%r55+320];
	fma.rn.f32 	%f183, %f181, %f182, %f180;
	ld.shared.f32 	%f184, [%r8+24];
	ld.shared.f32 	%f185, [%r55+384];
	fma.rn.f32 	%f186, %f184, %f185, %f183;
	ld.shared.f32 	%f187, [%r8+28];
	ld.shared.f32 	%f188, [%r55+448];
	fma.rn.f32 	%f189, %f187, %f188, %f186;
	ld.shared.f32 	%f190, [%r8+32];
	ld.shared.f32 	%f191, [%r55+512];
	fma.rn.f32 	%f192, %f190, %f191, %f189;
	ld.shared.f32 	%f193, [%r8+36];
	ld.shared.f32 	%f194, [%r55+576];
	fma.rn.f32 	%f195, %f193, %f194, %f192;
	ld.shared.f32 	%f196, [%r8+40];
	ld.shared.f32 	%f197, [%r55+640];
	fma.rn.f32 	%f198, %f196, %f197, %f195;
	ld.shared.f32 	%f199, [%r8+44];
	ld.shared.f32 	%f200, [%r55+704];
	fma.rn.f32 	%f201, %f199, %f200, %f198;
	ld.shared.f32 	%f202, [%r8+48];
	ld.shared.f32 	%f203, [%r55+768];
	fma.rn.f32 	%f204, %f202, %f203, %f201;
	ld.shared.f32 	%f205, [%r8+52];
	ld.shared.f32 	%f206, [%r55+832];
	fma.rn.f32 	%f207, %f205, %f206, %f204;
	ld.shared.f32 	%f208, [%r8+56];
	ld.shared.f32 	%f209, [%r55+896];
	fma.rn.f32 	%f210, %f208, %f209, %f207;
	ld.shared.f32 	%f211, [%r8+60];
	ld.shared.f32 	%f212, [%r55+960];
	fma.rn.f32 	%f367, %f211, %f212, %f210;
	bar.sync 	0;
	add.s32 	%r101, %r101, 4;
	add.s32 	%r100, %r100, 64;
	shl.b32 	%r57, %r31, 6;
	add.s32 	%r99, %r99, %r57;
	add.s32 	%r98, %r98, %r57;
	add.s32 	%r97, %r97, %r57;
	add.s32 	%r96, %r96, %r57;
	setp.ne.s32 	%p3, %r101, 0;
	@%p3 bra 	$L__BB3_3;
$L__BB3_4:
	and.b32  	%r28, %r6, 3;
	setp.eq.s32 	%p4, %r28, 0;
	@%p4 bra 	$L__BB3_9;
	setp.eq.s32 	%p5, %r28, 1;
	@%p5 bra 	$L__BB3_7;
	ld.param.u64 	%rd37, [_Z15MatrixMulKernelPKfS0_Pfi_param_1];
	ld.param.u64 	%rd34, [_Z15MatrixMulKernelPKfS0_Pfi_param_0];
	shl.b32 	%r58, %r103, 4;
	mad.lo.s32 	%r63, %r31, %r3, %r1;
	add.s32 	%r64, %r63, %r58;
	cvta.to.global.u64 	%rd16, %rd34;
	mul.wide.s32 	%rd17, %r64, 4;
	add.s64 	%rd18, %rd16, %rd17;
	ld.global.f32 	%f214, [%rd18];
	shl.b32 	%r65, %r1, 2;
	add.s32 	%r66, %r8, %r65;
	st.shared.f32 	[%r66], %f214;
	add.s32 	%r67, %r58, %r2;
	mad.lo.s32 	%r68, %r67, %r31, %r5;
	cvta.to.global.u64 	%rd19, %rd37;
	mul.wide.u32 	%rd20, %r68, 4;
	add.s64 	%rd21, %rd19, %rd20;
	ld.global.f32 	%f215, [%rd21];
	mov.u32 	%r70, _ZZ15MatrixMulKernelPKfS0_PfiE3Nds;
	add.s32 	%r71, %r70, %r65;
	add.s32 	%r72, %r71, %r39;
	st.shared.f32 	[%r72], %f215;
	bar.sync 	0;
	ld.shared.f32 	%f216, [%r8];
	ld.shared.f32 	%f217, [%r71];
	fma.rn.f32 	%f218, %f216, %f217, %f367;
	ld.shared.f32 	%f219, [%r8+4];
	ld.shared.f32 	%f220, [%r71+64];
	fma.rn.f32 	%f221, %f219, %f220, %f218;
	ld.shared.f32 	%f222, [%r8+8];
	ld.shared.f32 	%f223, [%r71+128];
	fma.rn.f32 	%f224, %f222, %f223, %f221;
	ld.shared.f32 	%f225, [%r8+12];
	ld.shared.f32 	%f226, [%r71+192];
	fma.rn.f32 	%f227, %f225, %f226, %f224;
	ld.shared.f32 	%f228, [%r8+16];
	ld.shared.f32 	%f229, [%r71+256];
	fma.rn.f32 	%f230, %f228, %f229, %f227;
	ld.shared.f32 	%f231, [%r8+20];
	ld.shared.f32 	%f232, [%r71+320];
	fma.rn.f32 	%f233, %f231, %f232, %f230;
	ld.shared.f32 	%f234, [%r8+24];
	ld.shared.f32 	%f235, [%r71+384];
	fma.rn.f32 	%f236, %f234, %f235, %f233;
	ld.shared.f32 	%f237, [%r8+28];
	ld.shared.f32 	%f238, [%r71+448];
	fma.rn.f32 	%f239, %f237, %f238, %f236;
	ld.shared.f32 	%f240, [%r8+32];
	ld.shared.f32 	%f241, [%r71+512];
	fma.rn.f32 	%f242, %f240, %f241, %f239;
	ld.shared.f32 	%f243, [%r8+36];
	ld.shared.f32 	%f244, [%r71+576];
	fma.rn.f32 	%f245, %f243, %f244, %f242;
	ld.shared.f32 	%f246, [%r8+40];
	ld.shared.f32 	%f247, [%r71+640];
	fma.rn.f32 	%f248, %f246, %f247, %f245;
	ld.shared.f32 	%f249, [%r8+44];
	ld.shared.f32 	%f250, [%r71+704];
	fma.rn.f32 	%f251, %f249, %f250, %f248;
	ld.shared.f32 	%f252, [%r8+48];
	ld.shared.f32 	%f253, [%r71+768];
	fma.rn.f32 	%f254, %f252, %f253, %f251;
	ld.shared.f32 	%f255, [%r8+52];
	ld.shared.f32 	%f256, [%r71+832];
	fma.rn.f32 	%f257, %f255, %f256, %f254;
	ld.shared.f32 	%f258, [%r8+56];
	ld.shared.f32 	%f259, [%r71+896];
	fma.rn.f32 	%f260, %f258, %f259, %f257;
	ld.shared.f32 	%f261, [%r8+60];
	ld.shared.f32 	%f262, [%r71+960];
	fma.rn.f32 	%f263, %f261, %f262, %f260;
	bar.sync 	0;
	ld.global.f32 	%f264, [%rd18+64];
	st.shared.f32 	[%r66], %f264;
	add.s32 	%r73, %r67, 16;
	mad.lo.s32 	%r74, %r73, %r31, %r5;
	mul.wide.u32 	%rd22, %r74, 4;
	add.s64 	%rd23, %rd19, %rd22;
	ld.global.f32 	%f265, [%rd23];
	st.shared.f32 	[%r72], %f265;
	bar.sync 	0;
	ld.shared.f32 	%f266, [%r8];
	ld.shared.f32 	%f267, [%r71];
	fma.rn.f32 	%f268, %f266, %f267, %f263;
	ld.shared.f32 	%f269, [%r8+4];
	ld.shared.f32 	%f270, [%r71+64];
	fma.rn.f32 	%f271, %f269, %f270, %f268;
	ld.shared.f32 	%f272, [%r8+8];
	ld.shared.f32 	%f273, [%r71+128];
	fma.rn.f32 	%f274, %f272, %f273, %f271;
	ld.shared.f32 	%f275, [%r8+12];
	ld.shared.f32 	%f276, [%r71+192];
	fma.rn.f32 	%f277, %f275, %f276, %f274;
	ld.shared.f32 	%f278, [%r8+16];
	ld.shared.f32 	%f279, [%r71+256];
	fma.rn.f32 	%f280, %f278, %f279, %f277;
	ld.shared.f32 	%f281, [%r8+20];
	ld.shared.f32 	%f282, [%r71+320];
	fma.rn.f32 	%f283, %f281, %f282, %f280;
	ld.shared.f32 	%f284, [%r8+24];
	ld.shared.f32 	%f285, [%r71+384];
	fma.rn.f32 	%f286, %f284, %f285, %f283;
	ld.shared.f32 	%f287, [%r8+28];
	ld.shared.f32 	%f288, [%r71+448];
	fma.rn.f32 	%f289, %f287, %f288, %f286;
	ld.shared.f32 	%f290, [%r8+32];
	ld.shared.f32 	%f291, [%r71+512];
	fma.rn.f32 	%f292, %f290, %f291, %f289;
	ld.shared.f32 	%f293, [%r8+36];
	ld.shared.f32 	%f294, [%r71+576];
	fma.rn.f32 	%f295, %f293, %f294, %f292;
	ld.shared.f32 	%f296, [%r8+40];
	ld.shared.f32 	%f297, [%r71+640];
	fma.rn.f32 	%f298, %f296, %f297, %f295;
	ld.shared.f32 	%f299, [%r8+44];
	ld.shared.f32 	%f300, [%r71+704];
	fma.rn.f32 	%f301, %f299, %f300, %f298;
	ld.shared.f32 	%f302, [%r8+48];
	ld.shared.f32 	%f303, [%r71+768];
	fma.rn.f32 	%f304, %f302, %f303, %f301;
	ld.shared.f32 	%f305, [%r8+52];
	ld.shared.f32 	%f306, [%r71+832];
	fma.rn.f32 	%f307, %f305, %f306, %f304;
	ld.shared.f32 	%f308, [%r8+56];
	ld.shared.f32 	%f309, [%r71+896];
	fma.rn.f32 	%f310, %f308, %f309, %f307;
	ld.shared.f32 	%f311, [%r8+60];
	ld.shared.f32 	%f312, [%r71+960];
	fma.rn.f32 	%f367, %f311, %f312, %f310;
	bar.sync 	0;
	add.s32 	%r103, %r103, 2;
$L__BB3_7:
	and.b32  	%r75, %r6, 1;
	setp.eq.b32 	%p6, %r75, 1;
	not.pred 	%p7, %p6;
	@%p7 bra 	$L__BB3_9;
	ld.param.u64 	%rd38, [_Z15MatrixMulKernelPKfS0_Pfi_param_1];
	ld.param.u64 	%rd35, [_Z15MatrixMulKernelPKfS0_Pfi_param_0];
	shl.b32 	%r76, %r103, 4;
	mad.lo.s32 	%r81, %r31, %r3, %r1;
	add.s32 	%r82, %r81, %r76;
	cvta.to.global.u64 	%rd24, %rd35;
	mul.wide.s32 	%rd25, %r82, 4;
	add.s64 	%rd26, %rd24, %rd25;
	ld.global.f32 	%f313, [%rd26];
	shl.b32 	%r83, %r1, 2;
	add.s32 	%r84, %r8, %r83;
	st.shared.f32 	[%r84], %f313;
	add.s32 	%r85, %r76, %r2;
	mad.lo.s32 	%r86, %r85, %r31, %r5;
	cvta.to.global.u64 	%rd27, %rd38;
	mul.wide.u32 	%rd28, %r86, 4;
	add.s64 	%rd29, %rd27, %rd28;
	ld.global.f32 	%f314, [%rd29];
	mov.u32 	%r88, _ZZ15MatrixMulKernelPKfS0_PfiE3Nds;
	add.s32 	%r89, %r88, %r83;
	add.s32 	%r90, %r89, %r39;
	st.shared.f32 	[%r90], %f314;
	bar.sync 	0;
	ld.shared.f32 	%f315, [%r8];
	ld.shared.f32 	%f316, [%r89];
	fma.rn.f32 	%f317, %f315, %f316, %f367;
	ld.shared.f32 	%f318, [%r8+4];
	ld.shared.f32 	%f319, [%r89+64];
	fma.rn.f32 	%f320, %f318, %f319, %f317;
	ld.shared.f32 	%f321, [%r8+8];
	ld.shared.f32 	%f322, [%r89+128];
	fma.rn.f32 	%f323, %f321, %f322, %f320;
	ld.shared.f32 	%f324, [%r8+12];
	ld.shared.f32 	%f325, [%r89+192];
	fma.rn.f32 	%f326, %f324, %f325, %f323;
	ld.shared.f32 	%f327, [%r8+16];
	ld.shared.f32 	%f328, [%r89+256];
	fma.rn.f32 	%f329, %f327, %f328, %f326;
	ld.shared.f32 	%f330, [%r8+20];
	ld.shared.f32 	%f331, [%r89+320];
	fma.rn.f32 	%f332, %f330, %f331, %f329;
	ld.shared.f32 	%f333, [%r8+24];
	ld.shared.f32 	%f334, [%r89+384];
	fma.rn.f32 	%f335, %f333, %f334, %f332;
	ld.shared.f32 	%f336, [%r8+28];
	ld.shared.f32 	%f337, [%r89+448];
	fma.rn.f32 	%f338, %f336, %f337, %f335;
	ld.shared.f32 	%f339, [%r8+32];
	ld.shared.f32 	%f340, [%r89+512];
	fma.rn.f32 	%f341, %f339, %f340, %f338;
	ld.shared.f32 	%f342, [%r8+36];
	ld.shared.f32 	%f343, [%r89+576];
	fma.rn.f32 	%f344, %f342, %f343, %f341;
	ld.shared.f32 	%f345, [%r8+40];
	ld.shared.f32 	%f346, [%r89+640];
	fma.rn.f32 	%f347, %f345, %f346, %f344;
	ld.shared.f32 	%f348, [%r8+44];
	ld.shared.f32 	%f349, [%r89+704];
	fma.rn.f32 	%f350, %f348, %f349, %f347;
	ld.shared.f32 	%f351, [%r8+48];
	ld.shared.f32 	%f352, [%r89+768];
	fma.rn.f32 	%f353, %f351, %f352, %f350;
	ld.shared.f32 	%f354, [%r8+52];
	ld.shared.f32 	%f355, [%r89+832];
	fma.rn.f32 	%f356, %f354, %f355, %f353;
	ld.shared.f32 	%f357, [%r8+56];
	ld.shared.f32 	%f358, [%r89+896];
	fma.rn.f32 	%f359, %f357, %f358, %f356;
	ld.shared.f32 	%f360, [%r8+60];
	ld.shared.f32 	%f361, [%r89+960];
	fma.rn.f32 	%f367, %f360, %f361, %f359;
	bar.sync 	0;
$L__BB3_9:
	ld.param.u64 	%rd39, [_Z15MatrixMulKernelPKfS0_Pfi_param_2];
	cvta.to.global.u64 	%rd30, %rd39;
	mad.lo.s32 	%r95, %r31, %r3, %r5;
	mul.wide.s32 	%rd31, %r95, 4;
	add.s64 	%rd32, %rd30, %rd31;
	st.global.f32 	[%rd32], %f367;
	ret;

}
	// .globl	_Z9kernel_32PKfS0_Pf
.visible .entry _Z9kernel_32PKfS0_Pf(
	.param .u64 .ptr .align 1 _Z9kernel_32PKfS0_Pf_param_0,
	.param .u64 .ptr .align 1 _Z9kernel_32PKfS0_Pf_param_1,
	.param .u64 .ptr .align 1 _Z9kernel_32PKfS0_Pf_param_2
)
.maxntid 256
.minnctapersm 1
{
	.local .align 16 .b8 	__local_depot4[128];
	.reg .b64 	%SP;
	.reg .b64 	%SPL;
	.reg .pred 	%p<3>;
	.reg .b32 	%r<65>;
	.reg .b32 	%f<231>;
	.reg .b64 	%rd<90>;
	// demoted variable
	.shared .align 4 .b8 _ZZ9kernel_32PKfS0_PfE5block[4224];
	mov.u64 	%SPL, __local_depot4;
	ld.param.u64 	%rd7, [_Z9kernel_32PKfS0_Pf_param_0];
	ld.param.u64 	%rd5, [_Z9kernel_32PKfS0_Pf_param_1];
	ld.param.u64 	%rd6, [_Z9kernel_32PKfS0_Pf_param_2];
	cvta.to.global.u64 	%rd1, %rd7;
	add.u64 	%rd2, %SPL, 0;
	mov.u32 	%r10, %tid.x;
	mov.u32 	%r11, %ctaid.x;
	mov.u32 	%r12, %ctaid.y;
	shl.b32 	%r13, %r11, 8;
	or.b32  	%r1, %r13, %r10;
	and.b32  	%r14, %r10, 31;
	shr.u32 	%r15, %r10, 5;
	shl.b32 	%r2, %r12, 17;
	shl.b32 	%r16, %r15, 12;
	or.b32  	%r17, %r2, %r16;
	or.b32  	%r3, %r17, %r14;
	mov.u32 	%r18, _ZZ9kernel_32PKfS0_PfE5block;
	mad.lo.s32 	%r19, %r15, 132, %r18;
	shl.b32 	%r20, %r10, 2;
	and.b32  	%r21, %r20, 124;
	add.s32 	%r4, %r19, %r21;
	mov.b32 	%r63, 0;
	mov.f32 	%f199, 0f00000000;
	mov.f32 	%f200, %f199;
	mov.f32 	%f201, %f199;
	mov.f32 	%f202, %f199;
	mov.f32 	%f203, %f199;
	mov.f32 	%f204, %f199;
	mov.f32 	%f205, %f199;
	mov.f32 	%f206, %f199;
	mov.f32 	%f207, %f199;
	mov.f32 	%f208, %f199;
	mov.f32 	%f209, %f199;
	mov.f32 	%f210, %f199;
	mov.f32 	%f211, %f199;
	mov.f32 	%f212, %f199;
	mov.f32 	%f213, %f199;
	mov.f32 	%f214, %f199;
	mov.f32 	%f215, %f199;
	mov.f32 	%f216, %f199;
	mov.f32 	%f217, %f199;
	mov.f32 	%f218, %f199;
	mov.f32 	%f219, %f199;
	mov.f32 	%f220, %f199;
	mov.f32 	%f221, %f199;
	mov.f32 	%f222, %f199;
	mov.f32 	%f223, %f199;
	mov.f32 	%f224, %f199;
	mov.f32 	%f225, %f199;
	mov.f32 	%f226, %f199;
	mov.f32 	%f227, %f199;
	mov.f32 	%f228, %f199;
	mov.f32 	%f229, %f199;
	mov.f32 	%f230, %f199;
$L__BB4_1:
	shl.b32 	%r23, %r63, 12;
	add.s32 	%r24, %r23, %r1;
	mul.wide.u32 	%rd13, %r24, 4;
	add.s64 	%rd14, %rd1, %rd13;
	ld.global.f32 	%f102, [%rd14];
	add.s32 	%r25, %r24, 4096;
	mul.wide.u32 	%rd15, %r25, 4;
	add.s64 	%rd16, %rd1, %rd15;
	ld.global.f32 	%f103, [%rd16];
	add.s32 	%r26, %r24, 8192;
	mul.wide.u32 	%rd17, %r26, 4;
	add.s64 	%rd18, %rd1, %rd17;
	ld.global.f32 	%f104, [%rd18];
	add.s32 	%r27, %r24, 12288;
	mul.wide.u32 	%rd19, %r27, 4;
	add.s64 	%rd20, %rd1, %rd19;
	ld.global.f32 	%f105, [%rd20];
	st.local.v4.f32 	[%rd2], {%f102, %f103, %f104, %f105};
	add.s32 	%r28, %r24, 16384;
	mul.wide.u32 	%rd21, %r28, 4;
	add.s64 	%rd22, %rd1, %rd21;
	ld.global.f32 	%f106, [%rd22];
	add.s32 	%r29, %r24, 20480;
	mul.wide.u32 	%rd23, %r29, 4;
	add.s64 	%rd24, %rd1, %rd23;
	ld.global.f32 	%f107, [%rd24];
	add.s32 	%r30, %r24, 24576;
	mul.wide.u32 	%rd25, %r30, 4;
	add.s64 	%rd26, %rd1, %rd25;
	ld.global.f32 	%f108, [%rd26];
	add.s32 	%r31, %r24, 28672;
	mul.wide.u32 	%rd27, %r31, 4;
	add.s64 	%rd28, %rd1, %rd27;
	ld.global.f32 	%f109, [%rd28];
	st.local.v4.f32 	[%rd2+16], {%f106, %f107, %f108, %f109};
	add.s32 	%r32, %r24, 32768;
	mul.wide.u32 	%rd29, %r32, 4;
	add.s64 	%rd30, %rd1, %rd29;
	ld.global.f32 	%f110, [%rd30];
	add.s32 	%r33, %r24, 36864;
	mul.wide.u32 	%rd31, %r33, 4;
	add.s64 	%rd32, %rd1, %rd31;
	ld.global.f32 	%f111, [%rd32];
	add.s32 	%r34, %r24, 40960;
	mul.wide.u32 	%rd33, %r34, 4;
	add.s64 	%rd34, %rd1, %rd33;
	ld.global.f32 	%f112, [%rd34];
	add.s32 	%r35, %r24, 45056;
	mul.wide.u32 	%rd35, %r35, 4;
	add.s64 	%rd36, %rd1, %rd35;
	ld.global.f32 	%f113, [%rd36];
	st.local.v4.f32 	[%rd2+32], {%f110, %f111, %f112, %f113};
	add.s32 	%r36, %r24, 49152;
	mul.wide.u32 	%rd37, %r36, 4;
	add.s64 	%rd38, %rd1, %rd37;
	ld.global.f32 	%f114, [%rd38];
	add.s32 	%r37, %r24, 53248;
	mul.wide.u32 	%rd39, %r37, 4;
	add.s64 	%rd40, %rd1, %rd39;
	ld.global.f32 	%f115, [%rd40];
	add.s32 	%r38, %r24, 57344;
	mul.wide.u32 	%rd41, %r38, 4;
	add.s64 	%rd42, %rd1, %rd41;
	ld.global.f32 	%f116, [%rd42];
	add.s32 	%r39, %r24, 61440;
	mul.wide.u32 	%rd43, %r39, 4;
	add.s64 	%rd44, %rd1, %rd43;
	ld.global.f32 	%f117, [%rd44];
	st.local.v4.f32 	[%rd2+48], {%f114, %f115, %f116, %f117};
	add.s32 	%r40, %r24, 65536;
	mul.wide.u32 	%rd45, %r40, 4;
	add.s64 	%rd46, %rd1, %rd45;
	ld.global.f32 	%f118, [%rd46];
	add.s32 	%r41, %r24, 69632;
	mul.wide.u32 	%rd47, %r41, 4;
	add.s64 	%rd48, %rd1, %rd47;
	ld.global.f32 	%f119, [%rd48];
	add.s32 	%r42, %r24, 73728;
	mul.wide.u32 	%rd49, %r42, 4;
	add.s64 	%rd50, %rd1, %rd49;
	ld.global.f32 	%f120, [%rd50];
	add.s32 	%r43, %r24, 77824;
	mul.wide.u32 	%rd51, %r43, 4;
	add.s64 	%rd52, %rd1, %rd51;
	ld.global.f32 	%f121, [%rd52];
	st.local.v4.f32 	[%rd2+64], {%f118, %f119, %f120, %f121};
	add.s32 	%r44, %r24, 81920;
	mul.wide.u32 	%rd53, %r44, 4;
	add.s64 	%rd54, %rd1, %rd53;
	ld.global.f32 	%f122, [%rd54];
	add.s32 	%r45, %r24, 86016;
	mul.wide.u32 	%rd55, %r45, 4;
	add.s64 	%rd56, %rd1, %rd55;
	ld.global.f32 	%f123, [%rd56];
	add.s32 	%r46, %r24, 90112;
	mul.wide.u32 	%rd57, %r46, 4;
	add.s64 	%rd58, %rd1, %rd57;
	ld.global.f32 	%f124, [%rd58];
	add.s32 	%r47, %r24, 94208;
	mul.wide.u32 	%rd59, %r47, 4;
	add.s64 	%rd60, %rd1, %rd59;
	ld.global.f32 	%f125, [%rd60];
	st.local.v4.f32 	[%rd2+80], {%f122, %f123, %f124, %f125};
	add.s32 	%r48, %r24, 98304;
	mul.wide.u32 	%rd61, %r48, 4;
	add.s64 	%rd62, %rd1, %rd61;
	ld.global.f32 	%f126, [%rd62];
	add.s32 	%r49, %r24, 102400;
	mul.wide.u32 	%rd63, %r49, 4;
	add.s64 	%rd64, %rd1, %rd63;
	ld.global.f32 	%f127, [%rd64];
	add.s32 	%r50, %r24, 106496;
	mul.wide.u32 	%rd65, %r50, 4;
	add.s64 	%rd66, %rd1, %rd65;
	ld.global.f32 	%f128, [%rd66];
	add.s32 	%r51, %r24, 110592;
	mul.wide.u32 	%rd67, %r51, 4;
	add.s64 	%rd68, %rd1, %rd67;
	ld.global.f32 	%f129, [%rd68];
	st.local.v4.f32 	[%rd2+96], {%f126, %f127, %f128, %f129};
	add.s32 	%r52, %r24, 114688;
	mul.wide.u32 	%rd69, %r52, 4;
	add.s64 	%rd70, %rd1, %rd69;
	ld.global.f32 	%f130, [%rd70];
	add.s32 	%r53, %r24, 118784;
	mul.wide.u32 	%rd71, %r53, 4;
	add.s64 	%rd72, %rd1, %rd71;
	ld.global.f32 	%f131, [%rd72];
	add.s32 	%r54, %r24, 122880;
	mul.wide.u32 	%rd73, %r54, 4;
	add.s64 	%rd74, %rd1, %rd73;
	ld.global.f32 	%f132, [%rd74];
	add.s32 	%r55, %r24, 126976;
	mul.wide.u32 	%rd75, %r55, 4;
	add.s64 	%rd76, %rd1, %rd75;
	ld.global.f32 	%f133, [%rd76];
	st.local.v4.f32 	[%rd2+112], {%f130, %f131, %f132, %f133};
	add.s32 	%r56, %r3, %r63;
	mul.wide.u32 	%rd77, %r56, 4;
	add.s64 	%rd9, %rd5, %rd77;
	// begin inline asm
	ld.global.nc.f32 %f98, [%rd9];
	// end inline asm
	st.shared.f32 	[%r4], %f98;
	add.s32 	%r57, %r56, 32768;
	mul.wide.u32 	%rd78, %r57, 4;
	add.s64 	%rd10, %rd5, %rd78;
	// begin inline asm
	ld.global.nc.f32 %f99, [%rd10];
	// end inline asm
	st.shared.f32 	[%r4+1056], %f99;
	add.s32 	%r58, %r56, 65536;
	mul.wide.u32 	%rd79, %r58, 4;
	add.s64 	%rd11, %rd5, %rd79;
	// begin inline asm
	ld.global.nc.f32 %f100, [%rd11];
	// end inline asm
	st.shared.f32 	[%r4+2112], %f100;
	add.s32 	%r59, %r56, 98304;
	mul.wide.u32 	%rd80, %r59, 4;
	add.s64 	%rd12, %rd5, %rd80;
	// begin inline asm
	ld.global.nc.f32 %f101, [%rd12];
	// end inline asm
	st.shared.f32 	[%r4+3168], %f101;
	barrier.sync 	0;
	mov.b32 	%r64, 2112;
	mov.u64 	%rd89, %rd2;
$L__BB4_2:
	add.s32 	%r61, %r18, %r64;
	ld.local.f32 	%f134, [%rd89];
	ld.shared.f32 	%f135, [%r61+-2112];
	fma.rn.f32 	%f230, %f134, %f135, %f230;
	ld.shared.f32 	%f136, [%r61+-1980];
	fma.rn.f32 	%f229, %f134, %f136, %f229;
	ld.shared.f32 	%f137, [%r61+-1848];
	fma.rn.f32 	%f228, %f134, %f137, %f228;
	ld.shared.f32 	%f138, [%r61+-1716];
	fma.rn.f32 	%f227, %f134, %f138, %f227;
	ld.shared.f32 	%f139, [%r61+-1584];
	fma.rn.f32 	%f226, %f134, %f139, %f226;
	ld.shared.f32 	%f140, [%r61+-1452];
	fma.rn.f32 	%f225, %f134, %f140, %f225;
	ld.shared.f32 	%f141, [%r61+-1320];
	fma.rn.f32 	%f224, %f134, %f141, %f224;
	ld.shared.f32 	%f142, [%r61+-1188];
	fma.rn.f32 	%f223, %f134, %f142, %f223;
	ld.shared.f32 	%f143, [%r61+-1056];
	fma.rn.f32 	%f222, %f134, %f143, %f222;
	ld.shared.f32 	%f144, [%r61+-924];
	fma.rn.f32 	%f221, %f134, %f144, %f221;
	ld.shared.f32 	%f145, [%r61+-792];
	fma.rn.f32 	%f220, %f134, %f145, %f220;
	ld.shared.f32 	%f146, [%r61+-660];
	fma.rn.f32 	%f219, %f134, %f146, %f219;
	ld.shared.f32 	%f147, [%r61+-528];
	fma.rn.f32 	%f218, %f134, %f147, %f218;
	ld.shared.f32 	%f148, [%r61+-396];
	fma.rn.f32 	%f217, %f134, %f148, %f217;
	ld.shared.f32 	%f149, [%r61+-264];
	fma.rn.f32 	%f216, %f134, %f149, %f216;
	ld.shared.f32 	%f150, [%r61+-132];
	fma.rn.f32 	%f215, %f134, %f150, %f215;
	ld.shared.f32 	%f151, [%r61];
	fma.rn.f32 	%f214, %f134, %f151, %f214;
	ld.shared.f32 	%f152, [%r61+132];
	fma.rn.f32 	%f213, %f134, %f152, %f213;
	ld.shared.f32 	%f153, [%r61+264];
	fma.rn.f32 	%f212, %f134, %f153, %f212;
	ld.shared.f32 	%f154, [%r61+396];
	fma.rn.f32 	%f211, %f134, %f154, %f211;
	ld.shared.f32 	%f155, [%r61+528];
	fma.rn.f32 	%f210, %f134, %f155, %f210;
	ld.shared.f32 	%f156, [%r61+660];
	fma.rn.f32 	%f209, %f134, %f156, %f209;
	ld.shared.f32 	%f157, [%r61+792];
	fma.rn.f32 	%f208, %f134, %f157, %f208;
	ld.shared.f32 	%f158, [%r61+924];
	fma.rn.f32 	%f207, %f134, %f158, %f207;
	ld.shared.f32 	%f159, [%r61+1056];
	fma.rn.f32 	%f206, %f134, %f159, %f206;
	ld.shared.f32 	%f160, [%r61+1188];
	fma.rn.f32 	%f205, %f134, %f160, %f205;
	ld.shared.f32 	%f161, [%r61+1320];
	fma.rn.f32 	%f204, %f134, %f161, %f204;
	ld.shared.f32 	%f162, [%r61+1452];
	fma.rn.f32 	%f203, %f134, %f162, %f203;
	ld.shared.f32 	%f163, [%r61+1584];
	fma.rn.f32 	%f202, %f134, %f163, %f202;
	ld.shared.f32 	%f164, [%r61+1716];
	fma.rn.f32 	%f201, %f134, %f164, %f201;
	ld.shared.f32 	%f165, [%r61+1848];
	fma.rn.f32 	%f200, %f134, %f165, %f200;
	ld.shared.f32 	%f166, [%r61+1980];
	fma.rn.f32 	%f199, %f134, %f166, %f199;
	add.s64 	%rd89, %rd89, 4;
	add.s32 	%r64, %r64, 4;
	setp.ne.s32 	%p1, %r64, 2240;
	@%p1 bra 	$L__BB4_2;
	barrier.sync 	0;
	add.s32 	%r8, %r63, 32;
	setp.lt.u32 	%p2, %r63, 4064;
	mov.u32 	%r63, %r8;
	@%p2 bra 	$L__BB4_1;
	cvta.to.global.u64 	%rd81, %rd6;
	add.s32 	%r62, %r2, %r1;
	mul.wide.u32 	%rd82, %r62, 4;
	add.s64 	%rd83, %rd81, %rd82;
	st.global.f32 	[%rd83], %f230;
	cvt.u64.u32 	%rd84, %r1;
	cvt.u64.u32 	%rd85, %r2;
	add.s64 	%rd86, %rd85, %rd84;
	shl.b64 	%rd87, %rd86, 2;
	add.s64 	%rd88, %rd81, %rd87;
	st.global.f32 	[%rd88+16384], %f229;
	st.global.f32 	[%rd88+32768], %f228;
	st.global.f32 	[%rd88+49152], %f227;
	st.global.f32 	[%rd88+65536], %f226;
	st.global.f32 	[%rd88+81920], %f225;
	st.global.f32 	[%rd88+98304], %f224;
	st.global.f32 	[%rd88+114688], %f223;
	st.global.f32 	[%rd88+131072], %f222;
	st.global.f32 	[%rd88+147456], %f221;
	st.global.f32 	[%rd88+163840], %f220;
	st.global.f32 	[%rd88+180224], %f219;
	st.global.f32 	[%rd88+196608], %f218;
	st.global.f32 	[%rd88+212992], %f217;
	st.global.f32 	[%rd88+229376], %f216;
	st.global.f32 	[%rd88+245760], %f215;
	st.global.f32 	[%rd88+262144], %f214;
	st.global.f32 	[%rd88+278528], %f213;
	st.global.f32 	[%rd88+294912], %f212;
	st.global.f32 	[%rd88+311296], %f211;
	st.global.f32 	[%rd88+327680], %f210;
	st.global.f32 	[%rd88+344064], %f209;
	st.global.f32 	[%rd88+360448], %f208;
	st.global.f32 	[%rd88+376832], %f207;
	st.global.f32 	[%rd88+393216], %f206;
	st.global.f32 	[%rd88+409600], %f205;
	st.global.f32 	[%rd88+425984], %f204;
	st.global.f32 	[%rd88+442368], %f203;
	st.global.f32 	[%rd88+458752], %f202;
	st.global.f32 	[%rd88+475136], %f201;
	st.global.f32 	[%rd88+491520], %f200;
	st.global.f32 	[%rd88+507904], %f199;
	ret;

}
	// .globl	_Z14kernel_53T_oldPKfS0_Pf
.visible .entry _Z14kernel_53T_oldPKfS0_Pf(
	.param .u64 .ptr .align 1 _Z14kernel_53T_oldPKfS0_Pf_param_0,
	.param .u64 .ptr .align 1 _Z14kernel_53T_oldPKfS0_Pf_param_1,
	.param .u64 .ptr .align 1 _Z14kernel_53T_oldPKfS0_Pf_param_2
)
{
	.reg .pred 	%p<2>;
	.reg .b32 	%r<40>;
	.reg .b32 	%f<587>;
	.reg .b64 	%rd<34>;
	// demoted variable
	.shared .align 4 .b8 _ZZ14kernel_53T_oldPKfS0_PfE5block[1024];
	mov.u32 	%r11, %tid.x;
	mov.u32 	%r12, %ctaid.x;
	mov.u32 	%r13, %ctaid.y;
	shl.b32 	%r14, %r12, 8;
	add.s32 	%r1, %r14, %r11;
	shr.u32 	%r15, %r11, 5;
	shl.b32 	%r16, %r13, 17;
	shl.b32 	%r17, %r11, 12;
	and.b32  	%r18, %r17, 126976;
	add.s32 	%r38, %r1, 16384;
	or.b32  	%r19, %r15, %r16;
	or.b32  	%r37, %r19, %r18;
	mov.b32 	%r39, 0;
	mov.f32 	%f555, 0f00000000;
	shl.b32 	%r28, %r11, 2;
	mov.f32 	%f556, %f555;
	mov.f32 	%f557, %f555;
	mov.f32 	%f558, %f555;
	mov.f32 	%f559, %f555;
	mov.f32 	%f560, %f555;
	mov.f32 	%f561, %f555;
	mov.f32 	%f562, %f555;
	mov.f32 	%f563, %f555;
	mov.f32 	%f564, %f555;
	mov.f32 	%f565, %f555;
	mov.f32 	%f566, %f555;
	mov.f32 	%f567, %f555;
	mov.f32 	%f568, %f555;
	mov.f32 	%f569, %f555;
	mov.f32 	%f570, %f555;
	mov.f32 	%f571, %f555;
	mov.f32 	%f572, %f555;
	mov.f32 	%f573, %f555;
	mov.f32 	%f574, %f555;
	mov.f32 	%f575, %f555;
	mov.f32 	%f576, %f555;
	mov.f32 	%f577, %f555;
	mov.f32 	%f578, %f555;
	mov.f32 	%f579, %f555;
	mov.f32 	%f580, %f555;
	mov.f32 	%f581, %f555;
	mov.f32 	%f582, %f555;
	mov.f32 	%f583, %f555;
	mov.f32 	%f584, %f555;
	mov.f32 	%f585, %f555;
	mov.f32 	%f586, %f555;
$L__BB5_1:
	ld.param.u64 	%rd32, [_Z14kernel_53T_oldPKfS0_Pf_param_1];
	ld.param.u64 	%rd31, [_Z14kernel_53T_oldPKfS0_Pf_param_0];
	add.s32 	%r20, %r38, -16384;
	cvta.to.global.u64 	%rd5, %rd31;
	mul.wide.u32 	%rd6, %r20, 4;
	add.s64 	%rd7, %rd5, %rd6;
	ld.global.f32 	%f67, [%rd7];
	add.s32 	%r21, %r38, -12288;
	mul.wide.u32 	%rd8, %r21, 4;
	add.s64 	%rd9, %rd5, %rd8;
	ld.global.f32 	%f68, [%rd9];
	add.s32 	%r22, %r38, -8192;
	mul.wide.u32 	%rd10, %r22, 4;
	add.s64 	%rd11, %rd5, %rd10;
	ld.global.f32 	%f69, [%rd11];
	add.s32 	%r23, %r38, -4096;
	mul.wide.u32 	%rd12, %r23, 4;
	add.s64 	%rd13, %rd5, %rd12;
	ld.global.f32 	%f70, [%rd13];
	add.s32 	%r24, %r38, 12288;
	mul.wide.u32 	%rd14, %r38, 4;
	add.s64 	%rd15, %rd5, %rd14;
	ld.global.f32 	%f71, [%rd15];
	add.s32 	%r25, %r38, 4096;
	mul.wide.u32 	%rd16, %r25, 4;
	add.s64 	%rd17, %rd5, %rd16;
	ld.global.f32 	%f72, [%rd17];
	add.s32 	%r26, %r38, 8192;
	mul.wide.u32 	%rd18, %r26, 4;
	add.s64 	%rd19, %rd5, %rd18;
	ld.global.f32 	%f73, [%rd19];
	mul.wide.u32 	%rd20, %r24, 4;
	add.s64 	%rd21, %rd5, %rd20;
	ld.global.f32 	%f74, [%rd21];
	mul.wide.u32 	%rd22, %r37, 4;
	add.s64 	%rd4, %rd32, %rd22;
	// begin inline asm
	ld.global.nc.f32 %f66, [%rd4];
	// end inline asm
	and.b32  	%r29, %r28, 3968;
	mov.u32 	%r30, _ZZ14kernel_53T_oldPKfS0_PfE5block;
	add.s32 	%r31, %r30, %r29;
	and.b32  	%r32, %r28, 124;
	add.s32 	%r33, %r31, %r32;
	st.shared.f32 	[%r33], %f66;
	barrier.sync 	0;
	ld.shared.f32 	%f75, [_ZZ14kernel_53T_oldPKfS0_PfE5block];
	fma.rn.f32 	%f76, %f67, %f75, %f578;
	ld.shared.f32 	%f77, [_ZZ14kernel_53T_oldPKfS0_PfE5block+4];
	fma.rn.f32 	%f78, %f67, %f77, %f577;
	ld.shared.f32 	%f79, [_ZZ14kernel_53T_oldPKfS0_PfE5block+8];
	fma.rn.f32 	%f80, %f67, %f79, %f576;
	ld.shared.f32 	%f81, [_ZZ14kernel_53T_oldPKfS0_PfE5block+12];
	fma.rn.f32 	%f82, %f67, %f81, %f575;
	ld.shared.f32 	%f83, [_ZZ14kernel_53T_oldPKfS0_PfE5block+16];
	fma.rn.f32 	%f84, %f67, %f83, %f574;
	ld.shared.f32 	%f85, [_ZZ14kernel_53T_oldPKfS0_PfE5block+20];
	fma.rn.f32 	%f86, %f67, %f85, %f573;
	ld.shared.f32 	%f87, [_ZZ14kernel_53T_oldPKfS0_PfE5block+24];
	fma.rn.f32 	%f88, %f67, %f87, %f572;
	ld.shared.f32 	%f89, [_ZZ14kernel_53T_oldPKfS0_PfE5block+28];
	fma.rn.f32 	%f90, %f67, %f89, %f571;
	ld.shared.f32 	%f91, [_ZZ14kernel_53T_oldPKfS0_PfE5block+32];
	fma.rn.f32 	%f92, %f67, %f91, %f570;
	ld.shared.f32 	%f93, [_ZZ14kernel_53T_oldPKfS0_PfE5block+36];
	fma.rn.f32 	%f94, %f67, %f93, %f569;
	ld.shared.f32 	%f95, [_ZZ14kernel_53T_oldPKfS0_PfE5block+40];
	fma.rn.f32 	%f96, %f67, %f95, %f568;
	ld.shared.f32 	%f97, [_ZZ14kernel_53T_oldPKfS0_PfE5block+44];
	fma.rn.f32 	%f98, %f67, %f97, %f567;
	ld.shared.f32 	%f99, [_ZZ14kernel_53T_oldPKfS0_PfE5block+48];
	fma.rn.f32 	%f100, %f67, %f99, %f566;
	ld.shared.f32 	%f101, [_ZZ14kernel_53T_oldPKfS0_PfE5block+52];
	fma.rn.f32 	%f102, %f67, %f101, %f565;
	ld.shared.f32 	%f103, [_ZZ14kernel_53T_oldPKfS0_PfE5block+56];
	fma.rn.f32 	%f104, %f67, %f103, %f564;
	ld.shared.f32 	%f105, [_ZZ14kernel_53T_oldPKfS0_PfE5block+60];
	fma.rn.f32 	%f106, %f67, %f105, %f563;
	ld.shared.f32 	%f107, [_ZZ14kernel_53T_oldPKfS0_PfE5block+64];
	fma.rn.f32 	%f108, %f67, %f107, %f562;
	ld.shared.f32 	%f109, [_ZZ14kernel_53T_oldPKfS0_PfE5block+68];
	fma.rn.f32 	%f110, %f67, %f109, %f561;
	ld.shared.f32 	%f111, [_ZZ14kernel_53T_oldPKfS0_PfE5block+72];
	fma.rn.f32 	%f112, %f67, %f111, %f560;
	ld.shared.f32 	%f113, [_ZZ14kernel_53T_oldPKfS0_PfE5block+76];
	fma.rn.f32 	%f114, %f67, %f113, %f559;
	ld.shared.f32 	%f115, [_ZZ14kernel_53T_oldPKfS0_PfE5block+80];
	fma.rn.f32 	%f116, %f67, %f115, %f558;
	ld.shared.f32 	%f117, [_ZZ14kernel_53T_oldPKfS0_PfE5block+84];
	fma.rn.f32 	%f118, %f67, %f117, %f557;
	ld.shared.f32 	%f119, [_ZZ14kernel_53T_oldPKfS0_PfE5block+88];
	fma.rn.f32 	%f120, %f67, %f119, %f556;
	ld.shared.f32 	%f121, [_ZZ14kernel_53T_oldPKfS0_PfE5block+92];
	fma.rn.f32 	%f122, %f67, %f121, %f555;
	ld.shared.f32 	%f123, [_ZZ14kernel_53T_oldPKfS0_PfE5block+96];
	fma.rn.f32 	%f124, %f67, %f123, %f579;
	ld.shared.f32 	%f125, [_ZZ14kernel_53T_oldPKfS0_PfE5block+100];
	fma.rn.f32 	%f126, %f67, %f125, %f580;
	ld.shared.f32 	%f127, [_ZZ14kernel_53T_oldPKfS0_PfE5block+104];
	fma.rn.f32 	%f128, %f67, %f127, %f581;
	ld.shared.f32 	%f129, [_ZZ14kernel_53T_oldPKfS0_PfE5block+108];
	fma.rn.f32 	%f130, %f67, %f129, %f582;
	ld.shared.f32 	%f131, [_ZZ14kernel_53T_oldPKfS0_PfE5block+112];
	fma.rn.f32 	%f132, %f67, %f131, %f583;
	ld.shared.f32 	%f133, [_ZZ14kernel_53T_oldPKfS0_PfE5block+116];
	fma.rn.f32 	%f134, %f67, %f133, %f584;
	ld.shared.f32 	%f135, [_ZZ14kernel_53T_oldPKfS0_PfE5block+120];
	fma.rn.f32 	%f136, %f67, %f135, %f585;
	ld.shared.f32 	%f137, [_ZZ14kernel_53T_oldPKfS0_PfE5block+124];
	fma.rn.f32 	%f138, %f67, %f137, %f586;
	ld.shared.f32 	%f139, [_ZZ14kernel_53T_oldPKfS0_PfE5block+128];
	fma.rn.f32 	%f140, %f68, %f139, %f76;
	ld.shared.f32 	%f141, [_ZZ14kernel_53T_oldPKfS0_PfE5block+132];
	fma.rn.f32 	%f142, %f68, %f141, %f78;
	ld.shared.f32 	%f143, [_ZZ14kernel_53T_oldPKfS0_PfE5block+136];
	fma.rn.f32 	%f144, %f68, %f143, %f80;
	ld.shared.f32 	%f145, [_ZZ14kernel_53T_oldPKfS0_PfE5block+140];
	fma.rn.f32 	%f146, %f68, %f145, %f82;
	ld.shared.f32 	%f147, [_ZZ14kernel_53T_oldPKfS0_PfE5block+144];
	fma.rn.f32 	%f148, %f68, %f147, %f84;
	ld.shared.f32 	%f149, [_ZZ14kernel_53T_oldPKfS0_PfE5block+148];
	fma.rn.f32 	%f150, %f68, %f149, %f86;
	ld.shared.f32 	%f151, [_ZZ14kernel_53T_oldPKfS0_PfE5block+152];
	fma.rn.f32 	%f152, %f68, %f151, %f88;
	ld.shared.f32 	%f153, [_ZZ14kernel_53T_oldPKfS0_PfE5block+156];
	fma.rn.f32 	%f154, %f68, %f153, %f90;
	ld.shared.f32 	%f155, [_ZZ14kernel_53T_oldPKfS0_PfE5block+160];
	fma.rn.f32 	%f156, %f68, %f155, %f92;
	ld.shared.f32 	%f157, [_ZZ14kernel_53T_oldPKfS0_PfE5block+164];
	fma.rn.f32 	%f158, %f68, %f157, %f94;
	ld.shared.f32 	%f159, [_ZZ14kernel_53T_oldPKfS0_PfE5block+168];
	fma.rn.f32 	%f160, %f68, %f159, %f96;
	ld.shared.f32 	%f161, [_ZZ14kernel_53T_oldPKfS0_PfE5block+172];
	fma.rn.f32 	%f162, %f68, %f161, %f98;
	ld.shared.f32 	%f163, [_ZZ14kernel_53T_oldPKfS0_PfE5block+176];
	fma.rn.f32 	%f164, %f68, %f163, %f100;
	ld.shared.f32 	%f165, [_ZZ14kernel_53T_oldPKfS0_PfE5block+180];
	fma.rn.f32 	%f166, %f68, %f165, %f102;
	ld.shared.f32 	%f167, [_ZZ14kernel_53T_oldPKfS0_PfE5block+184];
	fma.rn.f32 	%f168, %f68, %f167, %f104;
	ld.shared.f32 	%f169, [_ZZ14kernel_53T_oldPKfS0_PfE5block+188];
	fma.rn.f32 	%f170, %f68, %f169, %f106;
	ld.shared.f32 	%f171, [_ZZ14kernel_53T_oldPKfS0_PfE5block+192];
	fma.rn.f32 	%f172, %f68, %f171, %f108;
	ld.shared.f32 	%f173, [_ZZ14kernel_53T_oldPKfS0_PfE5block+196];
	fma.rn.f32 	%f174, %f68, %f173, %f110;
	ld.shared.f32 	%f175, [_ZZ14kernel_53T_oldPKfS0_PfE5block+200];
	fma.rn.f32 	%f176, %f68, %f175, %f112;
	ld.shared.f32 	%f177, [_ZZ14kernel_53T_oldPKfS0_PfE5block+204];
	fma.rn.f32 	%f178, %f68, %f177, %f114;
	ld.shared.f32 	%f179, [_ZZ14kernel_53T_oldPKfS0_PfE5block+208];
	fma.rn.f32 	%f180, %f68, %f179, %f116;
	ld.shared.f32 	%f181, [_ZZ14kernel_53T_oldPKfS0_PfE5block+212];
	fma.rn.f32 	%f182, %f68, %f181, %f118;
	ld.shared.f32 	%f183, [_ZZ14kernel_53T_oldPKfS0_PfE5block+216];
	fma.rn.f32 	%f184, %f68, %f183, %f120;
	ld.shared.f32 	%f185, [_ZZ14kernel_53T_oldPKfS0_PfE5block+220];
	fma.rn.f32 	%f186, %f68, %f185, %f122;
	ld.shared.f32 	%f187, [_ZZ14kernel_53T_oldPKfS0_PfE5block+224];
	fma.rn.f32 	%f188, %f68, %f187, %f124;
	ld.shared.f32 	%f189, [_ZZ14kernel_53T_oldPKfS0_PfE5block+228];
	fma.rn.f32 	%f190, %f68, %f189, %f126;
	ld.shared.f32 	%f191, [_ZZ14kernel_53T_oldPKfS0_PfE5block+232];
	fma.rn.f32 	%f192, %f68, %f191, %f128;
	ld.shared.f32 	%f193, [_ZZ14kernel_53T_oldPKfS0_PfE5block+236];
	fma.rn.f32 	%f194, %f68, %f193, %f130;
	ld.shared.f32 	%f195, [_ZZ14kernel_53T_oldPKfS0_PfE5block+240];
	fma.rn.f32 	%f196, %f68, %f195, %f132;
	ld.shared.f32 	%f197, [_ZZ14kernel_53T_oldPKfS0_PfE5block+244];
	fma.rn.f32 	%f198, %f68, %f197, %f134;
	ld.shared.f32 	%f199, [_ZZ14kernel_53T_oldPKfS0_PfE5block+248];
	fma.rn.f32 	%f200, %f68, %f199, %f136;
	ld.shared.f32 	%f201, [_ZZ14kernel_53T_oldPKfS0_PfE5block+252];
	fma.rn.f32 	%f202, %f68, %f201, %f138;
	ld.shared.f32 	%f203, [_ZZ14kernel_53T_oldPKfS0_PfE5block+256];
	fma.rn.f32 	%f204, %f69, %f203, %f140;
	ld.shared.f32 	%f205, [_ZZ14kernel_53T_oldPKfS0_PfE5block+260];
	fma.rn.f32 	%f206, %f69, %f205, %f142;
	ld.shared.f32 	%f207, [_ZZ14kernel_53T_oldPKfS0_PfE5block+264];
	fma.rn.f32 	%f208, %f69, %f207, %f144;
	ld.shared.f32 	%f209, [_ZZ14kernel_53T_oldPKfS0_PfE5block+268];
	fma.rn.f32 	%f210, %f69, %f209, %f146;
	ld.shared.f32 	%f211, [_ZZ14kernel_53T_oldPKfS0_PfE5block+272];
	fma.rn.f32 	%f212, %f69, %f211, %f148;
	ld.shared.f32 	%f213, [_ZZ14kernel_53T_oldPKfS0_PfE5block+276];
	fma.rn.f32 	%f214, %f69, %f213, %f150;
	ld.shared.f32 	%f215, [_ZZ14kernel_53T_oldPKfS0_PfE5block+280];
	fma.rn.f32 	%f216, %f69, %f215, %f152;
	ld.shared.f32 	%f217, [_ZZ14kernel_53T_oldPKfS0_PfE5block+284];
	fma.rn.f32 	%f218, %f69, %f217, %f154;
	ld.shared.f32 	%f219, [_ZZ14kernel_53T_oldPKfS0_PfE5block+288];
	fma.rn.f32 	%f220, %f69, %f219, %f156;
	ld.shared.f32 	%f221, [_ZZ14kernel_53T_oldPKfS0_PfE5block+292];
	fma.rn.f32 	%f222, %f69, %f221, %f158;
	ld.shared.f32 	%f223, [_ZZ14kernel_53T_oldPKfS0_PfE5block+296];
	fma.rn.f32 	%f224, %f69, %f223, %f160;
	ld.shared.f32 	%f225, [_ZZ14kernel_53T_oldPKfS0_PfE5block+300];
	fma.rn.f32 	%f226, %f69, %f225, %f162;
	ld.shared.f32 	%f227, [_ZZ14kernel_53T_oldPKfS0_PfE5block+304];
	fma.rn.f32 	%f228, %f69, %f227, %f164;
	ld.shared.f32 	%f229, [_ZZ14kernel_53T_oldPKfS0_PfE5block+308];
	fma.rn.f32 	%f230, %f69, %f229, %f166;
	ld.shared.f32 	%f231, [_ZZ14kernel_53T_oldPKfS0_PfE5block+312];
	fma.rn.f32 	%f232, %f69, %f231, %f168;
	ld.shared.f32 	%f233, [_ZZ14kernel_53T_oldPKfS0_PfE5block+316];
	fma.rn.f32 	%f234, %f69, %f233, %f170;
	ld.shared.f32 	%f235, [_ZZ14kernel_53T_oldPKfS0_PfE5block+320];
	fma.rn.f32 	%f236, %f69, %f235, %f172;
	ld.shared.f32 	%f237, [_ZZ14kernel_53T_oldPKfS0_PfE5block+324];
	fma.rn.f32 	%f238, %f69, %f237, %f174;
	ld.shared.f32 	%f239, [_ZZ14kernel_53T_oldPKfS0_PfE5block+328];
	fma.rn.f32 	%f240, %f69, %f239, %f176;
	ld.shared.f32 	%f241, [_ZZ14kernel_53T_oldPKfS0_PfE5block+332];
	fma.rn.f32 	%f242, %f69, %f241, %f178;
	ld.shared.f32 	%f243, [_ZZ14kernel_53T_oldPKfS0_PfE5block+336];
	fma.rn.f32 	%f244, %f69, %f243, %f180;
	ld.shared.f32 	%f245, [_ZZ14kernel_53T_oldPKfS0_PfE5block+340];
	fma.rn.f32 	%f246, %f69, %f245, %f182;
	ld.shared.f32 	%f247, [_ZZ14kernel_53T_oldPKfS0_PfE5block+344];
	fma.rn.f32 	%f248, %f69, %f247, %f184;
	ld.shared.f32 	%f249, [_ZZ14kernel_53T_oldPKfS0_PfE5block+348];
	fma.rn.f32 	%f250, %f69, %f249, %f186;
	ld.shared.f32 	%f251, [_ZZ14kernel_53T_oldPKfS0_PfE5block+352];
	fma.rn.f32 	%f252, %f69, %f251, %f188;
	ld.shared.f32 	%f253, [_ZZ14kernel_53T_oldPKfS0_PfE5block+356];
	fma.rn.f32 	%f254, %f69, %f253, %f190;
	ld.shared.f32 	%f255, [_ZZ14kernel_53T_oldPKfS0_PfE5block+360];
	fma.rn.f32 	%f256, %f69, %f255, %f192;
	ld.shared.f32 	%f257, [_ZZ14kernel_53T_oldPKfS0_PfE5block+364];
	fma.rn.f32 	%f258, %f69, %f257, %f194;
	ld.shared.f32 	%f259, [_ZZ14kernel_53T_oldPKfS0_PfE5block+368];
	fma.rn.f32 	%f260, %f69, %f259, %f196;
	ld.shared.f32 	%f261, [_ZZ14kernel_53T_oldPKfS0_PfE5block+372];
	fma.rn.f32 	%f262, %f69, %f261, %f198;
	ld.shared.f32 	%f263, [_ZZ14kernel_53T_oldPKfS0_PfE5block+376];
	fma.rn.f32 	%f264, %f69, %f263, %f200;
	ld.shared.f32 	%f265, [_ZZ14kernel_53T_oldPKfS0_PfE5block+380];
	fma.rn.f32 	%f266, %f69, %f265, %f202;
	ld.shared.f32 	%f267, [_ZZ14kernel_53T_oldPKfS0_PfE5block+384];
	fma.rn.f32 	%f268, %f70, %f267, %f204;
	ld.shared.f32 	%f269, [_ZZ14kernel_53T_oldPKfS0_PfE5block+388];
	fma.rn.f32 	%f270, %f70, %f269, %f206;
	ld.shared.f32 	%f271, [_ZZ14kernel_53T_oldPKfS0_PfE5block+392];
	fma.rn.f32 	%f272, %f70, %f271, %f208;
	ld.shared.f32 	%f273, [_ZZ14kernel_53T_oldPKfS0_PfE5block+396];
	fma.rn.f32 	%f274, %f70, %f273, %f210;
	ld.shared.f32 	%f275, [_ZZ14kernel_53T_oldPKfS0_PfE5block+400];
	fma.rn.f32 	%f276, %f70, %f275, %f212;
	ld.shared.f32 	%f277, [_ZZ14kernel_53T_oldPKfS0_PfE5block+404];
	fma.rn.f32 	%f278, %f70, %f277, %f214;
	ld.shared.f32 	%f279, [_ZZ14kernel_53T_oldPKfS0_PfE5block+408];
	fma.rn.f32 	%f280, %f70, %f279, %f216;
	ld.shared.f32 	%f281, [_ZZ14kernel_53T_oldPKfS0_PfE5block+412];
	fma.rn.f32 	%f282, %f70, %f281, %f218;
	ld.shared.f32 	%f283, [_ZZ14kernel_53T_oldPKfS0_PfE5block+416];
	fma.rn.f32 	%f284, %f70, %f283, %f220;
	ld.shared.f32 	%f285, [_ZZ14kernel_53T_oldPKfS0_PfE5block+420];
	fma.rn.f32 	%f286, %f70, %f285, %f222;
	ld.shared.f32 	%f287, [_ZZ14kernel_53T_oldPKfS0_PfE5block+424];
	fma.rn.f32 	%f288, %f70, %f287, %f224;
	ld.shared.f32 	%f289, [_ZZ14kernel_53T_oldPKfS0_PfE5block+428];
	fma.rn.f32 	%f290, %f70, %f289, %f226;
	ld.shared.f32 	%f291, [_ZZ14kernel_53T_oldPKfS0_PfE5block+432];
	fma.rn.f32 	%f292, %f70, %f291, %f228;
	ld.shared.f32 	%f293, [_ZZ14kernel_53T_oldPKfS0_PfE5block+436];
	fma.rn.f32 	%f294, %f70, %f293, %f230;
	ld.shared.f32 	%f295, [_ZZ14kernel_53T_oldPKfS0_PfE5block+440];
	fma.rn.f32 	%f296, %f70, %f295, %f232;
	ld.shared.f32 	%f297, [_ZZ14kernel_53T_oldPKfS0_PfE5block+444];
	fma.rn.f32 	%f298, %f70, %f297, %f234;
	ld.shared.f32 	%f299, [_ZZ14kernel_53T_oldPKfS0_PfE5block+448];
	fma.rn.f32 	%f300, %f70, %f299, %f236;
	ld.shared.f32 	%f301, [_ZZ14kernel_53T_oldPKfS0_PfE5block+452];
	fma.rn.f32 	%f302, %f70, %f301, %f238;
	ld.shared.f32 	%f303, [_ZZ14kernel_53T_oldPKfS0_PfE5block+456];
	fma.rn.f32 	%f304, %f70, %f303, %f240;
	ld.shared.f32 	%f305, [_ZZ14kernel_53T_oldPKfS0_PfE5block+460];
	fma.rn.f32 	%f306, %f70, %f305, %f242;
	ld.shared.f32 	%f307, [_ZZ14kernel_53T_oldPKfS0_PfE5block+464];
	fma.rn.f32 	%f308, %f70, %f307, %f244;
	ld.shared.f32 	%f309, [_ZZ14kernel_53T_oldPKfS0_PfE5block+468];
	fma.rn.f32 	%f310, %f70, %f309, %f246;
	ld.shared.f32 	%f311, [_ZZ14kernel_53T_oldPKfS0_PfE5block+472];
	fma.rn.f32 	%f312, %f70, %f311, %f248;
	ld.shared.f32 	%f313, [_ZZ14kernel_53T_oldPKfS0_PfE5block+476];
	fma.rn.f32 	%f314, %f70, %f313, %f250;
	ld.shared.f32 	%f315, [_ZZ14kernel_53T_oldPKfS0_PfE5block+480];
	fma.rn.f32 	%f316, %f70, %f315, %f252;
	ld.shared.f32 	%f317, [_ZZ14kernel_53T_oldPKfS0_PfE5block+484];
	fma.rn.f32 	%f318, %f70, %f317, %f254;
	ld.shared.f32 	%f319, [_ZZ14kernel_53T_oldPKfS0_PfE5block+488];
	fma.rn.f32 	%f320, %f70, %f319, %f256;
	ld.shared.f32 	%f321, [_ZZ14kernel_53T_oldPKfS0_PfE5block+492];
	fma.rn.f32 	%f322, %f70, %f321, %f258;
	ld.shared.f32 	%f323, [_ZZ14kernel_53T_oldPKfS0_PfE5block+496];
	fma.rn.f32 	%f324, %f70, %f323, %f260;
	ld.shared.f32 	%f325, [_ZZ14kernel_53T_oldPKfS0_PfE5block+500];
	fma.rn.f32 	%f326, %f70, %f325, %f262;
	ld.shared.f32 	%f327, [_ZZ14kernel_53T_oldPKfS0_PfE5block+504];
	fma.rn.f32 	%f328, %f70, %f327, %f264;
	ld.shared.f32 	%f329, [_ZZ14kernel_53T_oldPKfS0_PfE5block+508];
	fma.rn.f32 	%f330, %f70, %f329, %f266;
	ld.shared.f32 	%f331, [_ZZ14kernel_53T_oldPKfS0_PfE5block+512];
	fma.rn.f32 	%f332, %f71, %f331, %f268;
	ld.shared.f32 	%f333, [_ZZ14kernel_53T_oldPKfS0_PfE5block+516];
	fma.rn.f32 	%f334, %f71, %f333, %f270;
	ld.shared.f32 	%f335, [_ZZ14kernel_53T_oldPKfS0_PfE5block+520];
	fma.rn.f32 	%f336, %f71, %f335, %f272;
	ld.shared.f32 	%f337, [_ZZ14kernel_53T_oldPKfS0_PfE5block+524];
	fma.rn.f32 	%f338, %f71, %f337, %f274;
	ld.shared.f32 	%f339, [_ZZ14kernel_53T_oldPKfS0_PfE5block+528];
	fma.rn.f32 	%f340, %f71, %f339, %f276;
	ld.shared.f32 	%f341, [_ZZ14kernel_53T_oldPKfS0_PfE5block+532];
	fma.rn.f32 	%f342, %f71, %f341, %f278;
	ld.shared.f32 	%f343, [_ZZ14kernel_53T_oldPKfS0_PfE5block+536];
	fma.rn.f32 	%f344, %f71, %f343, %f280;
	ld.shared.f32 	%f345, [_ZZ14kernel_53T_oldPKfS0_PfE5block+540];
	fma.rn.f32 	%f346, %f71, %f345, %f282;
	ld.shared.f32 	%f347, [_ZZ14kernel_53T_oldPKfS0_PfE5block+544];
	fma.rn.f32 	%f348, %f71, %f347, %f284;
	ld.shared.f32 	%f349, [_ZZ14kernel_53T_oldPKfS0_PfE5block+548];
	fma.rn.f32 	%f350, %f71, %f349, %f286;
	ld.shared.f32 	%f351, [_ZZ14kernel_53T_oldPKfS0_PfE5block+552];
	fma.rn.f32 	%f352, %f71, %f351, %f288;
	ld.shared.f32 	%f353, [_ZZ14kernel_53T_oldPKfS0_PfE5block+556];
	fma.rn.f32 	%f354, %f71, %f353, %f290;
	ld.shared.f32 	%f355, [_ZZ14kernel_53T_oldPKfS0_PfE5block+560];
	fma.rn.f32 	%f356, %f71, %f355, %f292;
	ld.shared.f32 	%f357, [_ZZ14kernel_53T_oldPKfS0_PfE5block+564];
	fma.rn.f32 	%f358, %f71, %f357, %f294;
	ld.shared.f32 	%f359, [_ZZ14kernel_53T_oldPKfS0_PfE5block+568];
	fma.rn.f32 	%f360, %f71, %f359, %f296;
	ld.shared.f32 	%f361, [_ZZ14kernel_53T_oldPKfS0_PfE5block+572];
	fma.rn.f32 	%f362, %f71, %f361, %f298;
	ld.shared.f32 	%f363, [_ZZ14kernel_53T_oldPKfS0_PfE5block+576];
	fma.rn.f32 	%f364, %f71, %f363, %f300;
	ld.shared.f32 	%f365, [_ZZ14kernel_53T_oldPKfS0_PfE5block+580];
	fma.rn.f32 	%f366, %f71, %f365, %f302;
	ld.shared.f32 	%f367, [_ZZ14kernel_53T_oldPKfS0_PfE5block+584];
	fma.rn.f32 	%f368, %f71, %f367, %f304;
	ld.shared.f32 	%f369, [_ZZ14kernel_53T_oldPKfS0_PfE5block+588];
	fma.rn.f32 	%f370, %f71, %f369, %f306;
	ld.shared.f32 	%f371, [_ZZ14kernel_53T_oldPKfS0_PfE5block+592];
	fma.rn.f32 	%f372, %f71, %f371, %f308;
	ld.shared.f32 	%f373, [_ZZ14kernel_53T_oldPKfS0_PfE5block+596];
	fma.rn.f32 	%f374, %f71, %f373, %f310;
	ld.shared.f32 	%f375, [_ZZ14kernel_53T_oldPKfS0_PfE5block+600];
	fma.rn.f32 	%f376, %f71, %f375, %f312;
	ld.shared.f32 	%f377, [_ZZ14kernel_53T_oldPKfS0_PfE5block+604];
	fma.rn.f32 	%f378, %f71, %f377, %f314;
	ld.shared.f32 	%f379, [_ZZ14kernel_53T_oldPKfS0_PfE5block+608];
	fma.rn.f32 	%f380, %f71, %f379, %f316;
	ld.shared.f32 	%f381, [_ZZ14kernel_53T_oldPKfS0_PfE5block+612];
	fma.rn.f32 	%f382, %f71, %f381, %f318;
	ld.shared.f32 	%f383, [_ZZ14kernel_53T_oldPKfS0_PfE5block+616];
	fma.rn.f32 	%f384, %f71, %f383, %f320;
	ld.shared.f32 	%f385, [_ZZ14kernel_53T_oldPKfS0_PfE5block+620];
	fma.rn.f32 	%f386, %f71, %f385, %f322;
	ld.shared.f32 	%f387, [_ZZ14kernel_53T_oldPKfS0_PfE5block+624];
	fma.rn.f32 	%f388, %f71, %f387, %f324;
	ld.shared.f32 	%f389, [_ZZ14kernel_53T_oldPKfS0_PfE5block+628];
	fma.rn.f32 	%f390, %f71, %f389, %f326;
	ld.shared.f32 	%f391, [_ZZ14kernel_53T_oldPKfS0_PfE5block+632];
	fma.rn.f32 	%f392, %f71, %f391, %f328;
	ld.shared.f32 	%f393, [_ZZ14kernel_53T_oldPKfS0_PfE5block+636];
	fma.rn.f32 	%f394, %f71, %f393, %f330;
	ld.shared.f32 	%f395, [_ZZ14kernel_53T_oldPKfS0_PfE5block+640];
	fma.rn.f32 	%f396, %f72, %f395, %f332;
	ld.shared.f32 	%f397, [_ZZ14kernel_53T_oldPKfS0_PfE5block+644];
	fma.rn.f32 	%f398, %f72, %f397, %f334;
	ld.shared.f32 	%f399, [_ZZ14kernel_53T_oldPKfS0_PfE5block+648];
	fma.rn.f32 	%f400, %f72, %f399, %f336;
	ld.shared.f32 	%f401, [_ZZ14kernel_53T_oldPKfS0_PfE5block+652];
	fma.rn.f32 	%f402, %f72, %f401, %f338;
	ld.shared.f32 	%f403, [_ZZ14kernel_53T_oldPKfS0_PfE5block+656];
	fma.rn.f32 	%f404, %f72, %f403, %f340;
	ld.shared.f32 	%f405, [_ZZ14kernel_53T_oldPKfS0_PfE5block+660];
	fma.rn.f32 	%f406, %f72, %f405, %f342;
	ld.shared.f32 	%f407, [_ZZ14kernel_53T_oldPKfS0_PfE5block+664];
	fma.rn.f32 	%f408, %f72, %f407, %f344;
	ld.shared.f32 	%f409, [_ZZ14kernel_53T_oldPKfS0_PfE5block+668];
	fma.rn.f32 	%f410, %f72, %f409, %f346;
	ld.shared.f32 	%f411, [_ZZ14kernel_53T_oldPKfS0_PfE5block+672];
	fma.rn.f32 	%f412, %f72, %f411, %f348;
	ld.shared.f32 	%f413, [_ZZ14kernel_53T_oldPKfS0_PfE5block+676];
	fma.rn.f32 	%f414, %f72, %f413, %f350;
	ld.shared.f32 	%f415, [_ZZ14kernel_53T_oldPKfS0_PfE5block+680];
	fma.rn.f32 	%f416, %f72, %f415, %f352;
	ld.shared.f32 	%f417, [_ZZ14kernel_53T_oldPKfS0_PfE5block+684];
	fma.rn.f32 	%f418, %f72, %f417, %f354;
	ld.shared.f32 	%f419, [_ZZ14kernel_53T_oldPKfS0_PfE5block+688];
	fma.rn.f32 	%f420, %f72, %f419, %f356;
	ld.shared.f32 	%f421, [_ZZ14kernel_53T_oldPKfS0_PfE5block+692];
	fma.rn.f32 	%f422, %f72, %f421, %f358;
	ld.shared.f32 	%f423, [_ZZ14kernel_53T_oldPKfS0_PfE5block+696];
	fma.rn.f32 	%f424, %f72, %f423, %f360;
	ld.shared.f32 	%f425, [_ZZ14kernel_53T_oldPKfS0_PfE5block+700];
	fma.rn.f32 	%f426, %f72, %f425, %f362;
	ld.shared.f32 	%f427, [_ZZ14kernel_53T_oldPKfS0_PfE5block+704];
	fma.rn.f32 	%f428, %f72, %f427, %f364;
	ld.shared.f32 	%f429, [_ZZ14kernel_53T_oldPKfS0_PfE5block+708];
	fma.rn.f32 	%f430, %f72, %f429, %f366;
	ld.shared.f32 	%f431, [_ZZ14kernel_53T_oldPKfS0_PfE5block+712];
	fma.rn.f32 	%f432, %f72, %f431, %f368;
	ld.shared.f32 	%f433, [_ZZ14kernel_53T_oldPKfS0_PfE5block+716];
	fma.rn.f32 	%f434, %f72, %f433, %f370;
	ld.shared.f32 	%f435, [_ZZ14kernel_53T_oldPKfS0_PfE5block+720];
	fma.rn.f32 	%f436, %f72, %f435, %f372;
	ld.shared.f32 	%f437, [_ZZ14kernel_53T_oldPKfS0_PfE5block+724];
	fma.rn.f32 	%f438, %f72, %f437, %f374;
	ld.shared.f32 	%f439, [_ZZ14kernel_53T_oldPKfS0_PfE5block+728];
	fma.rn.f32 	%f440, %f72, %f439, %f376;
	ld.shared.f32 	%f441, [_ZZ14kernel_53T_oldPKfS0_PfE5block+732];
	fma.rn.f32 	%f442, %f72, %f441, %f378;
	ld.shared.f32 	%f443, [_ZZ14kernel_53T_oldPKfS0_PfE5block+736];
	fma.rn.f32 	%f444, %f72, %f443, %f380;
	ld.shared.f32 	%f445, [_ZZ14kernel_53T_oldPKfS0_PfE5block+740];
	fma.rn.f32 	%f446, %f72, %f445, %f382;
	ld.shared.f32 	%f447, [_ZZ14kernel_53T_oldPKfS0_PfE5block+744];
	fma.rn.f32 	%f448, %f72, %f447, %f384;
	ld.shared.f32 	%f449, [_ZZ14kernel_53T_oldPKfS0_PfE5block+748];
	fma.rn.f32 	%f450, %f72, %f449, %f386;
	ld.shared.f32 	%f451, [_ZZ14kernel_53T_oldPKfS0_PfE5block+752];
	fma.rn.f32 	%f452, %f72, %f451, %f388;
	ld.shared.f32 	%f453, [_ZZ14kernel_53T_oldPKfS0_PfE5block+756];
	fma.rn.f32 	%f454, %f72, %f453, %f390;
	ld.shared.f32 	%f455, [_ZZ14kernel_53T_oldPKfS0_PfE5block+760];
	fma.rn.f32 	%f456, %f72, %f455, %f392;
	ld.shared.f32 	%f457, [_ZZ14kernel_53T_oldPKfS0_PfE5block+764];
	fma.rn.f32 	%f458, %f72, %f457, %f394;
	ld.shared.f32 	%f459, [_ZZ14kernel_53T_oldPKfS0_PfE5block+768];
	fma.rn.f32 	%f460, %f73, %f459, %f396;
	ld.shared.f32 	%f461, [_ZZ14kernel_53T_oldPKfS0_PfE5block+772];
	fma.rn.f32 	%f462, %f73, %f461, %f398;
	ld.shared.f32 	%f463, [_ZZ14kernel_53T_oldPKfS0_PfE5block+776];
	fma.rn.f32 	%f464, %f73, %f463, %f400;
	ld.shared.f32 	%f465, [_ZZ14kernel_53T_oldPKfS0_PfE5block+780];
	fma.rn.f32 	%f466, %f73, %f465, %f402;
	ld.shared.f32 	%f467, [_ZZ14kernel_53T_oldPKfS0_PfE5block+784];
	fma.rn.f32 	%f468, %f73, %f467, %f404;
	ld.shared.f32 	%f469, [_ZZ14kernel_53T_oldPKfS0_PfE5block+788];
	fma.rn.f32 	%f470, %f73, %f469, %f406;
	ld.shared.f32 	%f471, [_ZZ14kernel_53T_oldPKfS0_PfE5block+792];
	fma.rn.f32 	%f472, %f73, %f471, %f408;
	ld.shared.f32 	%f473, [_ZZ14kernel_53T_oldPKfS0_PfE5block+796];
	fma.rn.f32 	%f474, %f73, %f473, %f410;
	ld.shared.f32 	%f475, [_ZZ14kernel_53T_oldPKfS0_PfE5block+800];
	fma.rn.f32 	%f476, %f73, %f475, %f412;
	ld.shared.f32 	%f477, [_ZZ14kernel_53T_oldPKfS0_PfE5block+804];
	fma.rn.f32 	%f478, %f73, %f477, %f414;
	ld.shared.f32 	%f479, [_ZZ14kernel_53T_oldPKfS0_PfE5block+808];
	fma.rn.f32 	%f480, %f73, %f479, %f416;
	ld.shared.f32 	%f481, [_ZZ14kernel_53T_oldPKfS0_PfE5block+812];
	fma.rn.f32 	%f482, %f73, %f481, %f418;
	ld.shared.f32 	%f483, [_ZZ14kernel_53T_oldPKfS0_PfE5block+816];
	fma.rn.f32 	%f484, %f73, %f483, %f420;
	ld.shared.f32 	%f485, [_ZZ14kernel_53T_oldPKfS0_PfE5block+820];
	fma.rn.f32 	%f486, %f73, %f485, %f422;
	ld.shared.f32 	%f487, [_ZZ14kernel_53T_oldPKfS0_PfE5block+824];
	fma.rn.f32 	%f488, %f73, %f487, %f424;
	ld.shared.f32 	%f489, [_ZZ14kernel_53T_oldPKfS0_PfE5block+828];
	fma.rn.f32 	%f490, %f73, %f489, %f426;
	ld.shared.f32 	%f491, [_ZZ14kernel_53T_oldPKfS0_PfE5block+832];
	fma.rn.f32 	%f492, %f73, %f491, %f428;
	ld.shared.f32 	%f493, [_ZZ14kernel_53T_oldPKfS0_PfE5block+836];
	fma.rn.f32 	%f494, %f73, %f493, %f430;
	ld.shared.f32 	%f495, [_ZZ14kernel_53T_oldPKfS0_PfE5block+840];
	fma.rn.f32 	%f496, %f73, %f495, %f432;
	ld.shared.f32 	%f497, [_ZZ14kernel_53T_oldPKfS0_PfE5block+844];
	fma.rn.f32 	%f498, %f73, %f497, %f434;
	ld.shared.f32 	%f499, [_ZZ14kernel_53T_oldPKfS0_PfE5block+848];
	fma.rn.f32 	%f500, %f73, %f499, %f436;
	ld.shared.f32 	%f501, [_ZZ14kernel_53T_oldPKfS0_PfE5block+852];
	fma.rn.f32 	%f502, %f73, %f501, %f438;
	ld.shared.f32 	%f503, [_ZZ14kernel_53T_oldPKfS0_PfE5block+856];
	fma.rn.f32 	%f504, %f73, %f503, %f440;
	ld.shared.f32 	%f505, [_ZZ14kernel_53T_oldPKfS0_PfE5block+860];
	fma.rn.f32 	%f506, %f73, %f505, %f442;
	ld.shared.f32 	%f507, [_ZZ14kernel_53T_oldPKfS0_PfE5block+864];
	fma.rn.f32 	%f508, %f73, %f507, %f444;
	ld.shared.f32 	%f509, [_ZZ14kernel_53T_oldPKfS0_PfE5block+868];
	fma.rn.f32 	%f510, %f73, %f509, %f446;
	ld.shared.f32 	%f511, [_ZZ14kernel_53T_oldPKfS0_PfE5block+872];
	fma.rn.f32 	%f512, %f73, %f511, %f448;
	ld.shared.f32 	%f513, [_ZZ14kernel_53T_oldPKfS0_PfE5block+876];
	fma.rn.f32 	%f514, %f73, %f513, %f450;
	ld.shared.f32 	%f515, [_ZZ14kernel_53T_oldPKfS0_PfE5block+880];
	fma.rn.f32 	%f516, %f73, %f515, %f452;
	ld.shared.f32 	%f517, [_ZZ14kernel_53T_oldPKfS0_PfE5block+884];
	fma.rn.f32 	%f518, %f73, %f517, %f454;
	ld.shared.f32 	%f519, [_ZZ14kernel_53T_oldPKfS0_PfE5block+888];
	fma.rn.f32 	%f520, %f73, %f519, %f456;
	ld.shared.f32 	%f521, [_ZZ14kernel_53T_oldPKfS0_PfE5block+892];
	fma.rn.f32 	%f522, %f73, %f521, %f458;
	ld.shared.f32 	%f523, [_ZZ14kernel_53T_oldPKfS0_PfE5block+896];
	fma.rn.f32 	%f578, %f74, %f523, %f460;
	ld.shared.f32 	%f524, [_ZZ14kernel_53T_oldPKfS0_PfE5block+900];
	fma.rn.f32 	%f577, %f74, %f524, %f462;
	ld.shared.f32 	%f525, [_ZZ14kernel_53T_oldPKfS0_PfE5block+904];
	fma.rn.f32 	%f576, %f74, %f525, %f464;
	ld.shared.f32 	%f526, [_ZZ14kernel_53T_oldPKfS0_PfE5block+908];
	fma.rn.f32 	%f575, %f74, %f526, %f466;
	ld.shared.f32 	%f527, [_ZZ14kernel_53T_oldPKfS0_PfE5block+912];
	fma.rn.f32 	%f574, %f74, %f527, %f468;
	ld.shared.f32 	%f528, [_ZZ14kernel_53T_oldPKfS0_PfE5block+916];
	fma.rn.f32 	%f573, %f74, %f528, %f470;
	ld.shared.f32 	%f529, [_ZZ14kernel_53T_oldPKfS0_PfE5block+920];
	fma.rn.f32 	%f572, %f74, %f529, %f472;
	ld.shared.f32 	%f530, [_ZZ14kernel_53T_oldPKfS0_PfE5block+924];
	fma.rn.f32 	%f571, %f74, %f530, %f474;
	ld.shared.f32 	%f531, [_ZZ14kernel_53T_oldPKfS0_PfE5block+928];
	fma.rn.f32 	%f570, %f74, %f531, %f476;
	ld.shared.f32 	%f532, [_ZZ14kernel_53T_oldPKfS0_PfE5block+932];
	fma.rn.f32 	%f569, %f74, %f532, %f478;
	ld.shared.f32 	%f533, [_ZZ14kernel_53T_oldPKfS0_PfE5block+936];
	fma.rn.f32 	%f568, %f74, %f533, %f480;
	ld.shared.f32 	%f534, [_ZZ14kernel_53T_oldPKfS0_PfE5block+940];
	fma.rn.f32 	%f567, %f74, %f534, %f482;
	ld.shared.f32 	%f535, [_ZZ14kernel_53T_oldPKfS0_PfE5block+944];
	fma.rn.f32 	%f566, %f74, %f535, %f484;
	ld.shared.f32 	%f536, [_ZZ14kernel_53T_oldPKfS0_PfE5block+948];
	fma.rn.f32 	%f565, %f74, %f536, %f486;
	ld.shared.f32 	%f537, [_ZZ14kernel_53T_oldPKfS0_PfE5block+952];
	fma.rn.f32 	%f564, %f74, %f537, %f488;
	ld.shared.f32 	%f538, [_ZZ14kernel_53T_oldPKfS0_PfE5block+956];
	fma.rn.f32 	%f563, %f74, %f538, %f490;
	ld.shared.f32 	%f539, [_ZZ14kernel_53T_oldPKfS0_PfE5block+960];
	fma.rn.f32 	%f562, %f74, %f539, %f492;
	ld.shared.f32 	%f540, [_ZZ14kernel_53T_oldPKfS0_PfE5block+964];
	fma.rn.f32 	%f561, %f74, %f540, %f494;
	ld.shared.f32 	%f541, [_ZZ14kernel_53T_oldPKfS0_PfE5block+968];
	fma.rn.f32 	%f560, %f74, %f541, %f496;
	ld.shared.f32 	%f542, [_ZZ14kernel_53T_oldPKfS0_PfE5block+972];
	fma.rn.f32 	%f559, %f74, %f542, %f498;
	ld.shared.f32 	%f543, [_ZZ14kernel_53T_oldPKfS0_PfE5block+976];
	fma.rn.f32 	%f558, %f74, %f543, %f500;
	ld.shared.f32 	%f544, [_ZZ14kernel_53T_oldPKfS0_PfE5block+980];
	fma.rn.f32 	%f557, %f74, %f544, %f502;
	ld.shared.f32 	%f545, [_ZZ14kernel_53T_oldPKfS0_PfE5block+984];
	fma.rn.f32 	%f556, %f74, %f545, %f504;
	ld.shared.f32 	%f546, [_ZZ14kernel_53T_oldPKfS0_PfE5block+988];
	fma.rn.f32 	%f555, %f74, %f546, %f506;
	ld.shared.f32 	%f547, [_ZZ14kernel_53T_oldPKfS0_PfE5block+992];
	fma.rn.f32 	%f579, %f74, %f547, %f508;
	ld.shared.f32 	%f548, [_ZZ14kernel_53T_oldPKfS0_PfE5block+996];
	fma.rn.f32 	%f580, %f74, %f548, %f510;
	ld.shared.f32 	%f549, [_ZZ14kernel_53T_oldPKfS0_PfE5block+1000];
	fma.rn.f32 	%f581, %f74, %f549, %f512;
	ld.shared.f32 	%f550, [_ZZ14kernel_53T_oldPKfS0_PfE5block+1004];
	fma.rn.f32 	%f582, %f74, %f550, %f514;
	ld.shared.f32 	%f551, [_ZZ14kernel_53T_oldPKfS0_PfE5block+1008];
	fma.rn.f32 	%f583, %f74, %f551, %f516;
	ld.shared.f32 	%f552, [_ZZ14kernel_53T_oldPKfS0_PfE5block+1012];
	fma.rn.f32 	%f584, %f74, %f552, %f518;
	ld.shared.f32 	%f553, [_ZZ14kernel_53T_oldPKfS0_PfE5block+1016];
	fma.rn.f32 	%f585, %f74, %f553, %f520;
	ld.shared.f32 	%f554, [_ZZ14kernel_53T_oldPKfS0_PfE5block+1020];
	fma.rn.f32 	%f586, %f74, %f554, %f522;
	barrier.sync 	0;
	add.s32 	%r7, %r39, 8;
	add.s32 	%r38, %r38, 32768;
	add.s32 	%r37, %r37, 8;
	setp.lt.u32 	%p1, %r39, 4088;
	mov.u32 	%r39, %r7;
	@%p1 bra 	$L__BB5_1;
	ld.param.u64 	%rd33, [_Z14kernel_53T_oldPKfS0_Pf_param_2];
	cvta.to.global.u64 	%rd23, %rd33;
	mov.u32 	%r34, %ctaid.y;
	shl.b32 	%r35, %r34, 17;
	add.s32 	%r36, %r35, %r1;
	mul.wide.u32 	%rd24, %r36, 4;
	add.s64 	%rd25, %rd23, %rd24;
	st.global.f32 	[%rd25], %f578;
	cvt.u64.u32 	%rd26, %r1;
	cvt.u64.u32 	%rd27, %r35;
	add.s64 	%rd28, %rd27, %rd26;
	shl.b64 	%rd29, %rd28, 2;
	add.s64 	%rd30, %rd23, %rd29;
	st.global.f32 	[%rd30+16384], %f577;
	st.global.f32 	[%rd30+32768], %f576;
	st.global.f32 	[%rd30+49152], %f575;
	st.global.f32 	[%rd30+65536], %f574;
	st.global.f32 	[%rd30+81920], %f573;
	st.global.f32 	[%rd30+98304], %f572;
	st.global.f32 	[%rd30+114688], %f571;
	st.global.f32 	[%rd30+131072], %f570;
	st.global.f32 	[%rd30+147456], %f569;
	st.global.f32 	[%rd30+163840], %f568;
	st.global.f32 	[%rd30+180224], %f567;
	st.global.f32 	[%rd30+196608], %f566;
	st.global.f32 	[%rd30+212992], %f565;
	st.global.f32 	[%rd30+229376], %f564;
	st.global.f32 	[%rd30+245760], %f563;
	st.global.f32 	[%rd30+262144], %f562;
	st.global.f32 	[%rd30+278528], %f561;
	st.global.f32 	[%rd30+294912], %f560;
	st.global.f32 	[%rd30+311296], %f559;
	st.global.f32 	[%rd30+327680], %f558;
	st.global.f32 	[%rd30+344064], %f557;
	st.global.f32 	[%rd30+360448], %f556;
	st.global.f32 	[%rd30+376832], %f555;
	st.global.f32 	[%rd30+393216], %f579;
	st.global.f32 	[%rd30+409600], %f580;
	st.global.f32 	[%rd30+425984], %f581;
	st.global.f32 	[%rd30+442368], %f582;
	st.global.f32 	[%rd30+458752], %f583;
	st.global.f32 	[%rd30+475136], %f584;
	st.global.f32 	[%rd30+491520], %f585;
	st.global.f32 	[%rd30+507904], %f586;
	ret;

}
	// .globl	_Z10kernel_53TPKfS0_Pf
.visible .entry _Z10kernel_53TPKfS0_Pf(
	.param .u64 .ptr .align 1 _Z10kernel_53TPKfS0_Pf_param_0,
	.param .u64 .ptr .align 1 _Z10kernel_53TPKfS0_Pf_param_1,
	.param .u64 .ptr .align 1 _Z10kernel_53TPKfS0_Pf_param_2
)
{
	.reg .pred 	%p<7>;
	.reg .b32 	%r<37>;
	.reg .b32 	%f<684>;
	.reg .b64 	%rd<41>;
	// demoted variable
	.shared .align 4 .b8 _ZZ10kernel_53TPKfS0_PfE5block[1024];
	ld.param.u64 	%rd8, [_Z10kernel_53TPKfS0_Pf_param_0];
	cvta.to.global.u64 	%rd1, %rd8;
	mov.u32 	%r12, %tid.x;
	mov.u32 	%r13, %ctaid.x;
	mov.u32 	%r14, %ctaid.y;
	shl.b32 	%r15, %r13, 8;
	add.s32 	%r16, %r15, %r12;
	cvt.u64.u32 	%rd2, %r16;
	mul.wide.u32 	%rd9, %r16, 4;
	add.s64 	%rd10, %rd1, %rd9;
	ld.global.f32 	%f675, [%rd10];
	ld.global.f32 	%f674, [%rd10+16384];
	ld.global.f32 	%f673, [%rd10+32768];
	ld.global.f32 	%f672, [%rd10+49152];
	ld.global.f32 	%f671, [%rd10+65536];
	ld.global.f32 	%f670, [%rd10+81920];
	ld.global.f32 	%f669, [%rd10+98304];
	ld.global.f32 	%f668, [%rd10+114688];
	shr.u32 	%r17, %r12, 5;
	shl.b32 	%r1, %r14, 17;
	shl.b32 	%r18, %r12, 12;
	and.b32  	%r19, %r18, 126976;
	shl.b32 	%r20, %r17, 7;
	mov.u32 	%r21, _ZZ10kernel_53TPKfS0_PfE5block;
	add.s32 	%r22, %r21, %r20;
	shl.b32 	%r23, %r12, 2;
	and.b32  	%r24, %r23, 124;
	add.s32 	%r2, %r22, %r24;
	mul.wide.u32 	%rd11, %r13, 1024;
	mul.wide.u32 	%rd12, %r12, 4;
	add.s64 	%rd13, %rd11, %rd12;
	add.s64 	%rd14, %rd13, %rd1;
	add.s64 	%rd40, %rd14, 131072;
	add.s32 	%r36, %r16, 61440;
	or.b32  	%r25, %r17, %r1;
	or.b32  	%r34, %r25, %r19;
	mov.pred 	%p6, -1;
	mov.f32 	%f620, 0f00000000;
	mov.b32 	%r35, -8;
	mov.f32 	%f621, %f620;
	mov.f32 	%f622, %f620;
	mov.f32 	%f623, %f620;
	mov.f32 	%f624, %f620;
	mov.f32 	%f625, %f620;
	mov.f32 	%f626, %f620;
	mov.f32 	%f627, %f620;
	mov.f32 	%f628, %f620;
	mov.f32 	%f629, %f620;
	mov.f32 	%f630, %f620;
	mov.f32 	%f631, %f620;
	mov.f32 	%f632, %f620;
	mov.f32 	%f633, %f620;
	mov.f32 	%f634, %f620;
	mov.f32 	%f635, %f620;
	mov.f32 	%f636, %f620;
	mov.f32 	%f637, %f620;
	mov.f32 	%f638, %f620;
	mov.f32 	%f639, %f620;
	mov.f32 	%f640, %f620;
	mov.f32 	%f641, %f620;
	mov.f32 	%f642, %f620;
	mov.f32 	%f643, %f620;
	mov.f32 	%f644, %f620;
	mov.f32 	%f645, %f620;
	mov.f32 	%f646, %f620;
	mov.f32 	%f647, %f620;
	mov.f32 	%f648, %f620;
	mov.f32 	%f649, %f620;
	mov.f32 	%f650, %f620;
	mov.f32 	%f651, %f620;
$L__BB6_1:
	add.s32 	%r35, %r35, 8;
	setp.gt.u32 	%p4, %r35, 4087;
	@%p4 bra 	$L__BB6_3;
	ld.global.f32 	%f123, [%rd40];
	selp.f32 	%f675, %f675, %f123, %p6;
	selp.f32 	%f676, %f123, %f676, %p6;
	add.s32 	%r26, %r36, -24576;
	mul.wide.u32 	%rd15, %r26, 4;
	add.s64 	%rd16, %rd1, %rd15;
	ld.global.f32 	%f124, [%rd16];
	selp.f32 	%f674, %f674, %f124, %p6;
	selp.f32 	%f677, %f124, %f677, %p6;
	add.s32 	%r27, %r36, -20480;
	mul.wide.u32 	%rd17, %r27, 4;
	add.s64 	%rd18, %rd1, %rd17;
	ld.global.f32 	%f125, [%rd18];
	selp.f32 	%f673, %f673, %f125, %p6;
	selp.f32 	%f678, %f125, %f678, %p6;
	add.s32 	%r28, %r36, -16384;
	mul.wide.u32 	%rd19, %r28, 4;
	add.s64 	%rd20, %rd1, %rd19;
	ld.global.f32 	%f126, [%rd20];
	selp.f32 	%f672, %f672, %f126, %p6;
	selp.f32 	%f679, %f126, %f679, %p6;
	add.s32 	%r29, %r36, -12288;
	mul.wide.u32 	%rd21, %r29, 4;
	add.s64 	%rd22, %rd1, %rd21;
	ld.global.f32 	%f127, [%rd22];
	selp.f32 	%f671, %f671, %f127, %p6;
	selp.f32 	%f680, %f127, %f680, %p6;
	add.s32 	%r30, %r36, -8192;
	mul.wide.u32 	%rd23, %r30, 4;
	add.s64 	%rd24, %rd1, %rd23;
	ld.global.f32 	%f128, [%rd24];
	selp.f32 	%f670, %f670, %f128, %p6;
	selp.f32 	%f681, %f128, %f681, %p6;
	add.s32 	%r31, %r36, -4096;
	mul.wide.u32 	%rd25, %r31, 4;
	add.s64 	%rd26, %rd1, %rd25;
	ld.global.f32 	%f129, [%rd26];
	selp.f32 	%f669, %f669, %f129, %p6;
	selp.f32 	%f682, %f129, %f682, %p6;
	mul.wide.u32 	%rd27, %r36, 4;
	add.s64 	%rd28, %rd1, %rd27;
	ld.global.f32 	%f130, [%rd28];
	selp.f32 	%f668, %f668, %f130, %p6;
	selp.f32 	%f683, %f130, %f683, %p6;
$L__BB6_3:
	ld.param.u64 	%rd38, [_Z10kernel_53TPKfS0_Pf_param_1];
	setp.lt.u32 	%p5, %r35, 4088;
	mul.wide.u32 	%rd30, %r34, 4;
	add.s64 	%rd29, %rd38, %rd30;
	// begin inline asm
	ld.global.nc.f32 %f131, [%rd29];
	// end inline asm
	st.shared.f32 	[%r2], %f131;
	barrier.sync 	0;
	selp.f32 	%f132, %f675, %f676, %p6;
	ld.shared.f32 	%f133, [_ZZ10kernel_53TPKfS0_PfE5block];
	fma.rn.f32 	%f134, %f132, %f133, %f651;
	ld.shared.f32 	%f135, [_ZZ10kernel_53TPKfS0_PfE5block+4];
	fma.rn.f32 	%f136, %f132, %f135, %f650;
	ld.shared.f32 	%f137, [_ZZ10kernel_53TPKfS0_PfE5block+8];
	fma.rn.f32 	%f138, %f132, %f137, %f649;
	ld.shared.f32 	%f139, [_ZZ10kernel_53TPKfS0_PfE5block+12];
	fma.rn.f32 	%f140, %f132, %f139, %f648;
	ld.shared.f32 	%f141, [_ZZ10kernel_53TPKfS0_PfE5block+16];
	fma.rn.f32 	%f142, %f132, %f141, %f647;
	ld.shared.f32 	%f143, [_ZZ10kernel_53TPKfS0_PfE5block+20];
	fma.rn.f32 	%f144, %f132, %f143, %f646;
	ld.shared.f32 	%f145, [_ZZ10kernel_53TPKfS0_PfE5block+24];
	fma.rn.f32 	%f146, %f132, %f145, %f645;
	ld.shared.f32 	%f147, [_ZZ10kernel_53TPKfS0_PfE5block+28];
	fma.rn.f32 	%f148, %f132, %f147, %f644;
	ld.shared.f32 	%f149, [_ZZ10kernel_53TPKfS0_PfE5block+32];
	fma.rn.f32 	%f150, %f132, %f149, %f643;
	ld.shared.f32 	%f151, [_ZZ10kernel_53TPKfS0_PfE5block+36];
	fma.rn.f32 	%f152, %f132, %f151, %f642;
	ld.shared.f32 	%f153, [_ZZ10kernel_53TPKfS0_PfE5block+40];
	fma.rn.f32 	%f154, %f132, %f153, %f641;
	ld.shared.f32 	%f155, [_ZZ10kernel_53TPKfS0_PfE5block+44];
	fma.rn.f32 	%f156, %f132, %f155, %f640;
	ld.shared.f32 	%f157, [_ZZ10kernel_53TPKfS0_PfE5block+48];
	fma.rn.f32 	%f158, %f132, %f157, %f639;
	ld.shared.f32 	%f159, [_ZZ10kernel_53TPKfS0_PfE5block+52];
	fma.rn.f32 	%f160, %f132, %f159, %f638;
	ld.shared.f32 	%f161, [_ZZ10kernel_53TPKfS0_PfE5block+56];
	fma.rn.f32 	%f162, %f132, %f161, %f637;
	ld.shared.f32 	%f163, [_ZZ10kernel_53TPKfS0_PfE5block+60];
	fma.rn.f32 	%f164, %f132, %f163, %f636;
	ld.shared.f32 	%f165, [_ZZ10kernel_53TPKfS0_PfE5block+64];
	fma.rn.f32 	%f166, %f132, %f165, %f635;
	ld.shared.f32 	%f167, [_ZZ10kernel_53TPKfS0_PfE5block+68];
	fma.rn.f32 	%f168, %f132, %f167, %f634;
	ld.shared.f32 	%f169, [_ZZ10kernel_53TPKfS0_PfE5block+72];
	fma.rn.f32 	%f170, %f132, %f169, %f633;
	ld.shared.f32 	%f171, [_ZZ10kernel_53TPKfS0_PfE5block+76];
	fma.rn.f32 	%f172, %f132, %f171, %f632;
	ld.shared.f32 	%f173, [_ZZ10kernel_53TPKfS0_PfE5block+80];
	fma.rn.f32 	%f174, %f132, %f173, %f631;
	ld.shared.f32 	%f175, [_ZZ10kernel_53TPKfS0_PfE5block+84];
	fma.rn.f32 	%f176, %f132, %f175, %f630;
	ld.shared.f32 	%f177, [_ZZ10kernel_53TPKfS0_PfE5block+88];
	fma.rn.f32 	%f178, %f132, %f177, %f629;
	ld.shared.f32 	%f179, [_ZZ10kernel_53TPKfS0_PfE5block+92];
	fma.rn.f32 	%f180, %f132, %f179, %f628;
	ld.shared.f32 	%f181, [_ZZ10kernel_53TPKfS0_PfE5block+96];
	fma.rn.f32 	%f182, %f132, %f181, %f627;
	ld.shared.f32 	%f183, [_ZZ10kernel_53TPKfS0_PfE5block+100];
	fma.rn.f32 	%f184, %f132, %f183, %f626;
	ld.shared.f32 	%f185, [_ZZ10kernel_53TPKfS0_PfE5block+104];
	fma.rn.f32 	%f186, %f132, %f185, %f625;
	ld.shared.f32 	%f187, [_ZZ10kernel_53TPKfS0_PfE5block+108];
	fma.rn.f32 	%f188, %f132, %f187, %f624;
	ld.shared.f32 	%f189, [_ZZ10kernel_53TPKfS0_PfE5block+112];
	fma.rn.f32 	%f190, %f132, %f189, %f623;
	ld.shared.f32 	%f191, [_ZZ10kernel_53TPKfS0_PfE5block+116];
	fma.rn.f32 	%f192, %f132, %f191, %f622;
	ld.shared.f32 	%f193, [_ZZ10kernel_53TPKfS0_PfE5block+120];
	fma.rn.f32 	%f194, %f132, %f193, %f621;
	ld.shared.f32 	%f195, [_ZZ10kernel_53TPKfS0_PfE5block+124];
	fma.rn.f32 	%f196, %f132, %f195, %f620;
	selp.f32 	%f197, %f674, %f677, %p6;
	ld.shared.f32 	%f198, [_ZZ10kernel_53TPKfS0_PfE5block+128];
	fma.rn.f32 	%f199, %f197, %f198, %f134;
	ld.shared.f32 	%f200, [_ZZ10kernel_53TPKfS0_PfE5block+132];
	fma.rn.f32 	%f201, %f197, %f200, %f136;
	ld.shared.f32 	%f202, [_ZZ10kernel_53TPKfS0_PfE5block+136];
	fma.rn.f32 	%f203, %f197, %f202, %f138;
	ld.shared.f32 	%f204, [_ZZ10kernel_53TPKfS0_PfE5block+140];
	fma.rn.f32 	%f205, %f197, %f204, %f140;
	ld.shared.f32 	%f206, [_ZZ10kernel_53TPKfS0_PfE5block+144];
	fma.rn.f32 	%f207, %f197, %f206, %f142;
	ld.shared.f32 	%f208, [_ZZ10kernel_53TPKfS0_PfE5block+148];
	fma.rn.f32 	%f209, %f197, %f208, %f144;
	ld.shared.f32 	%f210, [_ZZ10kernel_53TPKfS0_PfE5block+152];
	fma.rn.f32 	%f211, %f197, %f210, %f146;
	ld.shared.f32 	%f212, [_ZZ10kernel_53TPKfS0_PfE5block+156];
	fma.rn.f32 	%f213, %f197, %f212, %f148;
	ld.shared.f32 	%f214, [_ZZ10kernel_53TPKfS0_PfE5block+160];
	fma.rn.f32 	%f215, %f197, %f214, %f150;
	ld.shared.f32 	%f216, [_ZZ10kernel_53TPKfS0_PfE5block+164];
	fma.rn.f32 	%f217, %f197, %f216, %f152;
	ld.shared.f32 	%f218, [_ZZ10kernel_53TPKfS0_PfE5block+168];
	fma.rn.f32 	%f219, %f197, %f218, %f154;
	ld.shared.f32 	%f220, [_ZZ10kernel_53TPKfS0_PfE5block+172];
	fma.rn.f32 	%f221, %f197, %f220, %f156;
	ld.shared.f32 	%f222, [_ZZ10kernel_53TPKfS0_PfE5block+176];
	fma.rn.f32 	%f223, %f197, %f222, %f158;
	ld.shared.f32 	%f224, [_ZZ10kernel_53TPKfS0_PfE5block+180];
	fma.rn.f32 	%f225, %f197, %f224, %f160;
	ld.shared.f32 	%f226, [_ZZ10kernel_53TPKfS0_PfE5block+184];
	fma.rn.f32 	%f227, %f197, %f226, %f162;
	ld.shared.f32 	%f228, [_ZZ10kernel_53TPKfS0_PfE5block+188];
	fma.rn.f32 	%f229, %f197, %f228, %f164;
	ld.shared.f32 	%f230, [_ZZ10kernel_53TPKfS0_PfE5block+192];
	fma.rn.f32 	%f231, %f197, %f230, %f166;
	ld.shared.f32 	%f232, [_ZZ10kernel_53TPKfS0_PfE5block+196];
	fma.rn.f32 	%f233, %f197, %f232, %f168;
	ld.shared.f32 	%f234, [_ZZ10kernel_53TPKfS0_PfE5block+200];
	fma.rn.f32 	%f235, %f197, %f234, %f170;
	ld.shared.f32 	%f236, [_ZZ10kernel_53TPKfS0_PfE5block+204];
	fma.rn.f32 	%f237, %f197, %f236, %f172;
	ld.shared.f32 	%f238, [_ZZ10kernel_53TPKfS0_PfE5block+208];
	fma.rn.f32 	%f239, %f197, %f238, %f174;
	ld.shared.f32 	%f240, [_ZZ10kernel_53TPKfS0_PfE5block+212];
	fma.rn.f32 	%f241, %f197, %f240, %f176;
	ld.shared.f32 	%f242, [_ZZ10kernel_53TPKfS0_PfE5block+216];
	fma.rn.f32 	%f243, %f197, %f242, %f178;
	ld.shared.f32 	%f244, [_ZZ10kernel_53TPKfS0_PfE5block+220];
	fma.rn.f32 	%f245, %f197, %f244, %f180;
	ld.shared.f32 	%f246, [_ZZ10kernel_53TPKfS0_PfE5block+224];
	fma.rn.f32 	%f247, %f197, %f246, %f182;
	ld.shared.f32 	%f248, [_ZZ10kernel_53TPKfS0_PfE5block+228];
	fma.rn.f32 	%f249, %f197, %f248, %f184;
	ld.shared.f32 	%f250, [_ZZ10kernel_53TPKfS0_PfE5block+232];
	fma.rn.f32 	%f251, %f197, %f250, %f186;
	ld.shared.f32 	%f252, [_ZZ10kernel_53TPKfS0_PfE5block+236];
	fma.rn.f32 	%f253, %f197, %f252, %f188;
	ld.shared.f32 	%f254, [_ZZ10kernel_53TPKfS0_PfE5block+240];
	fma.rn.f32 	%f255, %f197, %f254, %f190;
	ld.shared.f32 	%f256, [_ZZ10kernel_53TPKfS0_PfE5block+244];
	fma.rn.f32 	%f257, %f197, %f256, %f192;
	ld.shared.f32 	%f258, [_ZZ10kernel_53TPKfS0_PfE5block+248];
	fma.rn.f32 	%f259, %f197, %f258, %f194;
	ld.shared.f32 	%f260, [_ZZ10kernel_53TPKfS0_PfE5block+252];
	fma.rn.f32 	%f261, %f197, %f260, %f196;
	selp.f32 	%f262, %f673, %f678, %p6;
	ld.shared.f32 	%f263, [_ZZ10kernel_53TPKfS0_PfE5block+256];
	fma.rn.f32 	%f264, %f262, %f263, %f199;
	ld.shared.f32 	%f265, [_ZZ10kernel_53TPKfS0_PfE5block+260];
	fma.rn.f32 	%f266, %f262, %f265, %f201;
	ld.shared.f32 	%f267, [_ZZ10kernel_53TPKfS0_PfE5block+264];
	fma.rn.f32 	%f268, %f262, %f267, %f203;
	ld.shared.f32 	%f269, [_ZZ10kernel_53TPKfS0_PfE5block+268];
	fma.rn.f32 	%f270, %f262, %f269, %f205;
	ld.shared.f32 	%f271, [_ZZ10kernel_53TPKfS0_PfE5block+272];
	fma.rn.f32 	%f272, %f262, %f271, %f207;
	ld.shared.f32 	%f273, [_ZZ10kernel_53TPKfS0_PfE5block+276];
	fma.rn.f32 	%f274, %f262, %f273, %f209;
	ld.shared.f32 	%f275, [_ZZ10kernel_53TPKfS0_PfE5block+280];
	fma.rn.f32 	%f276, %f262, %f275, %f211;
	ld.shared.f32 	%f277, [_ZZ10kernel_53TPKfS0_PfE5block+284];
	fma.rn.f32 	%f278, %f262, %f277, %f213;
	ld.shared.f32 	%f279, [_ZZ10kernel_53TPKfS0_PfE5block+288];
	fma.rn.f32 	%f280, %f262, %f279, %f215;
	ld.shared.f32 	%f281, [_ZZ10kernel_53TPKfS0_PfE5block+292];
	fma.rn.f32 	%f282, %f262, %f281, %f217;
	ld.shared.f32 	%f283, [_ZZ10kernel_53TPKfS0_PfE5block+296];
	fma.rn.f32 	%f284, %f262, %f283, %f219;
	ld.shared.f32 	%f285, [_ZZ10kernel_53TPKfS0_PfE5block+300];
	fma.rn.f32 	%f286, %f262, %f285, %f221;
	ld.shared.f32 	%f287, [_ZZ10kernel_53TPKfS0_PfE5block+304];
	fma.rn.f32 	%f288, %f262, %f287, %f223;
	ld.shared.f32 	%f289, [_ZZ10kernel_53TPKfS0_PfE5block+308];
	fma.rn.f32 	%f290, %f262, %f289, %f225;
	ld.shared.f32 	%f291, [_ZZ10kernel_53TPKfS0_PfE5block+312];
	fma.rn.f32 	%f292, %f262, %f291, %f227;
	ld.shared.f32 	%f293, [_ZZ10kernel_53TPKfS0_PfE5block+316];
	fma.rn.f32 	%f294, %f262, %f293, %f229;
	ld.shared.f32 	%f295, [_ZZ10kernel_53TPKfS0_PfE5block+320];
	fma.rn.f32 	%f296, %f262, %f295, %f231;
	ld.shared.f32 	%f297, [_ZZ10kernel_53TPKfS0_PfE5block+324];
	fma.rn.f32 	%f298, %f262, %f297, %f233;
	ld.shared.f32 	%f299, [_ZZ10kernel_53TPKfS0_PfE5block+328];
	fma.rn.f32 	%f300, %f262, %f299, %f235;
	ld.shared.f32 	%f301, [_ZZ10kernel_53TPKfS0_PfE5block+332];
	fma.rn.f32 	%f302, %f262, %f301, %f237;
	ld.shared.f32 	%f303, [_ZZ10kernel_53TPKfS0_PfE5block+336];
	fma.rn.f32 	%f304, %f262, %f303, %f239;
	ld.shared.f32 	%f305, [_ZZ10kernel_53TPKfS0_PfE5block+340];
	fma.rn.f32 	%f306, %f262, %f305, %f241;
	ld.shared.f32 	%f307, [_ZZ10kernel_53TPKfS0_PfE5block+344];
	fma.rn.f32 	%f308, %f262, %f307, %f243;
	ld.shared.f32 	%f309, [_ZZ10kernel_53TPKfS0_PfE5block+348];
	fma.rn.f32 	%f310, %f262, %f309, %f245;
	ld.shared.f32 	%f311, [_ZZ10kernel_53TPKfS0_PfE5block+352];
	fma.rn.f32 	%f312, %f262, %f311, %f247;
	ld.shared.f32 	%f313, [_ZZ10kernel_53TPKfS0_PfE5block+356];
	fma.rn.f32 	%f314, %f262, %f313, %f249;
	ld.shared.f32 	%f315, [_ZZ10kernel_53TPKfS0_PfE5block+360];
	fma.rn.f32 	%f316, %f262, %f315, %f251;
	ld.shared.f32 	%f317, [_ZZ10kernel_53TPKfS0_PfE5block+364];
	fma.rn.f32 	%f318, %f262, %f317, %f253;
	ld.shared.f32 	%f319, [_ZZ10kernel_53TPKfS0_PfE5block+368];
	fma.rn.f32 	%f320, %f262, %f319, %f255;
	ld.shared.f32 	%f321, [_ZZ10kernel_53TPKfS0_PfE5block+372];
	fma.rn.f32 	%f322, %f262, %f321, %f257;
	ld.shared.f32 	%f323, [_ZZ10kernel_53TPKfS0_PfE5block+376];
	fma.rn.f32 	%f324, %f262, %f323, %f259;
	ld.shared.f32 	%f325, [_ZZ10kernel_53TPKfS0_PfE5block+380];
	fma.rn.f32 	%f326, %f262, %f325, %f261;
	selp.f32 	%f327, %f672, %f679, %p6;
	ld.shared.f32 	%f328, [_ZZ10kernel_53TPKfS0_PfE5block+384];
	fma.rn.f32 	%f329, %f327, %f328, %f264;
	ld.shared.f32 	%f330, [_ZZ10kernel_53TPKfS0_PfE5block+388];
	fma.rn.f32 	%f331, %f327, %f330, %f266;
	ld.shared.f32 	%f332, [_ZZ10kernel_53TPKfS0_PfE5block+392];
	fma.rn.f32 	%f333, %f327, %f332, %f268;
	ld.shared.f32 	%f334, [_ZZ10kernel_53TPKfS0_PfE5block+396];
	fma.rn.f32 	%f335, %f327, %f334, %f270;
	ld.shared.f32 	%f336, [_ZZ10kernel_53TPKfS0_PfE5block+400];
	fma.rn.f32 	%f337, %f327, %f336, %f272;
	ld.shared.f32 	%f338, [_ZZ10kernel_53TPKfS0_PfE5block+404];
	fma.rn.f32 	%f339, %f327, %f338, %f274;
	ld.shared.f32 	%f340, [_ZZ10kernel_53TPKfS0_PfE5block+408];
	fma.rn.f32 	%f341, %f327, %f340, %f276;
	ld.shared.f32 	%f342, [_ZZ10kernel_53TPKfS0_PfE5block+412];
	fma.rn.f32 	%f343, %f327, %f342, %f278;
	ld.shared.f32 	%f344, [_ZZ10kernel_53TPKfS0_PfE5block+416];
	fma.rn.f32 	%f345, %f327, %f344, %f280;
	ld.shared.f32 	%f346, [_ZZ10kernel_53TPKfS0_PfE5block+420];
	fma.rn.f32 	%f347, %f327, %f346, %f282;
	ld.shared.f32 	%f348, [_ZZ10kernel_53TPKfS0_PfE5block+424];
	fma.rn.f32 	%f349, %f327, %f348, %f284;
	ld.shared.f32 	%f350, [_ZZ10kernel_53TPKfS0_PfE5block+428];
	fma.rn.f32 	%f351, %f327, %f350, %f286;
	ld.shared.f32 	%f352, [_ZZ10kernel_53TPKfS0_PfE5block+432];
	fma.rn.f32 	%f353, %f327, %f352, %f288;
	ld.shared.f32 	%f354, [_ZZ10kernel_53TPKfS0_PfE5block+436];
	fma.rn.f32 	%f355, %f327, %f354, %f290;
	ld.shared.f32 	%f356, [_ZZ10kernel_53TPKfS0_PfE5block+440];
	fma.rn.f32 	%f357, %f327, %f356, %f292;
	ld.shared.f32 	%f358, [_ZZ10kernel_53TPKfS0_PfE5block+444];
	fma.rn.f32 	%f359, %f327, %f358, %f294;
	ld.shared.f32 	%f360, [_ZZ10kernel_53TPKfS0_PfE5block+448];
	fma.rn.f32 	%f361, %f327, %f360, %f296;
	ld.shared.f32 	%f362, [_ZZ10kernel_53TPKfS0_PfE5block+452];
	fma.rn.f32 	%f363, %f327, %f362, %f298;
	ld.shared.f32 	%f364, [_ZZ10kernel_53TPKfS0_PfE5block+456];
	fma.rn.f32 	%f365, %f327, %f364, %f300;
	ld.shared.f32 	%f366, [_ZZ10kernel_53TPKfS0_PfE5block+460];
	fma.rn.f32 	%f367, %f327, %f366, %f302;
	ld.shared.f32 	%f368, [_ZZ10kernel_53TPKfS0_PfE5block+464];
	fma.rn.f32 	%f369, %f327, %f368, %f304;
	ld.shared.f32 	%f370, [_ZZ10kernel_53TPKfS0_PfE5block+468];
	fma.rn.f32 	%f371, %f327, %f370, %f306;
	ld.shared.f32 	%f372, [_ZZ10kernel_53TPKfS0_PfE5block+472];
	fma.rn.f32 	%f373, %f327, %f372, %f308;
	ld.shared.f32 	%f374, [_ZZ10kernel_53TPKfS0_PfE5block+476];
	fma.rn.f32 	%f375, %f327, %f374, %f310;
	ld.shared.f32 	%f376, [_ZZ10kernel_53TPKfS0_PfE5block+480];
	fma.rn.f32 	%f377, %f327, %f376, %f312;
	ld.shared.f32 	%f378, [_ZZ10kernel_53TPKfS0_PfE5block+484];
	fma.rn.f32 	%f379, %f327, %f378, %f314;
	ld.shared.f32 	%f380, [_ZZ10kernel_53TPKfS0_PfE5block+488];
	fma.rn.f32 	%f381, %f327, %f380, %f316;
	ld.shared.f32 	%f382, [_ZZ10kernel_53TPKfS0_PfE5block+492];
	fma.rn.f32 	%f383, %f327, %f382, %f318;
	ld.shared.f32 	%f384, [_ZZ10kernel_53TPKfS0_PfE5block+496];
	fma.rn.f32 	%f385, %f327, %f384, %f320;
	ld.shared.f32 	%f386, [_ZZ10kernel_53TPKfS0_PfE5block+500];
	fma.rn.f32 	%f387, %f327, %f386, %f322;
	ld.shared.f32 	%f388, [_ZZ10kernel_53TPKfS0_PfE5block+504];
	fma.rn.f32 	%f389, %f327, %f388, %f324;
	ld.shared.f32 	%f390, [_ZZ10kernel_53TPKfS0_PfE5block+508];
	fma.rn.f32 	%f391, %f327, %f390, %f326;
	selp.f32 	%f392, %f671, %f680, %p6;
	ld.shared.f32 	%f393, [_ZZ10kernel_53TPKfS0_PfE5block+512];
	fma.rn.f32 	%f394, %f392, %f393, %f329;
	ld.shared.f32 	%f395, [_ZZ10kernel_53TPKfS0_PfE5block+516];
	fma.rn.f32 	%f396, %f392, %f395, %f331;
	ld.shared.f32 	%f397, [_ZZ10kernel_53TPKfS0_PfE5block+520];
	fma.rn.f32 	%f398, %f392, %f397, %f333;
	ld.shared.f32 	%f399, [_ZZ10kernel_53TPKfS0_PfE5block+524];
	fma.rn.f32 	%f400, %f392, %f399, %f335;
	ld.shared.f32 	%f401, [_ZZ10kernel_53TPKfS0_PfE5block+528];
	fma.rn.f32 	%f402, %f392, %f401, %f337;
	ld.shared.f32 	%f403, [_ZZ10kernel_53TPKfS0_PfE5block+532];
	fma.rn.f32 	%f404, %f392, %f403, %f339;
	ld.shared.f32 	%f405, [_ZZ10kernel_53TPKfS0_PfE5block+536];
	fma.rn.f32 	%f406, %f392, %f405, %f341;
	ld.shared.f32 	%f407, [_ZZ10kernel_53TPKfS0_PfE5block+540];
	fma.rn.f32 	%f408, %f392, %f407, %f343;
	ld.shared.f32 	%f409, [_ZZ10kernel_53TPKfS0_PfE5block+544];
	fma.rn.f32 	%f410, %f392, %f409, %f345;
	ld.shared.f32 	%f411, [_ZZ10kernel_53TPKfS0_PfE5block+548];
	fma.rn.f32 	%f412, %f392, %f411, %f347;
	ld.shared.f32 	%f413, [_ZZ10kernel_53TPKfS0_PfE5block+552];
	fma.rn.f32 	%f414, %f392, %f413, %f349;
	ld.shared.f32 	%f415, [_ZZ10kernel_53TPKfS0_PfE5block+556];
	fma.rn.f32 	%f416, %f392, %f415, %f351;
	ld.shared.f32 	%f417, [_ZZ10kernel_53TPKfS0_PfE5block+560];
	fma.rn.f32 	%f418, %f392, %f417, %f353;
	ld.shared.f32 	%f419, [_ZZ10kernel_53TPKfS0_PfE5block+564];
	fma.rn.f32 	%f420, %f392, %f419, %f355;
	ld.shared.f32 	%f421, [_ZZ10kernel_53TPKfS0_PfE5block+568];
	fma.rn.f32 	%f422, %f392, %f421, %f357;
	ld.shared.f32 	%f423, [_ZZ10kernel_53TPKfS0_PfE5block+572];
	fma.rn.f32 	%f424, %f392, %f423, %f359;
	ld.shared.f32 	%f425, [_ZZ10kernel_53TPKfS0_PfE5block+576];
	fma.rn.f32 	%f426, %f392, %f425, %f361;
	ld.shared.f32 	%f427, [_ZZ10kernel_53TPKfS0_PfE5block+580];
	fma.rn.f32 	%f428, %f392, %f427, %f363;
	ld.shared.f32 	%f429, [_ZZ10kernel_53TPKfS0_PfE5block+584];
	fma.rn.f32 	%f430, %f392, %f429, %f365;
	ld.shared.f32 	%f431, [_ZZ10kernel_53TPKfS0_PfE5block+588];
	fma.rn.f32 	%f432, %f392, %f431, %f367;
	ld.shared.f32 	%f433, [_ZZ10kernel_53TPKfS0_PfE5block+592];
	fma.rn.f32 	%f434, %f392, %f433, %f369;
	ld.shared.f32 	%f435, [_ZZ10kernel_53TPKfS0_PfE5block+596];
	fma.rn.f32 	%f436, %f392, %f435, %f371;
	ld.shared.f32 	%f437, [_ZZ10kernel_53TPKfS0_PfE5block+600];
	fma.rn.f32 	%f438, %f392, %f437, %f373;
	ld.shared.f32 	%f439, [_ZZ10kernel_53TPKfS0_PfE5block+604];
	fma.rn.f32 	%f440, %f392, %f439, %f375;
	ld.shared.f32 	%f441, [_ZZ10kernel_53TPKfS0_PfE5block+608];
	fma.rn.f32 	%f442, %f392, %f441, %f377;
	ld.shared.f32 	%f443, [_ZZ10kernel_53TPKfS0_PfE5block+612];
	fma.rn.f32 	%f444, %f392, %f443, %f379;
	ld.shared.f32 	%f445, [_ZZ10kernel_53TPKfS0_PfE5block+616];
	fma.rn.f32 	%f446, %f392, %f445, %f381;
	ld.shared.f32 	%f447, [_ZZ10kernel_53TPKfS0_PfE5block+620];
	fma.rn.f32 	%f448, %f392, %f447, %f383;
	ld.shared.f32 	%f449, [_ZZ10kernel_53TPKfS0_PfE5block+624];
	fma.rn.f32 	%f450, %f392, %f449, %f385;
	ld.shared.f32 	%f451, [_ZZ10kernel_53TPKfS0_PfE5block+628];
	fma.rn.f32 	%f452, %f392, %f451, %f387;
	ld.shared.f32 	%f453, [_ZZ10kernel_53TPKfS0_PfE5block+632];
	fma.rn.f32 	%f454, %f392, %f453, %f389;
	ld.shared.f32 	%f455, [_ZZ10kernel_53TPKfS0_PfE5block+636];
	fma.rn.f32 	%f456, %f392, %f455, %f391;
	selp.f32 	%f457, %f670, %f681, %p6;
	ld.shared.f32 	%f458, [_ZZ10kernel_53TPKfS0_PfE5block+640];
	fma.rn.f32 	%f459, %f457, %f458, %f394;
	ld.shared.f32 	%f460, [_ZZ10kernel_53TPKfS0_PfE5block+644];
	fma.rn.f32 	%f461, %f457, %f460, %f396;
	ld.shared.f32 	%f462, [_ZZ10kernel_53TPKfS0_PfE5block+648];
	fma.rn.f32 	%f463, %f457, %f462, %f398;
	ld.shared.f32 	%f464, [_ZZ10kernel_53TPKfS0_PfE5block+652];
	fma.rn.f32 	%f465, %f457, %f464, %f400;
	ld.shared.f32 	%f466, [_ZZ10kernel_53TPKfS0_PfE5block+656];
	fma.rn.f32 	%f467, %f457, %f466, %f402;
	ld.shared.f32 	%f468, [_ZZ10kernel_53TPKfS0_PfE5block+660];
	fma.rn.f32 	%f469, %f457, %f468, %f404;
	ld.shared.f32 	%f470, [_ZZ10kernel_53TPKfS0_PfE5block+664];
	fma.rn.f32 	%f471, %f457, %f470, %f406;
	ld.shared.f32 	%f472, [_ZZ10kernel_53TPKfS0_PfE5block+668];
	fma.rn.f32 	%f473, %f457, %f472, %f408;
	ld.shared.f32 	%f474, [_ZZ10kernel_53TPKfS0_PfE5block+672];
	fma.rn.f32 	%f475, %f457, %f474, %f410;
	ld.shared.f32 	%f476, [_ZZ10kernel_53TPKfS0_PfE5block+676];
	fma.rn.f32 	%f477, %f457, %f476, %f412;
	ld.shared.f32 	%f478, [_ZZ10kernel_53TPKfS0_PfE5block+680];
	fma.rn.f32 	%f479, %f457, %f478, %f414;
	ld.shared.f32 	%f480, [_ZZ10kernel_53TPKfS0_PfE5block+684];
	fma.rn.f32 	%f481, %f457, %f480, %f416;
	ld.shared.f32 	%f482, [_ZZ10kernel_53TPKfS0_PfE5block+688];
	fma.rn.f32 	%f483, %f457, %f482, %f418;
	ld.shared.f32 	%f484, [_ZZ10kernel_53TPKfS0_PfE5block+692];
	fma.rn.f32 	%f485, %f457, %f484, %f420;
	ld.shared.f32 	%f486, [_ZZ10kernel_53TPKfS0_PfE5block+696];
	fma.rn.f32 	%f487, %f457, %f486, %f422;
	ld.shared.f32 	%f488, [_ZZ10kernel_53TPKfS0_PfE5block+700];
	fma.rn.f32 	%f489, %f457, %f488, %f424;
	ld.shared.f32 	%f490, [_ZZ10kernel_53TPKfS0_PfE5block+704];
	fma.rn.f32 	%f491, %f457, %f490, %f426;
	ld.shared.f32 	%f492, [_ZZ10kernel_53TPKfS0_PfE5block+708];
	fma.rn.f32 	%f493, %f457, %f492, %f428;
	ld.shared.f32 	%f494, [_ZZ10kernel_53TPKfS0_PfE5block+712];
	fma.rn.f32 	%f495, %f457, %f494, %f430;
	ld.shared.f32 	%f496, [_ZZ10kernel_53TPKfS0_PfE5block+716];
	fma.rn.f32 	%f497, %f457, %f496, %f432;
	ld.shared.f32 	%f498, [_ZZ10kernel_53TPKfS0_PfE5block+720];
	fma.rn.f32 	%f499, %f457, %f498, %f434;
	ld.shared.f32 	%f500, [_ZZ10kernel_53TPKfS0_PfE5block+724];
	fma.rn.f32 	%f501, %f457, %f500, %f436;
	ld.shared.f32 	%f502, [_ZZ10kernel_53TPKfS0_PfE5block+728];
	fma.rn.f32 	%f503, %f457, %f502, %f438;
	ld.shared.f32 	%f504, [_ZZ10kernel_53TPKfS0_PfE5block+732];
	fma.rn.f32 	%f505, %f457, %f504, %f440;
	ld.shared.f32 	%f506, [_ZZ10kernel_53TPKfS0_PfE5block+736];
	fma.rn.f32 	%f507, %f457, %f506, %f442;
	ld.shared.f32 	%f508, [_ZZ10kernel_53TPKfS0_PfE5block+740];
	fma.rn.f32 	%f509, %f457, %f508, %f444;
	ld.shared.f32 	%f510, [_ZZ10kernel_53TPKfS0_PfE5block+744];
	fma.rn.f32 	%f511, %f457, %f510, %f446;
	ld.shared.f32 	%f512, [_ZZ10kernel_53TPKfS0_PfE5block+748];
	fma.rn.f32 	%f513, %f457, %f512, %f448;
	ld.shared.f32 	%f514, [_ZZ10kernel_53TPKfS0_PfE5block+752];
	fma.rn.f32 	%f515, %f457, %f514, %f450;
	ld.shared.f32 	%f516, [_ZZ10kernel_53TPKfS0_PfE5block+756];
	fma.rn.f32 	%f517, %f457, %f516, %f452;
	ld.shared.f32 	%f518, [_ZZ10kernel_53TPKfS0_PfE5block+760];
	fma.rn.f32 	%f519, %f457, %f518, %f454;
	ld.shared.f32 	%f520, [_ZZ10kernel_53TPKfS0_PfE5block+764];
	fma.rn.f32 	%f521, %f457, %f520, %f456;
	selp.f32 	%f522, %f669, %f682, %p6;
	ld.shared.f32 	%f523, [_ZZ10kernel_53TPKfS0_PfE5block+768];
	fma.rn.f32 	%f524, %f522, %f523, %f459;
	ld.shared.f32 	%f525, [_ZZ10kernel_53TPKfS0_PfE5block+772];
	fma.rn.f32 	%f526, %f522, %f525, %f461;
	ld.shared.f32 	%f527, [_ZZ10kernel_53TPKfS0_PfE5block+776];
	fma.rn.f32 	%f528, %f522, %f527, %f463;
	ld.shared.f32 	%f529, [_ZZ10kernel_53TPKfS0_PfE5block+780];
	fma.rn.f32 	%f530, %f522, %f529, %f465;
	ld.shared.f32 	%f531, [_ZZ10kernel_53TPKfS0_PfE5block+784];
	fma.rn.f32 	%f532, %f522, %f531, %f467;
	ld.shared.f32 	%f533, [_ZZ10kernel_53TPKfS0_PfE5block+788];
	fma.rn.f32 	%f534, %f522, %f533, %f469;
	ld.shared.f32 	%f535, [_ZZ10kernel_53TPKfS0_PfE5block+792];
	fma.rn.f32 	%f536, %f522, %f535, %f471;
	ld.shared.f32 	%f537, [_ZZ10kernel_53TPKfS0_PfE5block+796];
	fma.rn.f32 	%f538, %f522, %f537, %f473;
	ld.shared.f32 	%f539, [_ZZ10kernel_53TPKfS0_PfE5block+800];
	fma.rn.f32 	%f540, %f522, %f539, %f475;
	ld.shared.f32 	%f541, [_ZZ10kernel_53TPKfS0_PfE5block+804];
	fma.rn.f32 	%f542, %f522, %f541, %f477;
	ld.shared.f32 	%f543, [_ZZ10kernel_53TPKfS0_PfE5block+808];
	fma.rn.f32 	%f544, %f522, %f543, %f479;
	ld.shared.f32 	%f545, [_ZZ10kernel_53TPKfS0_PfE5block+812];
	fma.rn.f32 	%f546, %f522, %f545, %f481;
	ld.shared.f32 	%f547, [_ZZ10kernel_53TPKfS0_PfE5block+816];
	fma.rn.f32 	%f548, %f522, %f547, %f483;
	ld.shared.f32 	%f549, [_ZZ10kernel_53TPKfS0_PfE5block+820];
	fma.rn.f32 	%f550, %f522, %f549, %f485;
	ld.shared.f32 	%f551, [_ZZ10kernel_53TPKfS0_PfE5block+824];
	fma.rn.f32 	%f552, %f522, %f551, %f487;
	ld.shared.f32 	%f553, [_ZZ10kernel_53TPKfS0_PfE5block+828];
	fma.rn.f32 	%f554, %f522, %f553, %f489;
	ld.shared.f32 	%f555, [_ZZ10kernel_53TPKfS0_PfE5block+832];
	fma.rn.f32 	%f556, %f522, %f555, %f491;
	ld.shared.f32 	%f557, [_ZZ10kernel_53TPKfS0_PfE5block+836];
	fma.rn.f32 	%f558, %f522, %f557, %f493;
	ld.shared.f32 	%f559, [_ZZ10kernel_53TPKfS0_PfE5block+840];
	fma.rn.f32 	%f560, %f522, %f559, %f495;
	ld.shared.f32 	%f561, [_ZZ10kernel_53TPKfS0_PfE5block+844];
	fma.rn.f32 	%f562, %f522, %f561, %f497;
	ld.shared.f32 	%f563, [_ZZ10kernel_53TPKfS0_PfE5block+848];
	fma.rn.f32 	%f564, %f522, %f563, %f499;
	ld.shared.f32 	%f565, [_ZZ10kernel_53TPKfS0_PfE5block+852];
	fma.rn.f32 	%f566, %f522, %f565, %f501;
	ld.shared.f32 	%f567, [_ZZ10kernel_53TPKfS0_PfE5block+856];
	fma.rn.f32 	%f568, %f522, %f567, %f503;
	ld.shared.f32 	%f569, [_ZZ10kernel_53TPKfS0_PfE5block+860];
	fma.rn.f32 	%f570, %f522, %f569, %f505;
	ld.shared.f32 	%f571, [_ZZ10kernel_53TPKfS0_PfE5block+864];
	fma.rn.f32 	%f572, %f522, %f571, %f507;
	ld.shared.f32 	%f573, [_ZZ10kernel_53TPKfS0_PfE5block+868];
	fma.rn.f32 	%f574, %f522, %f573, %f509;
	ld.shared.f32 	%f575, [_ZZ10kernel_53TPKfS0_PfE5block+872];
	fma.rn.f32 	%f576, %f522, %f575, %f511;
	ld.shared.f32 	%f577, [_ZZ10kernel_53TPKfS0_PfE5block+876];
	fma.rn.f32 	%f578, %f522, %f577, %f513;
	ld.shared.f32 	%f579, [_ZZ10kernel_53TPKfS0_PfE5block+880];
	fma.rn.f32 	%f580, %f522, %f579, %f515;
	ld.shared.f32 	%f581, [_ZZ10kernel_53TPKfS0_PfE5block+884];
	fma.rn.f32 	%f582, %f522, %f581, %f517;
	ld.shared.f32 	%f583, [_ZZ10kernel_53TPKfS0_PfE5block+888];
	fma.rn.f32 	%f584, %f522, %f583, %f519;
	ld.shared.f32 	%f585, [_ZZ10kernel_53TPKfS0_PfE5block+892];
	fma.rn.f32 	%f586, %f522, %f585, %f521;
	selp.f32 	%f587, %f668, %f683, %p6;
	ld.shared.f32 	%f588, [_ZZ10kernel_53TPKfS0_PfE5block+896];
	fma.rn.f32 	%f651, %f587, %f588, %f524;
	ld.shared.f32 	%f589, [_ZZ10kernel_53TPKfS0_PfE5block+900];
	fma.rn.f32 	%f650, %f587, %f589, %f526;
	ld.shared.f32 	%f590, [_ZZ10kernel_53TPKfS0_PfE5block+904];
	fma.rn.f32 	%f649, %f587, %f590, %f528;
	ld.shared.f32 	%f591, [_ZZ10kernel_53TPKfS0_PfE5block+908];
	fma.rn.f32 	%f648, %f587, %f591, %f530;
	ld.shared.f32 	%f592, [_ZZ10kernel_53TPKfS0_PfE5block+912];
	fma.rn.f32 	%f647, %f587, %f592, %f532;
	ld.shared.f32 	%f593, [_ZZ10kernel_53TPKfS0_PfE5block+916];
	fma.rn.f32 	%f646, %f587, %f593, %f534;
	ld.shared.f32 	%f594, [_ZZ10kernel_53TPKfS0_PfE5block+920];
	fma.rn.f32 	%f645, %f587, %f594, %f536;
	ld.shared.f32 	%f595, [_ZZ10kernel_53TPKfS0_PfE5block+924];
	fma.rn.f32 	%f644, %f587, %f595, %f538;
	ld.shared.f32 	%f596, [_ZZ10kernel_53TPKfS0_PfE5block+928];
	fma.rn.f32 	%f643, %f587, %f596, %f540;
	ld.shared.f32 	%f597, [_ZZ10kernel_53TPKfS0_PfE5block+932];
	fma.rn.f32 	%f642, %f587, %f597, %f542;
	ld.shared.f32 	%f598, [_ZZ10kernel_53TPKfS0_PfE5block+936];
	fma.rn.f32 	%f641, %f587, %f598, %f544;
	ld.shared.f32 	%f599, [_ZZ10kernel_53TPKfS0_PfE5block+940];
	fma.rn.f32 	%f640, %f587, %f599, %f546;
	ld.shared.f32 	%f600, [_ZZ10kernel_53TPKfS0_PfE5block+944];
	fma.rn.f32 	%f639, %f587, %f600, %f548;
	ld.shared.f32 	%f601, [_ZZ10kernel_53TPKfS0_PfE5block+948];
	fma.rn.f32 	%f638, %f587, %f601, %f550;
	ld.shared.f32 	%f602, [_ZZ10kernel_53TPKfS0_PfE5block+952];
	fma.rn.f32 	%f637, %f587, %f602, %f552;
	ld.shared.f32 	%f603, [_ZZ10kernel_53TPKfS0_PfE5block+956];
	fma.rn.f32 	%f636, %f587, %f603, %f554;
	ld.shared.f32 	%f604, [_ZZ10kernel_53TPKfS0_PfE5block+960];
	fma.rn.f32 	%f635, %f587, %f604, %f556;
	ld.shared.f32 	%f605, [_ZZ10kernel_53TPKfS0_PfE5block+964];
	fma.rn.f32 	%f634, %f587, %f605, %f558;
	ld.shared.f32 	%f606, [_ZZ10kernel_53TPKfS0_PfE5block+968];
	fma.rn.f32 	%f633, %f587, %f606, %f560;
	ld.shared.f32 	%f607, [_ZZ10kernel_53TPKfS0_PfE5block+972];
	fma.rn.f32 	%f632, %f587, %f607, %f562;
	ld.shared.f32 	%f608, [_ZZ10kernel_53TPKfS0_PfE5block+976];
	fma.rn.f32 	%f631, %f587, %f608, %f564;
	ld.shared.f32 	%f609, [_ZZ10kernel_53TPKfS0_PfE5block+980];
	fma.rn.f32 	%f630, %f587, %f609, %f566;
	ld.shared.f32 	%f610, [_ZZ10kernel_53TPKfS0_PfE5block+984];
	fma.rn.f32 	%f629, %f587, %f610, %f568;
	ld.shared.f32 	%f611, [_ZZ10kernel_53TPKfS0_PfE5block+988];
	fma.rn.f32 	%f628, %f587, %f611, %f570;
	ld.shared.f32 	%f612, [_ZZ10kernel_53TPKfS0_PfE5block+992];
	fma.rn.f32 	%f627, %f587, %f612, %f572;
	ld.shared.f32 	%f613, [_ZZ10kernel_53TPKfS0_PfE5block+996];
	fma.rn.f32 	%f626, %f587, %f613, %f574;
	ld.shared.f32 	%f614, [_ZZ10kernel_53TPKfS0_PfE5block+1000];
	fma.rn.f32 	%f625, %f587, %f614, %f576;
	ld.shared.f32 	%f615, [_ZZ10kernel_53TPKfS0_PfE5block+1004];
	fma.rn.f32 	%f624, %f587, %f615, %f578;
	ld.shared.f32 	%f616, [_ZZ10kernel_53TPKfS0_PfE5block+1008];
	fma.rn.f32 	%f623, %f587, %f616, %f580;
	ld.shared.f32 	%f617, [_ZZ10kernel_53TPKfS0_PfE5block+1012];
	fma.rn.f32 	%f622, %f587, %f617, %f582;
	ld.shared.f32 	%f618, [_ZZ10kernel_53TPKfS0_PfE5block+1016];
	fma.rn.f32 	%f621, %f587, %f618, %f584;
	ld.shared.f32 	%f619, [_ZZ10kernel_53TPKfS0_PfE5block+1020];
	fma.rn.f32 	%f620, %f587, %f619, %f586;
	barrier.sync 	0;
	not.pred 	%p6, %p6;
	add.s64 	%rd40, %rd40, 131072;
	add.s32 	%r36, %r36, 32768;
	add.s32 	%r34, %r34, 8;
	@%p5 bra 	$L__BB6_1;
	ld.param.u64 	%rd39, [_Z10kernel_53TPKfS0_Pf_param_2];
	cvt.u32.u64 	%r32, %rd2;
	cvta.to.global.u64 	%rd31, %rd39;
	add.s32 	%r33, %r1, %r32;
	mul.wide.u32 	%rd32, %r33, 4;
	add.s64 	%rd33, %rd31, %rd32;
	st.global.f32 	[%rd33], %f651;
	cvt.u64.u32 	%rd34, %r1;
	add.s64 	%rd35, %rd34, %rd2;
	shl.b64 	%rd36, %rd35, 2;
	add.s64 	%rd37, %rd31, %rd36;
	st.global.f32 	[%rd37+16384], %f650;
	st.global.f32 	[%rd37+32768], %f649;
	st.global.f32 	[%rd37+49152], %f648;
	st.global.f32 	[%rd37+65536], %f647;
	st.global.f32 	[%rd37+81920], %f646;
	st.global.f32 	[%rd37+98304], %f645;
	st.global.f32 	[%rd37+114688], %f644;
	st.global.f32 	[%rd37+131072], %f643;
	st.global.f32 	[%rd37+147456], %f642;
	st.global.f32 	[%rd37+163840], %f641;
	st.global.f32 	[%rd37+180224], %f640;
	st.global.f32 	[%rd37+196608], %f639;
	st.global.f32 	[%rd37+212992], %f638;
	st.global.f32 	[%rd37+229376], %f637;
	st.global.f32 	[%rd37+245760], %f636;
	st.global.f32 	[%rd37+262144], %f635;
	st.global.f32 	[%rd37+278528], %f634;
	st.global.f32 	[%rd37+294912], %f633;
	st.global.f32 	[%rd37+311296], %f632;
	st.global.f32 	[%rd37+327680], %f631;
	st.global.f32 	[%rd37+344064], %f630;
	st.global.f32 	[%rd37+360448], %f629;
	st.global.f32 	[%rd37+376832], %f628;
	st.global.f32 	[%rd37+393216], %f627;
	st.global.f32 	[%rd37+409600], %f626;
	st.global.f32 	[%rd37+425984], %f625;
	st.global.f32 	[%rd37+442368], %f624;
	st.global.f32 	[%rd37+458752], %f623;
	st.global.f32 	[%rd37+475136], %f622;
	st.global.f32 	[%rd37+491520], %f621;
	st.global.f32 	[%rd37+507904], %f620;
	ret;

}
	// .globl	_Z9kernel8x8PKfS0_Pf
.visible .entry _Z9kernel8x8PKfS0_Pf(
	.param .u64 .ptr .align 1 _Z9kernel8x8PKfS0_Pf_param_0,
	.param .u64 .ptr .align 1 _Z9kernel8x8PKfS0_Pf_param_1,
	.param .u64 .ptr .align 1 _Z9kernel8x8PKfS0_Pf_param_2
)
{
	.reg .pred 	%p<3>;
	.reg .b32 	%r<71>;
	.reg .b32 	%f<162>;
	.reg .b64 	%rd<46>;
	// demoted variable
	.shared .align 4 .b8 _ZZ9kernel8x8PKfS0_PfE8buffer_A[4096];
	// demoted variable
	.shared .align 4 .b8 _ZZ9kernel8x8PKfS0_PfE8buffer_B[4096];
	mov.u32 	%r21, %tid.x;
	mov.u32 	%r1, %tid.y;
	mov.u32 	%r22, %ctaid.x;
	mov.u32 	%r23, %ctaid.y;
	shl.b32 	%r24, %r1, 3;
	add.s32 	%r25, %r24, %r21;
	and.b32  	%r26, %r25, 31;
	shr.u32 	%r2, %r25, 5;
	shl.b32 	%r27, %r22, 5;
	or.b32  	%r3, %r26, %r27;
	shl.b32 	%r28, %r25, 2;
	and.b32  	%r29, %r28, 124;
	mov.u32 	%r30, _ZZ9kernel8x8PKfS0_PfE8buffer_A;
	add.s32 	%r31, %r30, %r29;
	shl.b32 	%r4, %r23, 17;
	or.b32  	%r5, %r26, %r4;
	mov.u32 	%r32, _ZZ9kernel8x8PKfS0_PfE8buffer_B;
	add.s32 	%r33, %r32, %r29;
	shl.b32 	%r34, %r2, 7;
	add.s32 	%r6, %r31, %r34;
	shl.b32 	%r7, %r2, 12;
	add.s32 	%r8, %r33, %r34;
	shl.b32 	%r9, %r21, 4;
	mov.b32 	%r67, 0;
	mov.f32 	%f146, 0f00000000;
	mov.f32 	%f147, %f146;
	mov.f32 	%f148, %f146;
	mov.f32 	%f149, %f146;
	mov.f32 	%f150, %f146;
	mov.f32 	%f151, %f146;
	mov.f32 	%f152, %f146;
	mov.f32 	%f153, %f146;
	mov.f32 	%f154, %f146;
	mov.f32 	%f155, %f146;
	mov.f32 	%f156, %f146;
	mov.f32 	%f157, %f146;
	mov.f32 	%f158, %f146;
	mov.f32 	%f159, %f146;
	mov.f32 	%f160, %f146;
	mov.f32 	%f161, %f146;
$L__BB7_1:
	ld.param.u64 	%rd44, [_Z9kernel8x8PKfS0_Pf_param_1];
	ld.param.u64 	%rd43, [_Z9kernel8x8PKfS0_Pf_param_0];
	shl.b32 	%r36, %r1, 9;
	mov.u32 	%r37, _ZZ9kernel8x8PKfS0_PfE8buffer_B;
	add.s32 	%r38, %r36, %r37;
	add.s32 	%r68, %r38, 256;
	mov.u32 	%r39, _ZZ9kernel8x8PKfS0_PfE8buffer_A;
	add.s32 	%r40, %r9, %r39;
	add.s32 	%r69, %r40, 128;
	add.s32 	%r41, %r5, %r67;
	add.s32 	%r42, %r2, %r67;
	shl.b32 	%r43, %r42, 12;
	add.s32 	%r44, %r3, %r43;
	cvta.to.global.u64 	%rd4, %rd43;
	mul.wide.u32 	%rd5, %r44, 4;
	add.s64 	%rd6, %rd4, %rd5;
	ld.global.f32 	%f50, [%rd6];
	st.shared.f32 	[%r6], %f50;
	add.s32 	%r45, %r41, %r7;
	cvta.to.global.u64 	%rd7, %rd44;
	mul.wide.s32 	%rd8, %r45, 4;
	add.s64 	%rd9, %rd7, %rd8;
	ld.global.f32 	%f51, [%rd9];
	st.shared.f32 	[%r8], %f51;
	add.s32 	%r46, %r44, 8192;
	mul.wide.u32 	%rd10, %r46, 4;
	add.s64 	%rd11, %rd4, %rd10;
	ld.global.f32 	%f52, [%rd11];
	st.shared.f32 	[%r6+256], %f52;
	ld.global.f32 	%f53, [%rd9+32768];
	st.shared.f32 	[%r8+256], %f53;
	add.s32 	%r47, %r44, 16384;
	mul.wide.u32 	%rd12, %r47, 4;
	add.s64 	%rd13, %rd4, %rd12;
	ld.global.f32 	%f54, [%rd13];
	st.shared.f32 	[%r6+512], %f54;
	ld.global.f32 	%f55, [%rd9+65536];
	st.shared.f32 	[%r8+512], %f55;
	add.s32 	%r48, %r44, 24576;
	mul.wide.u32 	%rd14, %r48, 4;
	add.s64 	%rd15, %rd4, %rd14;
	ld.global.f32 	%f56, [%rd15];
	st.shared.f32 	[%r6+768], %f56;
	ld.global.f32 	%f57, [%rd9+98304];
	st.shared.f32 	[%r8+768], %f57;
	add.s32 	%r49, %r44, 32768;
	mul.wide.u32 	%rd16, %r49, 4;
	add.s64 	%rd17, %rd4, %rd16;
	ld.global.f32 	%f58, [%rd17];
	st.shared.f32 	[%r6+1024], %f58;
	ld.global.f32 	%f59, [%rd9+131072];
	st.shared.f32 	[%r8+1024], %f59;
	add.s32 	%r50, %r44, 40960;
	mul.wide.u32 	%rd18, %r50, 4;
	add.s64 	%rd19, %rd4, %rd18;
	ld.global.f32 	%f60, [%rd19];
	st.shared.f32 	[%r6+1280], %f60;
	ld.global.f32 	%f61, [%rd9+163840];
	st.shared.f32 	[%r8+1280], %f61;
	add.s32 	%r51, %r44, 49152;
	mul.wide.u32 	%rd20, %r51, 4;
	add.s64 	%rd21, %rd4, %rd20;
	ld.global.f32 	%f62, [%rd21];
	st.shared.f32 	[%r6+1536], %f62;
	ld.global.f32 	%f63, [%rd9+196608];
	st.shared.f32 	[%r8+1536], %f63;
	add.s32 	%r52, %r44, 57344;
	mul.wide.u32 	%rd22, %r52, 4;
	add.s64 	%rd23, %rd4, %rd22;
	ld.global.f32 	%f64, [%rd23];
	st.shared.f32 	[%r6+1792], %f64;
	ld.global.f32 	%f65, [%rd9+229376];
	st.shared.f32 	[%r8+1792], %f65;
	add.s32 	%r53, %r44, 65536;
	mul.wide.u32 	%rd24, %r53, 4;
	add.s64 	%rd25, %rd4, %rd24;
	ld.global.f32 	%f66, [%rd25];
	st.shared.f32 	[%r6+2048], %f66;
	ld.global.f32 	%f67, [%rd9+262144];
	st.shared.f32 	[%r8+2048], %f67;
	add.s32 	%r54, %r44, 73728;
	mul.wide.u32 	%rd26, %r54, 4;
	add.s64 	%rd27, %rd4, %rd26;
	ld.global.f32 	%f68, [%rd27];
	st.shared.f32 	[%r6+2304], %f68;
	ld.global.f32 	%f69, [%rd9+294912];
	st.shared.f32 	[%r8+2304], %f69;
	add.s32 	%r55, %r44, 81920;
	mul.wide.u32 	%rd28, %r55, 4;
	add.s64 	%rd29, %rd4, %rd28;
	ld.global.f32 	%f70, [%rd29];
	st.shared.f32 	[%r6+2560], %f70;
	ld.global.f32 	%f71, [%rd9+327680];
	st.shared.f32 	[%r8+2560], %f71;
	add.s32 	%r56, %r44, 90112;
	mul.wide.u32 	%rd30, %r56, 4;
	add.s64 	%rd31, %rd4, %rd30;
	ld.global.f32 	%f72, [%rd31];
	st.shared.f32 	[%r6+2816], %f72;
	ld.global.f32 	%f73, [%rd9+360448];
	st.shared.f32 	[%r8+2816], %f73;
	add.s32 	%r57, %r44, 98304;
	mul.wide.u32 	%rd32, %r57, 4;
	add.s64 	%rd33, %rd4, %rd32;
	ld.global.f32 	%f74, [%rd33];
	st.shared.f32 	[%r6+3072], %f74;
	ld.global.f32 	%f75, [%rd9+393216];
	st.shared.f32 	[%r8+3072], %f75;
	add.s32 	%r58, %r44, 106496;
	mul.wide.u32 	%rd34, %r58, 4;
	add.s64 	%rd35, %rd4, %rd34;
	ld.global.f32 	%f76, [%rd35];
	st.shared.f32 	[%r6+3328], %f76;
	ld.global.f32 	%f77, [%rd9+425984];
	st.shared.f32 	[%r8+3328], %f77;
	add.s32 	%r59, %r44, 114688;
	mul.wide.u32 	%rd36, %r59, 4;
	add.s64 	%rd37, %rd4, %rd36;
	ld.global.f32 	%f78, [%rd37];
	st.shared.f32 	[%r6+3584], %f78;
	ld.global.f32 	%f79, [%rd9+458752];
	st.shared.f32 	[%r8+3584], %f79;
	add.s32 	%r60, %r44, 122880;
	mul.wide.u32 	%rd38, %r60, 4;
	add.s64 	%rd39, %rd4, %rd38;
	ld.global.f32 	%f80, [%rd39];
	st.shared.f32 	[%r6+3840], %f80;
	ld.global.f32 	%f81, [%rd9+491520];
	st.shared.f32 	[%r8+3840], %f81;
	barrier.sync 	0;
	mov.b32 	%r70, 128;
$L__BB7_2:
	ld.shared.f32 	%f82, [%r69+-128];
	ld.shared.f32 	%f83, [%r68+-256];
	ld.shared.f32 	%f84, [%r69+-124];
	ld.shared.f32 	%f85, [%r68+-128];
	ld.shared.f32 	%f86, [%r69+-120];
	ld.shared.f32 	%f87, [%r68];
	ld.shared.f32 	%f88, [%r69+-116];
	ld.shared.f32 	%f89, [%r68+128];
	fma.rn.f32 	%f90, %f82, %f83, %f153;
	fma.rn.f32 	%f91, %f84, %f83, %f152;
	fma.rn.f32 	%f92, %f86, %f83, %f151;
	fma.rn.f32 	%f93, %f88, %f83, %f150;
	fma.rn.f32 	%f94, %f82, %f85, %f149;
	fma.rn.f32 	%f95, %f84, %f85, %f148;
	fma.rn.f32 	%f96, %f86, %f85, %f147;
	fma.rn.f32 	%f97, %f88, %f85, %f146;
	fma.rn.f32 	%f98, %f82, %f87, %f154;
	fma.rn.f32 	%f99, %f84, %f87, %f155;
	fma.rn.f32 	%f100, %f86, %f87, %f156;
	fma.rn.f32 	%f101, %f88, %f87, %f157;
	fma.rn.f32 	%f102, %f82, %f89, %f158;
	fma.rn.f32 	%f103, %f84, %f89, %f159;
	fma.rn.f32 	%f104, %f86, %f89, %f160;
	fma.rn.f32 	%f105, %f88, %f89, %f161;
	ld.shared.f32 	%f106, [%r69];
	ld.shared.f32 	%f107, [%r68+-252];
	ld.shared.f32 	%f108, [%r69+4];
	ld.shared.f32 	%f109, [%r68+-124];
	ld.shared.f32 	%f110, [%r69+8];
	ld.shared.f32 	%f111, [%r68+4];
	ld.shared.f32 	%f112, [%r69+12];
	ld.shared.f32 	%f113, [%r68+132];
	fma.rn.f32 	%f153, %f106, %f107, %f90;
	fma.rn.f32 	%f152, %f108, %f107, %f91;
	fma.rn.f32 	%f151, %f110, %f107, %f92;
	fma.rn.f32 	%f150, %f112, %f107, %f93;
	fma.rn.f32 	%f149, %f106, %f109, %f94;
	fma.rn.f32 	%f148, %f108, %f109, %f95;
	fma.rn.f32 	%f147, %f110, %f109, %f96;
	fma.rn.f32 	%f146, %f112, %f109, %f97;
	fma.rn.f32 	%f154, %f106, %f111, %f98;
	fma.rn.f32 	%f155, %f108, %f111, %f99;
	fma.rn.f32 	%f156, %f110, %f111, %f100;
	fma.rn.f32 	%f157, %f112, %f111, %f101;
	fma.rn.f32 	%f158, %f106, %f113, %f102;
	fma.rn.f32 	%f159, %f108, %f113, %f103;
	fma.rn.f32 	%f160, %f110, %f113, %f104;
	fma.rn.f32 	%f161, %f112, %f113, %f105;
	add.s32 	%r70, %r70, 256;
	add.s32 	%r69, %r69, 256;
	add.s32 	%r68, %r68, 8;
	setp.ne.s32 	%p1, %r70, 4224;
	@%p1 bra 	$L__BB7_2;
	barrier.sync 	0;
	add.s32 	%r19, %r67, 32;
	setp.lt.u32 	%p2, %r67, 4064;
	mov.u32 	%r67, %r19;
	@%p2 bra 	$L__BB7_1;
	ld.param.u64 	%rd45, [_Z9kernel8x8PKfS0_Pf_param_2];
	mov.u32 	%r61, _ZZ9kernel8x8PKfS0_PfE8buffer_A;
	add.s32 	%r62, %r61, %r9;
	shl.b32 	%r63, %r1, 9;
	add.s32 	%r64, %r62, %r63;
	st.shared.v4.f32 	[%r64], {%f153, %f152, %f151, %f150};
	st.shared.v4.f32 	[%r64+128], {%f149, %f148, %f147, %f146};
	st.shared.v4.f32 	[%r64+256], {%f154, %f155, %f156, %f157};
	st.shared.v4.f32 	[%r64+384], {%f158, %f159, %f160, %f161};
	barrier.sync 	0;
	add.s32 	%r65, %r3, %r4;
	cvta.to.global.u64 	%rd40, %rd45;
	ld.shared.f32 	%f114, [%r6];
	add.s32 	%r66, %r65, %r7;
	mul.wide.s32 	%rd41, %r66, 4;
	add.s64 	%rd42, %rd40, %rd41;
	st.global.f32 	[%rd42], %f114;
	ld.shared.f32 	%f115, [%r6+256];
	st.global.f32 	[%rd42+32768], %f115;
	ld.shared.f32 	%f116, [%r6+512];
	st.global.f32 	[%rd42+65536], %f116;
	ld.shared.f32 	%f117, [%r6+768];
	st.global.f32 	[%rd42+98304], %f117;
	ld.shared.f32 	%f118, [%r6+1024];
	st.global.f32 	[%rd42+131072], %f118;
	ld.shared.f32 	%f119, [%r6+1280];
	st.global.f32 	[%rd42+163840], %f119;
	ld.shared.f32 	%f120, [%r6+1536];
	st.global.f32 	[%rd42+196608], %f120;
	ld.shared.f32 	%f121, [%r6+1792];
	st.global.f32 	[%rd42+229376], %f121;
	ld.shared.f32 	%f122, [%r6+2048];
	st.global.f32 	[%rd42+262144], %f122;
	ld.shared.f32 	%f123, [%r6+2304];
	st.global.f32 	[%rd42+294912], %f123;
	ld.shared.f32 	%f124, [%r6+2560];
	st.global.f32 	[%rd42+327680], %f124;
	ld.shared.f32 	%f125, [%r6+2816];
	st.global.f32 	[%rd42+360448], %f125;
	ld.shared.f32 	%f126, [%r6+3072];
	st.global.f32 	[%rd42+393216], %f126;
	ld.shared.f32 	%f127, [%r6+3328];
	st.global.f32 	[%rd42+425984], %f127;
	ld.shared.f32 	%f128, [%r6+3584];
	st.global.f32 	[%rd42+458752], %f128;
	ld.shared.f32 	%f129, [%r6+3840];
	st.global.f32 	[%rd42+491520], %f129;
	ret;

}
	// .globl	_Z14real_kernel8x8PKfS0_Pf
.visible .entry _Z14real_kernel8x8PKfS0_Pf(
	.param .u64 .ptr .align 1 _Z14real_kernel8x8PKfS0_Pf_param_0,
	.param .u64 .ptr .align 1 _Z14real_kernel8x8PKfS0_Pf_param_1,
	.param .u64 .ptr .align 1 _Z14real_kernel8x8PKfS0_Pf_param_2
)
.maxntid 256
.minnctapersm 2
{
	.reg .pred 	%p<3>;
	.reg .b32 	%r<71>;
	.reg .b32 	%f<370>;
	.reg .b64 	%rd<43>;
	// demoted variable
	.shared .align 4 .b8 _ZZ14real_kernel8x8PKfS0_PfE8buffer_A[16384];
	// demoted variable
	.shared .align 4 .b8 _ZZ14real_kernel8x8PKfS0_PfE8buffer_B[16384];
	ld.param.u64 	%rd4, [_Z14real_kernel8x8PKfS0_Pf_param_0];
	ld.param.u64 	%rd5, [_Z14real_kernel8x8PKfS0_Pf_param_1];
	ld.param.u64 	%rd3, [_Z14real_kernel8x8PKfS0_Pf_param_2];
	cvta.to.global.u64 	%rd1, %rd4;
	cvta.to.global.u64 	%rd2, %rd5;
	mov.u32 	%r1, %tid.x;
	mov.u32 	%r2, %tid.y;
	mov.u32 	%r20, %ctaid.x;
	shl.b32 	%r3, %r20, 7;
	mov.u32 	%r21, %ctaid.y;
	shl.b32 	%r4, %r21, 7;
	mov.u32 	%r22, %tid.z;
	mov.u32 	%r23, %ntid.x;
	mov.u32 	%r24, %ntid.y;
	mad.lo.s32 	%r25, %r22, %r24, %r2;
	mad.lo.s32 	%r26, %r25, %r23, %r1;
	and.b32  	%r27, %r26, 127;
	shr.u32 	%r5, %r26, 7;
	and.b32  	%r6, %r26, 31;
	shr.u32 	%r28, %r26, 5;
	or.b32  	%r7, %r27, %r3;
	shl.b32 	%r29, %r26, 2;
	and.b32  	%r30, %r29, 508;
	mov.u32 	%r31, _ZZ14real_kernel8x8PKfS0_PfE8buffer_A;
	add.s32 	%r32, %r31, %r30;
	and.b32  	%r33, %r29, 124;
	mov.u32 	%r34, _ZZ14real_kernel8x8PKfS0_PfE8buffer_B;
	add.s32 	%r35, %r34, %r33;
	shl.b32 	%r36, %r5, 9;
	add.s32 	%r8, %r32, %r36;
	add.s32 	%r37, %r28, %r4;
	shl.b32 	%r9, %r37, 12;
	shl.b32 	%r38, %r28, 7;
	add.s32 	%r10, %r35, %r38;
	shl.b32 	%r39, %r1, 2;
	add.s32 	%r11, %r31, %r39;
	shl.b32 	%r40, %r2, 7;
	add.s32 	%r41, %r40, %r34;
	add.s32 	%r12, %r41, 8192;
	mov.b32 	%r68, 0;
	mov.f32 	%f306, 0f00000000;
	mov.f32 	%f307, %f306;
	mov.f32 	%f308, %f306;
	mov.f32 	%f309, %f306;
	mov.f32 	%f310, %f306;
	mov.f32 	%f311, %f306;
	mov.f32 	%f312, %f306;
	mov.f32 	%f313, %f306;
	mov.f32 	%f314, %f306;
	mov.f32 	%f315, %f306;
	mov.f32 	%f316, %f306;
	mov.f32 	%f317, %f306;
	mov.f32 	%f318, %f306;
	mov.f32 	%f319, %f306;
	mov.f32 	%f320, %f306;
	mov.f32 	%f321, %f306;
	mov.f32 	%f322, %f306;
	mov.f32 	%f323, %f306;
	mov.f32 	%f324, %f306;
	mov.f32 	%f325, %f306;
	mov.f32 	%f326, %f306;
	mov.f32 	%f327, %f306;
	mov.f32 	%f328, %f306;
	mov.f32 	%f329, %f306;
	mov.f32 	%f330, %f306;
	mov.f32 	%f331, %f306;
	mov.f32 	%f332, %f306;
	mov.f32 	%f333, %f306;
	mov.f32 	%f334, %f306;
	mov.f32 	%f335, %f306;
	mov.f32 	%f336, %f306;
	mov.f32 	%f337, %f306;
	mov.f32 	%f338, %f306;
	mov.f32 	%f339, %f306;
	mov.f32 	%f340, %f306;
	mov.f32 	%f341, %f306;
	mov.f32 	%f342, %f306;
	mov.f32 	%f343, %f306;
	mov.f32 	%f344, %f306;
	mov.f32 	%f345, %f306;
	mov.f32 	%f346, %f306;
	mov.f32 	%f347, %f306;
	mov.f32 	%f348, %f306;
	mov.f32 	%f349, %f306;
	mov.f32 	%f350, %f306;
	mov.f32 	%f351, %f306;
	mov.f32 	%f352, %f306;
	mov.f32 	%f353, %f306;
	mov.f32 	%f354, %f306;
	mov.f32 	%f355, %f306;
	mov.f32 	%f356, %f306;
	mov.f32 	%f357, %f306;
	mov.f32 	%f358, %f306;
	mov.f32 	%f359, %f306;
	mov.f32 	%f360, %f306;
	mov.f32 	%f361, %f306;
	mov.f32 	%f362, %f306;
	mov.f32 	%f363, %f306;
	mov.f32 	%f364, %f306;
	mov.f32 	%f365, %f306;
	mov.f32 	%f366, %f306;
	mov.f32 	%f367, %f306;
	mov.f32 	%f368, %f306;
	mov.f32 	%f369, %f306;
$L__BB8_1:
	add.s32 	%r43, %r5, %r68;
	shl.b32 	%r44, %r43, 12;
	add.s32 	%r45, %r7, %r44;
	mul.wide.s32 	%rd6, %r45, 4;
	add.s64 	%rd7, %rd1, %rd6;
	ld.global.f32 	%f194, [%rd7];
	st.shared.f32 	[%r8], %f194;
	ld.global.f32 	%f195, [%rd7+32768];
	st.shared.f32 	[%r8+1024], %f195;
	ld.global.f32 	%f196, [%rd7+65536];
	st.shared.f32 	[%r8+2048], %f196;
	ld.global.f32 	%f197, [%rd7+98304];
	st.shared.f32 	[%r8+3072], %f197;
	ld.global.f32 	%f198, [%rd7+131072];
	st.shared.f32 	[%r8+4096], %f198;
	ld.global.f32 	%f199, [%rd7+163840];
	st.shared.f32 	[%r8+5120], %f199;
	ld.global.f32 	%f200, [%rd7+196608];
	st.shared.f32 	[%r8+6144], %f200;
	ld.global.f32 	%f201, [%rd7+229376];
	st.shared.f32 	[%r8+7168], %f201;
	ld.global.f32 	%f202, [%rd7+262144];
	st.shared.f32 	[%r8+8192], %f202;
	ld.global.f32 	%f203, [%rd7+294912];
	st.shared.f32 	[%r8+9216], %f203;
	ld.global.f32 	%f204, [%rd7+327680];
	st.shared.f32 	[%r8+10240], %f204;
	ld.global.f32 	%f205, [%rd7+360448];
	st.shared.f32 	[%r8+11264], %f205;
	ld.global.f32 	%f206, [%rd7+393216];
	st.shared.f32 	[%r8+12288], %f206;
	ld.global.f32 	%f207, [%rd7+425984];
	st.shared.f32 	[%r8+13312], %f207;
	ld.global.f32 	%f208, [%rd7+458752];
	st.shared.f32 	[%r8+14336], %f208;
	ld.global.f32 	%f209, [%rd7+491520];
	st.shared.f32 	[%r8+15360], %f209;
	add.s32 	%r46, %r68, %r6;
	add.s32 	%r47, %r46, %r9;
	mul.wide.u32 	%rd8, %r47, 4;
	add.s64 	%rd9, %rd2, %rd8;
	ld.global.f32 	%f210, [%rd9];
	st.shared.f32 	[%r10], %f210;
	add.s32 	%r48, %r47, 32768;
	mul.wide.u32 	%rd10, %r48, 4;
	add.s64 	%rd11, %rd2, %rd10;
	ld.global.f32 	%f211, [%rd11];
	st.shared.f32 	[%r10+1024], %f211;
	add.s32 	%r49, %r47, 65536;
	mul.wide.u32 	%rd12, %r49, 4;
	add.s64 	%rd13, %rd2, %rd12;
	ld.global.f32 	%f212, [%rd13];
	st.shared.f32 	[%r10+2048], %f212;
	add.s32 	%r50, %r47, 98304;
	mul.wide.u32 	%rd14, %r50, 4;
	add.s64 	%rd15, %rd2, %rd14;
	ld.global.f32 	%f213, [%rd15];
	st.shared.f32 	[%r10+3072], %f213;
	add.s32 	%r51, %r47, 131072;
	mul.wide.u32 	%rd16, %r51, 4;
	add.s64 	%rd17, %rd2, %rd16;
	ld.global.f32 	%f214, [%rd17];
	st.shared.f32 	[%r10+4096], %f214;
	add.s32 	%r52, %r47, 163840;
	mul.wide.u32 	%rd18, %r52, 4;
	add.s64 	%rd19, %rd2, %rd18;
	ld.global.f32 	%f215, [%rd19];
	st.shared.f32 	[%r10+5120], %f215;
	add.s32 	%r53, %r47, 196608;
	mul.wide.u32 	%rd20, %r53, 4;
	add.s64 	%rd21, %rd2, %rd20;
	ld.global.f32 	%f216, [%rd21];
	st.shared.f32 	[%r10+6144], %f216;
	add.s32 	%r54, %r47, 229376;
	mul.wide.u32 	%rd22, %r54, 4;
	add.s64 	%rd23, %rd2, %rd22;
	ld.global.f32 	%f217, [%rd23];
	st.shared.f32 	[%r10+7168], %f217;
	add.s32 	%r55, %r47, 262144;
	mul.wide.u32 	%rd24, %r55, 4;
	add.s64 	%rd25, %rd2, %rd24;
	ld.global.f32 	%f218, [%rd25];
	st.shared.f32 	[%r10+8192], %f218;
	add.s32 	%r56, %r47, 294912;
	mul.wide.u32 	%rd26, %r56, 4;
	add.s64 	%rd27, %rd2, %rd26;
	ld.global.f32 	%f219, [%rd27];
	st.shared.f32 	[%r10+9216], %f219;
	add.s32 	%r57, %r47, 327680;
	mul.wide.u32 	%rd28, %r57, 4;
	add.s64 	%rd29, %rd2, %rd28;
	ld.global.f32 	%f220, [%rd29];
	st.shared.f32 	[%r10+10240], %f220;
	add.s32 	%r58, %r47, 360448;
	mul.wide.u32 	%rd30, %r58, 4;
	add.s64 	%rd31, %rd2, %rd30;
	ld.global.f32 	%f221, [%rd31];
	st.shared.f32 	[%r10+11264], %f221;
	add.s32 	%r59, %r47, 393216;
	mul.wide.u32 	%rd32, %r59, 4;
	add.s64 	%rd33, %rd2, %rd32;
	ld.global.f32 	%f222, [%rd33];
	st.shared.f32 	[%r10+12288], %f222;
	add.s32 	%r60, %r47, 425984;
	mul.wide.u32 	%rd34, %r60, 4;
	add.s64 	%rd35, %rd2, %rd34;
	ld.global.f32 	%f223, [%rd35];
	st.shared.f32 	[%r10+13312], %f223;
	add.s32 	%r61, %r47, 458752;
	mul.wide.u32 	%rd36, %r61, 4;
	add.s64 	%rd37, %rd2, %rd36;
	ld.global.f32 	%f224, [%rd37];
	st.shared.f32 	[%r10+14336], %f224;
	add.s32 	%r62, %r47, 491520;
	mul.wide.u32 	%rd38, %r62, 4;
	add.s64 	%rd39, %rd2, %rd38;
	ld.global.f32 	%f225, [%rd39];
	st.shared.f32 	[%r10+15360], %f225;
	barrier.sync 	0;
	mov.b32 	%r70, 256;
	mov.u32 	%r69, %r12;
$L__BB8_2:
	add.s32 	%r63, %r11, %r70;
	ld.shared.f32 	%f226, [%r63+-256];
	ld.shared.f32 	%f227, [%r69+-8192];
	ld.shared.f32 	%f228, [%r63+-192];
	ld.shared.f32 	%f229, [%r69+-6144];
	ld.shared.f32 	%f230, [%r63+-128];
	ld.shared.f32 	%f231, [%r69+-4096];
	ld.shared.f32 	%f232, [%r63+-64];
	ld.shared.f32 	%f233, [%r69+-2048];
	ld.shared.f32 	%f234, [%r63];
	ld.shared.f32 	%f235, [%r69];
	ld.shared.f32 	%f236, [%r63+64];
	ld.shared.f32 	%f237, [%r69+2048];
	ld.shared.f32 	%f238, [%r63+128];
	ld.shared.f32 	%f239, [%r69+4096];
	ld.shared.f32 	%f240, [%r63+192];
	ld.shared.f32 	%f241, [%r69+6144];
	fma.rn.f32 	%f353, %f226, %f227, %f353;
	fma.rn.f32 	%f345, %f228, %f227, %f345;
	fma.rn.f32 	%f337, %f230, %f227, %f337;
	fma.rn.f32 	%f329, %f232, %f227, %f329;
	fma.rn.f32 	%f321, %f234, %f227, %f321;
	fma.rn.f32 	%f313, %f236, %f227, %f313;
	fma.rn.f32 	%f354, %f238, %f227, %f354;
	fma.rn.f32 	%f362, %f240, %f227, %f362;
	fma.rn.f32 	%f352, %f226, %f229, %f352;
	fma.rn.f32 	%f344, %f228, %f229, %f344;
	fma.rn.f32 	%f336, %f230, %f229, %f336;
	fma.rn.f32 	%f328, %f232, %f229, %f328;
	fma.rn.f32 	%f320, %f234, %f229, %f320;
	fma.rn.f32 	%f312, %f236, %f229, %f312;
	fma.rn.f32 	%f355, %f238, %f229, %f355;
	fma.rn.f32 	%f363, %f240, %f229, %f363;
	fma.rn.f32 	%f351, %f226, %f231, %f351;
	fma.rn.f32 	%f343, %f228, %f231, %f343;
	fma.rn.f32 	%f335, %f230, %f231, %f335;
	fma.rn.f32 	%f327, %f232, %f231, %f327;
	fma.rn.f32 	%f319, %f234, %f231, %f319;
	fma.rn.f32 	%f311, %f236, %f231, %f311;
	fma.rn.f32 	%f356, %f238, %f231, %f356;
	fma.rn.f32 	%f364, %f240, %f231, %f364;
	fma.rn.f32 	%f350, %f226, %f233, %f350;
	fma.rn.f32 	%f342, %f228, %f233, %f342;
	fma.rn.f32 	%f334, %f230, %f233, %f334;
	fma.rn.f32 	%f326, %f232, %f233, %f326;
	fma.rn.f32 	%f318, %f234, %f233, %f318;
	fma.rn.f32 	%f310, %f236, %f233, %f310;
	fma.rn.f32 	%f357, %f238, %f233, %f357;
	fma.rn.f32 	%f365, %f240, %f233, %f365;
	fma.rn.f32 	%f349, %f226, %f235, %f349;
	fma.rn.f32 	%f341, %f228, %f235, %f341;
	fma.rn.f32 	%f333, %f230, %f235, %f333;
	fma.rn.f32 	%f325, %f232, %f235, %f325;
	fma.rn.f32 	%f317, %f234, %f235, %f317;
	fma.rn.f32 	%f309, %f236, %f235, %f309;
	fma.rn.f32 	%f358, %f238, %f235, %f358;
	fma.rn.f32 	%f366, %f240, %f235, %f366;
	fma.rn.f32 	%f348, %f226, %f237, %f348;
	fma.rn.f32 	%f340, %f228, %f237, %f340;
	fma.rn.f32 	%f332, %f230, %f237, %f332;
	fma.rn.f32 	%f324, %f232, %f237, %f324;
	fma.rn.f32 	%f316, %f234, %f237, %f316;
	fma.rn.f32 	%f308, %f236, %f237, %f308;
	fma.rn.f32 	%f359, %f238, %f237, %f359;
	fma.rn.f32 	%f367, %f240, %f237, %f367;
	fma.rn.f32 	%f347, %f226, %f239, %f347;
	fma.rn.f32 	%f339, %f228, %f239, %f339;
	fma.rn.f32 	%f331, %f230, %f239, %f331;
	fma.rn.f32 	%f323, %f232, %f239, %f323;
	fma.rn.f32 	%f315, %f234, %f239, %f315;
	fma.rn.f32 	%f307, %f236, %f239, %f307;
	fma.rn.f32 	%f360, %f238, %f239, %f360;
	fma.rn.f32 	%f368, %f240, %f239, %f368;
	fma.rn.f32 	%f346, %f226, %f241, %f346;
	fma.rn.f32 	%f338, %f228, %f241, %f338;
	fma.rn.f32 	%f330, %f230, %f241, %f330;
	fma.rn.f32 	%f322, %f232, %f241, %f322;
	fma.rn.f32 	%f314, %f234, %f241, %f314;
	fma.rn.f32 	%f306, %f236, %f241, %f306;
	fma.rn.f32 	%f361, %f238, %f241, %f361;
	fma.rn.f32 	%f369, %f240, %f241, %f369;
	add.s32 	%r70, %r70, 512;
	add.s32 	%r69, %r69, 4;
	setp.ne.s32 	%p1, %r70, 16640;
	@%p1 bra 	$L__BB8_2;
	barrier.sync 	0;
	add.s32 	%r18, %r68, 32;
	setp.lt.u32 	%p2, %r68, 4064;
	mov.u32 	%r68, %r18;
	@%p2 bra 	$L__BB8_1;
	cvta.to.global.u64 	%rd40, %rd3;
	add.s32 	%r64, %r4, %r2;
	shl.b32 	%r65, %r64, 12;
	add.s32 	%r66, %r3, %r1;
	add.s32 	%r67, %r66, %r65;
	mul.wide.s32 	%rd41, %r67, 4;
	add.s64 	%rd42, %rd40, %rd41;
	st.global.f32 	[%rd42], %f353;
	st.global.f32 	[%rd42+64], %f345;
	st.global.f32 	[%rd42+128], %f337;
	st.global.f32 	[%rd42+192], %f329;
	st.global.f32 	[%rd42+256], %f321;
	st.global.f32 	[%rd42+320], %f313;
	st.global.f32 	[%rd42+384], %f354;
	st.global.f32 	[%rd42+448], %f362;
	st.global.f32 	[%rd42+262144], %f352;
	st.global.f32 	[%rd42+262208], %f344;
	st.global.f32 	[%rd42+262272], %f336;
	st.global.f32 	[%rd42+262336], %f328;
	st.global.f32 	[%rd42+262400], %f320;
	st.global.f32 	[%rd42+262464], %f312;
	st.global.f32 	[%rd42+262528], %f355;
	st.global.f32 	[%rd42+262592], %f363;
	st.global.f32 	[%rd42+524288], %f351;
	st.global.f32 	[%rd42+524352], %f343;
	st.global.f32 	[%rd42+524416], %f335;
	st.global.f32 	[%rd42+524480], %f327;
	st.global.f32 	[%rd42+524544], %f319;
	st.global.f32 	[%rd42+524608], %f311;
	st.global.f32 	[%rd42+524672], %f356;
	st.global.f32 	[%rd42+524736], %f364;
	st.global.f32 	[%rd42+786432], %f350;
	st.global.f32 	[%rd42+786496], %f342;
	st.global.f32 	[%rd42+786560], %f334;
	st.global.f32 	[%rd42+786624], %f326;
	st.global.f32 	[%rd42+786688], %f318;
	st.global.f32 	[%rd42+786752], %f310;
	st.global.f32 	[%rd42+786816], %f357;
	st.global.f32 	[%rd42+786880], %f365;
	st.global.f32 	[%rd42+1048576], %f349;
	st.global.f32 	[%rd42+1048640], %f341;
	st.global.f32 	[%rd42+1048704], %f333;
	st.global.f32 	[%rd42+1048768], %f325;
	st.global.f32 	[%rd42+1048832], %f317;
	st.global.f32 	[%rd42+1048896], %f309;
	st.global.f32 	[%rd42+1048960], %f358;
	st.global.f32 	[%rd42+1049024], %f366;
	st.global.f32 	[%rd42+1310720], %f348;
	st.global.f32 	[%rd42+1310784], %f340;
	st.global.f32 	[%rd42+1310848], %f332;
	st.global.f32 	[%rd42+1310912], %f324;
	st.global.f32 	[%rd42+1310976], %f316;
	st.global.f32 	[%rd42+1311040], %f308;
	st.global.f32 	[%rd42+1311104], %f359;
	st.global.f32 	[%rd42+1311168], %f367;
	st.global.f32 	[%rd42+1572864], %f347;
	st.global.f32 	[%rd42+1572928], %f339;
	st.global.f32 	[%rd42+1572992], %f331;
	st.global.f32 	[%rd42+1573056], %f323;
	st.global.f32 	[%rd42+1573120], %f315;
	st.global.f32 	[%rd42+1573184], %f307;
	st.global.f32 	[%rd42+1573248], %f360;
	st.global.f32 	[%rd42+1573312], %f368;
	st.global.f32 	[%rd42+1835008], %f346;
	st.global.f32 	[%rd42+1835072], %f338;
	st.global.f32 	[%rd42+1835136], %f330;
	st.global.f32 	[%rd42+1835200], %f322;
	st.global.f32 	[%rd42+1835264], %f314;
	st.global.f32 	[%rd42+1835328], %f306;
	st.global.f32 	[%rd42+1835392], %f361;
	st.global.f32 	[%rd42+1835456], %f369;
	ret;

}


// ===== COMPILED SASS (sm_100) =====

	.target	sm_100

	.elftype	@"ET_EXEC"


//--------------------- .note.nv.tkinfo           --------------------------
	.section	.note.nv.tkinfo,"",@"SHT_NOTE"
	.sectionflags	@"SHF_NOTE_NV_TKINFO"
	.tkinfo
        /*0018*/ 	.word	0x00000002
        /*0030*/ 	.string	""
        /*0030*/ 	.string	"ptxas"
        /*0030*/ 	.string	"Cuda compilation tools, release 13.0, V13.0.88"
        /*0030*/ 	.string	"Build cuda_13.0.r13.0/compiler.36424714_0"
        /*0030*/ 	.string	"-arch sm_100 -m 64 "



//--------------------- .note.nv.cuinfo           --------------------------
	.section	.note.nv.cuinfo,"",@"SHT_NOTE"
	.sectionflags	@"SHF_NOTE_NV_CUINFO"
        /*0018*/ 	.short	0x0002
        /*001a*/ 	.short	0x0064
        /*001c*/ 	.short	0x0082
	.zero		2


//--------------------- .nv.info                  --------------------------
	.section	.nv.info,"",@"SHT_CUDA_INFO"
	.align	4


	//----- nvinfo : EIATTR_REGCOUNT
	.align		4
        /*0000*/ 	.byte	0x04, 0x2f
        /*0002*/ 	.short	(.L_1 - .L_0)
	.align		4
.L_0:
        /*0004*/ 	.word	index@(_Z14my_best_kernelPKfS0_Pf)
        /*0008*/ 	.word	0x00000080


	//----- nvinfo : EIATTR_FRAME_SIZE
	.align		4
.L_1:
        /*000c*/ 	.byte	0x04, 0x11
        /*000e*/ 	.short	(.L_3 - .L_2)
	.align		4
.L_2:
        /*0010*/ 	.word	index@(_Z14my_best_kernelPKfS0_Pf)
        /*0014*/ 	.word	0x00000000


	//----- nvinfo : EIATTR_REGCOUNT
	.align		4
.L_3:
        /*0018*/ 	.byte	0x04, 0x2f
        /*001a*/ 	.short	(.L_5 - .L_4)
	.align		4
.L_4:
        /*001c*/ 	.word	index@(_Z12MatMulKernel6MatrixS_S_)
        /*0020*/ 	.word	0x00000020


	//----- nvinfo : EIATTR_FRAME_SIZE
	.align		4
.L_5:
        /*0024*/ 	.byte	0x04, 0x11
        /*0026*/ 	.short	(.L_7 - .L_6)
	.align		4
.L_6:
        /*0028*/ 	.word	index@(_Z12MatMulKernel6MatrixS_S_)
        /*002c*/ 	.word	0x00000000


	//----- nvinfo : EIATTR_REGCOUNT
	.align		4
.L_7:
        /*0030*/ 	.byte	0x04, 0x2f
        /*0032*/ 	.short	(.L_9 - .L_8)
	.align		4
.L_8:
        /*0034*/ 	.word	index@(_Z18very_simple_kernelPKfS0_Pf)
        /*0038*/ 	.word	0x00000020


	//----- nvinfo : EIATTR_FRAME_SIZE
	.align		4
.L_9:
        /*003c*/ 	.byte	0x04, 0x11
        /*003e*/ 	.short	(.L_11 - .L_10)
	.align		4
.L_10:
        /*0040*/ 	.word	index@(_Z18very_simple_kernelPKfS0_Pf)
        /*0044*/ 	.word	0x00000000


	//----- nvinfo : EIATTR_REGCOUNT
	.align		4
.L_11:
        /*0048*/ 	.byte	0x04, 0x2f
        /*004a*/ 	.short	(.L_13 - .L_12)
	.align		4
.L_12:
        /*004c*/ 	.word	index@(_Z15MatrixMulKernelPKfS0_Pfi)
        /*0050*/ 	.word	0x00000028


	//----- nvinfo : EIATTR_FRAME_SIZE
	.align		4
.L_13:
        /*0054*/ 	.byte	0x04, 0x11
        /*0056*/ 	.short	(.L_15 - .L_14)
	.align		4
.L_14:
        /*0058*/ 	.word	index@(_Z15MatrixMulKernelPKfS0_Pfi)
        /*005c*/ 	.word	0x00000000


	//----- nvinfo : EIATTR_REGCOUNT
	.align		4
.L_15:
        /*0060*/ 	.byte	0x04, 0x2f
        /*0062*/ 	.short	(.L_17 - .L_16)
	.align		4
.L_16:
        /*0064*/ 	.word	index@(_Z9kernel_32PKfS0_Pf)
        /*0068*/ 	.word	0x0000007c


	//----- nvinfo : EIATTR_FRAME_SIZE
	.align		4
.L_17:
        /*006c*/ 	.byte	0x04, 0x11
        /*006e*/ 	.short	(.L_19 - .L_18)
	.align		4
.L_18:
        /*0070*/ 	.word	index@(_Z9kernel_32PKfS0_Pf)
        /*0074*/ 	.word	0x00000080


	//----- nvinfo : EIATTR_REGCOUNT
	.align		4
.L_19:
        /*0078*/ 	.byte	0x04, 0x2f
        /*007a*/ 	.short	(.L_21 - .L_20)
	.align		4
.L_20:
        /*007c*/ 	.word	index@(_Z14kernel_53T_oldPKfS0_Pf)
        /*0080*/ 	.word	0x00000050


	//----- nvinfo : EIATTR_FRAME_SIZE
	.align		4
.L_21:
        /*0084*/ 	.byte	0x04, 0x11
        /*0086*/ 	.short	(.L_23 - .L_22)
	.align		4
.L_22:
        /*0088*/ 	.word	index@(_Z14kernel_53T_oldPKfS0_Pf)
        /*008c*/ 	.word	0x00000000


	//----- nvinfo : EIATTR_REGCOUNT
	.align		4
.L_23:
        /*0090*/ 	.byte	0x04, 0x2f
        /*0092*/ 	.short	(.L_25 - .L_24)
	.align		4
.L_24:
        /*0094*/ 	.word	index@(_Z10kernel_53TPKfS0_Pf)
        /*0098*/ 	.word	0x00000047


	//----- nvinfo : EIATTR_FRAME_SIZE
	.align		4
.L_25:
        /*009c*/ 	.byte	0x04, 0x11
        /*009e*/ 	.short	(.L_27 - .L_26)
	.align		4
.L_26:
        /*00a0*/ 	.word	index@(_Z10kernel_53TPKfS0_Pf)
        /*00a4*/ 	.word	0x00000000


	//----- nvinfo : EIATTR_REGCOUNT
	.align		4
.L_27:
        /*00a8*/ 	.byte	0x04, 0x2f
        /*00aa*/ 	.short	(.L_29 - .L_28)
	.align		4
.L_28:
        /*00ac*/ 	.word	index@(_Z9kernel8x8PKfS0_Pf)
        /*00b0*/ 	.word	0x00000040


	//----- nvinfo : EIATTR_FRAME_SIZE
	.align		4
.L_29:
        /*00b4*/ 	.byte	0x04, 0x11
        /*00b6*/ 	.short	(.L_31 - .L_30)
	.align		4
.L_30:
        /*00b8*/ 	.word	index@(_Z9kernel8x8PKfS0_Pf)
        /*00bc*/ 	.word	0x00000000


	//----- nvinfo : EIATTR_REGCOUNT
	.align		4
.L_31:
        /*00c0*/ 	.byte	0x04, 0x2f
        /*00c2*/ 	.short	(.L_33 - .L_32)
	.align		4
.L_32:
        /*00c4*/ 	.word	index@(_Z14real_kernel8x8PKfS0_Pf)
        /*00c8*/ 	.word	0x00000080


	//----- nvinfo : EIATTR_FRAME_SIZE
	.align		4
.L_33:
        /*00cc*/ 	.byte	0x04, 0x11
        /*00ce*/ 	.short	(.L_35 - .L_34)
	.align		4
.L_34:
        /*00d0*/ 	.word	index@(_Z14real_kernel8x8PKfS0_Pf)
        /*00d4*/ 	.word	0x00000000


	//----- nvinfo : EIATTR_MIN_STACK_SIZE
	.align		4
.L_35:
        /*00d8*/ 	.byte	0x04, 0x12
        /*00da*/ 	.short	(.L_37 - .L_36)
	.align		4
.L_36:
        /*00dc*/ 	.word	index@(_Z14real_kernel8x8PKfS0_Pf)
        /*00e0*/ 	.word	0x00000000


	//----- nvinfo : EIATTR_MIN_STACK_SIZE
	.align		4
.L_37:
        /*00e4*/ 	.byte	0x04, 0x12
        /*00e6*/ 	.short	(.L_39 - .L_38)
	.align		4
.L_38:
        /*00e8*/ 	.word	index@(_Z9kernel8x8PKfS0_Pf)
        /*00ec*/ 	.word	0x00000000


	//----- nvinfo : EIATTR_MIN_STACK_SIZE
	.align		4
.L_39:
        /*00f0*/ 	.byte	0x04, 0x12
        /*00f2*/ 	.short	(.L_41 - .L_40)
	.align		4
.L_40:
        /*00f4*/ 	.word	index@(_Z10kernel_53TPKfS0_Pf)
        /*00f8*/ 	.word	0x00000000


	//----- nvinfo : EIATTR_MIN_STACK_SIZE
	.align		4
.L_41:
        /*00fc*/ 	.byte	0x04, 0x12
        /*00fe*/ 	.short	(.L_43 - .L_42)
	.align		4
.L_42:
        /*0100*/ 	.word	index@(_Z14kernel_53T_oldPKfS0_Pf)
        /*0104*/ 	.word	0x00000000


	//----- nvinfo : EIATTR_MIN_STACK_SIZE
	.align		4
.L_43:
        /*0108*/ 	.byte	0x04, 0x12
        /*010a*/ 	.short	(.L_45 - .L_44)
	.align		4
.L_44:
        /*010c*/ 	.word	index@(_Z9kernel_32PKfS0_Pf)
        /*0110*/ 	.word	0x00000080


	//----- nvinfo : EIATTR_MIN_STACK_SIZE
	.align		4
.L_45:
        /*0114*/ 	.byte	0x04, 0x12
        /*0116*/ 	.short	(.L_47 - .L_46)
	.align		4
.L_46:
        /*0118*/ 	.word	index@(_Z15MatrixMulKernelPKfS0_Pfi)
        /*011c*/ 	.word	0x00000000


	//----- nvinfo : EIATTR_MIN_STACK_SIZE
	.align		4
.L_47:
        /*0120*/ 	.byte	0x04, 0x12
        /*0122*/ 	.short	(.L_49 - .L_48)
	.align		4
.L_48:
        /*0124*/ 	.word	index@(_Z18very_simple_kernelPKfS0_Pf)
        /*0128*/ 	.word	0x00000000


	//----- nvinfo : EIATTR_MIN_STACK_SIZE
	.align		4
.L_49:
        /*012c*/ 	.byte	0x04, 0x12
        /*012e*/ 	.short	(.L_51 - .L_50)
	.align		4
.L_50:
        /*0130*/ 	.word	index@(_Z12MatMulKernel6MatrixS_S_)
        /*0134*/ 	.word	0x00000000


	//----- nvinfo : EIATTR_MIN_STACK_SIZE
	.align		4
.L_51:
        /*0138*/ 	.byte	0x04, 0x12
        /*013a*/ 	.short	(.L_53 - .L_52)
	.align		4
.L_52:
        /*013c*/ 	.word	index@(_Z14my_best_kernelPKfS0_Pf)
        /*0140*/ 	.word	0x00000000
.L_53:


//--------------------- .nv.compat                --------------------------
	.section	.nv.compat,"",@"SHT_CUDA_COMPAT_INFO"
	.align	4
        /*0000*/ 	.byte	0x02, 0x09, 0x00, 0x00, 0x02, 0x02, 0x01, 0x00, 0x02, 0x05, 0x05, 0x00, 0x03, 0x07, 0x01, 0x01
        /*0010*/ 	.byte	0x02, 0x03, 0x00, 0x00, 0x02, 0x06, 0x01, 0x00, 0x04, 0x0b, 0x08, 0x00, 0x09, 0x00, 0x00, 0x00
        /*0020*/ 	.byte	0x00, 0x00, 0x00, 0x00


//--------------------- .nv.info._Z14real_kernel8x8PKfS0_Pf --------------------------
	.section	.nv.info._Z14real_kernel8x8PKfS0_Pf,"",@"SHT_CUDA_INFO"
	.sectionflags	@""
	.align	4


	//----- nvinfo : EIATTR_CUDA_API_VERSION
	.align		4
        /*0000*/ 	.byte	0x04, 0x37
        /*0002*/ 	.short	(.L_55 - .L_54)
.L_54:
        /*0004*/ 	.word	0x00000082


	//----- nvinfo : EIATTR_KPARAM_INFO
	.align		4
.L_55:
        /*0008*/ 	.byte	0x04, 0x17
        /*000a*/ 	.short	(.L_57 - .L_56)
.L_56:
        /*000c*/ 	.word	0x00000000
        /*0010*/ 	.short	0x0002
        /*0012*/ 	.short	0x0010
        /*0014*/ 	.byte	0x00, 0xf5, 0x21, 0x00


	//----- nvinfo : EIATTR_KPARAM_INFO
	.align		4
.L_57:
        /*0018*/ 	.byte	0x04, 0x17
        /*001a*/ 	.short	(.L_59 - .L_58)
.L_58:
        /*001c*/ 	.word	0x00000000
        /*0020*/ 	.short	0x0001
        /*0022*/ 	.short	0x0008
        /*0024*/ 	.byte	0x00, 0xf5, 0x21, 0x00


	//----- nvinfo : EIATTR_KPARAM_INFO
	.align		4
.L_59:
        /*0028*/ 	.byte	0x04, 0x17
        /*002a*/ 	.short	(.L_61 - .L_60)
.L_60:
        /*002c*/ 	.word	0x00000000
        /*0030*/ 	.short	0x0000
        /*0032*/ 	.short	0x0000
        /*0034*/ 	.byte	0x00, 0xf5, 0x21, 0x00


	//----- nvinfo : EIATTR_SPARSE_MMA_MASK
	.align		4
.L_61:
        /*0038*/ 	.byte	0x03, 0x50
        /*003a*/ 	.short	0x0000


	//----- nvinfo : EIATTR_MAXREG_COUNT
	.align		4
        /*003c*/ 	.byte	0x03, 0x1b
        /*003e*/ 	.short	0x0080


	//----- nvinfo : EIATTR_NUM_BARRIERS
	.align		4
        /*0040*/ 	.byte	0x02, 0x4c
        /*0042*/ 	.byte	0x01
	.zero		1


	//----- nvinfo : EIATTR_MERCURY_ISA_VERSION
	.align		4
        /*0044*/ 	.byte	0x03, 0x5f
        /*0046*/ 	.short	0x0101


	//----- nvinfo : EIATTR_COOP_GROUP_MASK_REGIDS
	.align		4
        /*0048*/ 	.byte	0x04, 0x29
        /*004a*/ 	.short	(.L_63 - .L_62)


	//   ....[0]....
.L_62:
        /*004c*/ 	.word	0xffffffff


	//   ....[1]....
        /*0050*/ 	.word	0xffffffff


	//----- nvinfo : EIATTR_COOP_GROUP_INSTR_OFFSETS
	.align		4
.L_63:
        /*0054*/ 	.byte	0x04, 0x28
        /*0056*/ 	.short	(.L_65 - .L_64)


	//   ....[0]....
.L_64:
        /*0058*/ 	.word	0x00000ab0


	//   ....[1]....
        /*005c*/ 	.word	0x00001000


	//----- nvinfo : EIATTR_VRC_CTA_INIT_COUNT
	.align		4
.L_65:
        /*0060*/ 	.byte	0x02, 0x4a
	.zero		1
	.zero		1


	//----- nvinfo : EIATTR_EXIT_INSTR_OFFSETS
	.align		4
        /*0064*/ 	.byte	0x04, 0x1c
        /*0066*/ 	.short	(.L_67 - .L_66)


	//   ....[0]....
.L_66:
        /*0068*/ 	.word	0x00001470


	//----- nvinfo : EIATTR_MAX_THREADS
	.align		4
.L_67:
        /*006c*/ 	.byte	0x04, 0x05
        /*006e*/ 	.short	(.L_69 - .L_68)
.L_68:
        /*0070*/ 	.word	0x00000100
        /*0074*/ 	.word	0x00000001
        /*0078*/ 	.word	0x00000001


	//----- nvinfo : EIATTR_CBANK_PARAM_SIZE
	.align		4
.L_69:
        /*007c*/ 	.byte	0x03, 0x19
        /*007e*/ 	.short	0x0018


	//----- nvinfo : EIATTR_PARAM_CBANK
	.align		4
        /*0080*/ 	.byte	0x04, 0x0a
        /*0082*/ 	.short	(.L_71 - .L_70)
	.align		4
.L_70:
        /*0084*/ 	.word	index@(.nv.constant0._Z14real_kernel8x8PKfS0_Pf)
        /*0088*/ 	.short	0x0380
        /*008a*/ 	.short	0x0018


	//----- nvinfo : EIATTR_SW_WAR
	.align		4
.L_71:
        /*008c*/ 	.byte	0x04, 0x36
        /*008e*/ 	.short	(.L_73 - .L_72)
.L_72:
        /*0090*/ 	.word	0x00000008
.L_73:


//--------------------- .nv.info._Z9kernel8x8PKfS0_Pf --------------------------
	.section	.nv.info._Z9kernel8x8PKfS0_Pf,"",@"SHT_CUDA_INFO"
	.sectionflags	@""
	.align	4


	//----- nvinfo : EIATTR_CUDA_API_VERSION
	.align		4
        /*0000*/ 	.byte	0x04, 0x37
        /*0002*/ 	.short	(.L_75 - .L_74)
.L_74:
        /*0004*/ 	.word	0x00000082


	//----- nvinfo : EIATTR_KPARAM_INFO
	.align		4
.L_75:
        /*0008*/ 	.byte	0x04, 0x17
        /*000a*/ 	.short	(.L_77 - .L_76)
.L_76:
        /*000c*/ 	.word	0x00000000
        /*0010*/ 	.short	0x0002
        /*0012*/ 	.short	0x0010
        /*0014*/ 	.byte	0x00, 0xf5, 0x21, 0x00


	//----- nvinfo : EIATTR_KPARAM_INFO
	.align		4
.L_77:
        /*0018*/ 	.byte	0x04, 0x17
        /*001a*/ 	.short	(.L_79 - .L_78)
.L_78:
        /*001c*/ 	.word	0x00000000
        /*0020*/ 	.short	0x0001
        /*0022*/ 	.short	0x0008
        /*0024*/ 	.byte	0x00, 0xf5, 0x21, 0x00


	//----- nvinfo : EIATTR_KPARAM_INFO
	.align		4
.L_79:
        /*0028*/ 	.byte	0x04, 0x17
        /*002a*/ 	.short	(.L_81 - .L_80)
.L_80:
        /*002c*/ 	.word	0x00000000
        /*0030*/ 	.short	0x0000
        /*0032*/ 	.short	0x0000
        /*0034*/ 	.byte	0x00, 0xf5, 0x21, 0x00


	//----- nvinfo : EIATTR_SPARSE_MMA_MASK
	.align		4
.L_81:
        /*0038*/ 	.byte	0x03, 0x50
        /*003a*/ 	.short	0x0000


	//----- nvinfo : EIATTR_MAXREG_COUNT
	.align		4
        /*003c*/ 	.byte	0x03, 0x1b
        /*003e*/ 	.short	0x00ff


	//----- nvinfo : EIATTR_NUM_BARRIERS
	.align		4
        /*0040*/ 	.byte	0x02, 0x4c
        /*0042*/ 	.byte	0x01
	.zero		1


	//----- nvinfo : EIATTR_MERCURY_ISA_VERSION
	.align		4
        /*0044*/ 	.byte	0x03, 0x5f
        /*0046*/ 	.short	0x0101


	//----- nvinfo : EIATTR_COOP_GROUP_MASK_REGIDS
	.align		4
        /*0048*/ 	.byte	0x04, 0x29
        /*004a*/ 	.short	(.L_83 - .L_82)


	//   ....[0]....
.L_82:
        /*004c*/ 	.word	0xffffffff


	//   ....[1]....
        /*0050*/ 	.word	0xffffffff


	//   ....[2]....
        /*0054*/ 	.word	0xffffffff


	//----- nvinfo : EIATTR_COOP_GROUP_INSTR_OFFSETS
	.align		4
.L_83:
        /*0058*/ 	.byte	0x04, 0x28
        /*005a*/ 	.short	(.L_85 - .L_84)


	//   ....[0]....
.L_84:
        /*005c*/ 	.word	0x00000920


	//   ....[1]....
        /*0060*/ 	.word	0x00001280


	//   ....[2]....
        /*0064*/ 	.word	0x00001320


	//----- nvinfo : EIATTR_VRC_CTA_INIT_COUNT
	.align		4
.L_85:
        /*0068*/ 	.byte	0x02, 0x4a
	.zero		1
	.zero		1


	//----- nvinfo : EIATTR_EXIT_INSTR_OFFSETS
	.align		4
        /*006c*/ 	.byte	0x04, 0x1c
        /*006e*/ 	.short	(.L_87 - .L_86)


	//   ....[0]....
.L_86:
        /*0070*/ 	.word	0x00001540


	//----- nvinfo : EIATTR_CBANK_PARAM_SIZE
	.align		4
.L_87:
        /*0074*/ 	.byte	0x03, 0x19
        /*0076*/ 	.short	0x0018


	//----- nvinfo : EIATTR_PARAM_CBANK
	.align		4
        /*0078*/ 	.byte	0x04, 0x0a
        /*007a*/ 	.short	(.L_89 - .L_88)
	.align		4
.L_88:
        /*007c*/ 	.word	index@(.nv.constant0._Z9kernel8x8PKfS0_Pf)
        /*0080*/ 	.short	0x0380
        /*0082*/ 	.short	0x0018


	//----- nvinfo : EIATTR_SW_WAR
	.align		4
.L_89:
        /*0084*/ 	.byte	0x04, 0x36
        /*0086*/ 	.short	(.L_91 - .L_90)
.L_90:
        /*0088*/ 	.word	0x00000008
.L_91:


//--------------------- .nv.info._Z10kernel_53TPKfS0_Pf --------------------------
	.section	.nv.info._Z10kernel_53TPKfS0_Pf,"",@"SHT_CUDA_INFO"
	.sectionflags	@""
	.align	4


	//----- nvinfo : EIATTR_CUDA_API_VERSION
	.align		4
        /*0000*/ 	.byte	0x04, 0x37
        /*0002*/ 	.short	(.L_93 - .L_92)
.L_92:
        /*0004*/ 	.word	0x00000082


	//----- nvinfo : EIATTR_KPARAM_INFO
	.align		4
.L_93:
        /*0008*/ 	.byte	0x04, 0x17
        /*000a*/ 	.short	(.L_95 - .L_94)
.L_94:
        /*000c*/ 	.word	0x00000000
        /*0010*/ 	.short	0x0002
        /*0012*/ 	.short	0x0010
        /*0014*/ 	.byte	0x00, 0xf5, 0x21, 0x00


	//----- nvinfo : EIATTR_KPARAM_INFO
	.align		4
.L_95:
        /*0018*/ 	.byte	0x04, 0x17
        /*001a*/ 	.short	(.L_97 - .L_96)
.L_96:
        /*001c*/ 	.word	0x00000000
        /*0020*/ 	.short	0x0001
        /*0022*/ 	.short	0x0008
        /*0024*/ 	.byte	0x00, 0xf5, 0x21, 0x00


	//----- nvinfo : EIATTR_KPARAM_INFO
	.align		4
.L_97:
        /*0028*/ 	.byte	0x04, 0x17
        /*002a*/ 	.short	(.L_99 - .L_98)
.L_98:
        /*002c*/ 	.word	0x00000000
        /*0030*/ 	.short	0x0000
        /*0032*/ 	.short	0x0000
        /*0034*/ 	.byte	0x00, 0xf5, 0x21, 0x00


	//----- nvinfo : EIATTR_SPARSE_MMA_MASK
	.align		4
.L_99:
        /*0038*/ 	.byte	0x03, 0x50
        /*003a*/ 	.short	0x0000


	//----- nvinfo : EIATTR_MAXREG_COUNT
	.align		4
        /*003c*/ 	.byte	0x03, 0x1b
        /*003e*/ 	.short	0x00ff


	//----- nvinfo : EIATTR_NUM_BARRIERS
	.align		4
        /*0040*/ 	.byte	0x02, 0x4c
        /*0042*/ 	.byte	0x01
	.zero		1


	//----- nvinfo : EIATTR_MERCURY_ISA_VERSION
	.align		4
        /*0044*/ 	.byte	0x03, 0x5f
        /*0046*/ 	.short	0x0101


	//----- nvinfo : EIATTR_COOP_GROUP_MASK_REGIDS
	.align		4
        /*0048*/ 	.byte	0x04, 0x29
        /*004a*/ 	.short	(.L_101 - .L_100)


	//   ....[0]....
.L_100:
        /*004c*/ 	.word	0xffffffff


	//   ....[1]....
        /*0050*/ 	.word	0xffffffff


	//----- nvinfo : EIATTR_COOP_GROUP_INSTR_OFFSETS
	.align		4
.L_101:
        /*0054*/ 	.byte	0x04, 0x28
        /*0056*/ 	.short	(.L_103 - .L_102)


	//   ....[0]....
.L_102:
        /*0058*/ 	.word	0x00000670


	//   ....[1]....
        /*005c*/ 	.word	0x00001b60


	//----- nvinfo : EIATTR_VRC_CTA_INIT_COUNT
	.align		4
.L_103:
        /*0060*/ 	.byte	0x02, 0x4a
	.zero		1
	.zero		1


	//----- nvinfo : EIATTR_EXIT_INSTR_OFFSETS
	.align		4
        /*0064*/ 	.byte	0x04, 0x1c
        /*0066*/ 	.short	(.L_105 - .L_104)


	//   ....[0]....
.L_104:
        /*0068*/ 	.word	0x00001e00


	//----- nvinfo : EIATTR_CBANK_PARAM_SIZE
	.align		4
.L_105:
        /*006c*/ 	.byte	0x03, 0x19
        /*006e*/ 	.short	0x0018


	//----- nvinfo : EIATTR_PARAM_CBANK
	.align		4
        /*0070*/ 	.byte	0x04, 0x0a
        /*0072*/ 	.short	(.L_107 - .L_106)
	.align		4
.L_106:
        /*0074*/ 	.word	index@(.nv.constant0._Z10kernel_53TPKfS0_Pf)
        /*0078*/ 	.short	0x0380
        /*007a*/ 	.short	0x0018


	//----- nvinfo : EIATTR_SW_WAR
	.align		4
.L_107:
        /*007c*/ 	.byte	0x04, 0x36
        /*007e*/ 	.short	(.L_109 - .L_108)
.L_108:
        /*0080*/ 	.word	0x00000008
.L_109:


//--------------------- .nv.info._Z14kernel_53T_oldPKfS0_Pf --------------------------
	.section	.nv.info._Z14kernel_53T_oldPKfS0_Pf,"",@"SHT_CUDA_INFO"
	.sectionflags	@""
	.align	4


	//----- nvinfo : EIATTR_CUDA_API_VERSION
	.align		4
        /*0000*/ 	.byte	0x04, 0x37
        /*0002*/ 	.short	(.L_111 - .L_110)
.L_110:
        /*0004*/ 	.word	0x00000082


	//----- nvinfo : EIATTR_KPARAM_INFO
	.align		4
.L_111:
        /*0008*/ 	.byte	0x04, 0x17
        /*000a*/ 	.short	(.L_113 - .L_112)
.L_112:
        /*000c*/ 	.word	0x00000000
        /*0010*/ 	.short	0x0002
        /*0012*/ 	.short	0x0010
        /*0014*/ 	.byte	0x00, 0xf5, 0x21, 0x00


	//----- nvinfo : EIATTR_KPARAM_INFO
	.align		4
.L_113:
        /*0018*/ 	.byte	0x04, 0x17
        /*001a*/ 	.short	(.L_115 - .L_114)
.L_114:
        /*001c*/ 	.word	0x00000000
        /*0020*/ 	.short	0x0001
        /*0022*/ 	.short	0x0008
        /*0024*/ 	.byte	0x00, 0xf5, 0x21, 0x00


	//----- nvinfo : EIATTR_KPARAM_INFO
	.align		4
.L_115:
        /*0028*/ 	.byte	0x04, 0x17
        /*002a*/ 	.short	(.L_117 - .L_116)
.L_116:
        /*002c*/ 	.word	0x00000000
        /*0030*/ 	.short	0x0000
        /*0032*/ 	.short	0x0000
        /*0034*/ 	.byte	0x00, 0xf5, 0x21, 0x00


	//----- nvinfo : EIATTR_SPARSE_MMA_MASK
	.align		4
.L_117:
        /*0038*/ 	.byte	0x03, 0x50
        /*003a*/ 	.short	0x0000


	//----- nvinfo : EIATTR_MAXREG_COUNT
	.align		4
        /*003c*/ 	.byte	0x03, 0x1b
        /*003e*/ 	.short	0x00ff


	//----- nvinfo : EIATTR_NUM_BARRIERS
	.align		4
        /*0040*/ 	.byte	0x02, 0x4c
        /*0042*/ 	.byte	0x01
	.zero		1


	//----- nvinfo : EIATTR_MERCURY_ISA_VERSION
	.align		4
        /*0044*/ 	.byte	0x03, 0x5f
        /*0046*/ 	.short	0x0101


	//----- nvinfo : EIATTR_COOP_GROUP_MASK_REGIDS
	.align		4
        /*0048*/ 	.byte	0x04, 0x29
        /*004a*/ 	.short	(.L_119 - .L_118)


	//   ....[0]....
.L_118:
        /*004c*/ 	.word	0xffffffff


	//   ....[1]....
        /*0050*/ 	.word	0xffffffff


	//----- nvinfo : EIATTR_COOP_GROUP_INSTR_OFFSETS
	.align		4
.L_119:
        /*0054*/ 	.byte	0x04, 0x28
        /*0056*/ 	.short	(.L_121 - .L_120)


	//   ....[0]....
.L_120:
        /*0058*/ 	.word	0x00000420


	//   ....[1]....
        /*005c*/ 	.word	0x00001880


	//----- nvinfo : EIATTR_VRC_CTA_INIT_COUNT
	.align		4
.L_121:
        /*0060*/ 	.byte	0x02, 0x4a
	.zero		1
	.zero		1


	//----- nvinfo : EIATTR_EXIT_INSTR_OFFSETS
	.align		4
        /*0064*/ 	.byte	0x04, 0x1c
        /*0066*/ 	.short	(.L_123 - .L_122)


	//   ....[0]....
.L_122:
        /*0068*/ 	.word	0x00001b20


	//----- nvinfo : EIATTR_CBANK_PARAM_SIZE
	.align		4
.L_123:
        /*006c*/ 	.byte	0x03, 0x19
        /*006e*/ 	.short	0x0018


	//----- nvinfo : EIATTR_PARAM_CBANK
	.align		4
        /*0070*/ 	.byte	0x04, 0x0a
        /*0072*/ 	.short	(.L_125 - .L_124)
	.align		4
.L_124:
        /*0074*/ 	.word	index@(.nv.constant0._Z14kernel_53T_oldPKfS0_Pf)
        /*0078*/ 	.short	0x0380
        /*007a*/ 	.short	0x0018


	//----- nvinfo : EIATTR_SW_WAR
	.align		4
.L_125:
        /*007c*/ 	.byte	0x04, 0x36
        /*007e*/ 	.short	(.L_127 - .L_126)
.L_126:
        /*0080*/ 	.word	0x00000008
.L_127:


//--------------------- .nv.info._Z9kernel_32PKfS0_Pf --------------------------
	.section	.nv.info._Z9kernel_32PKfS0_Pf,"",@"SHT_CUDA_INFO"
	.sectionflags	@""
	.align	4


	//----- nvinfo : EIATTR_CUDA_API_VERSION
	.align		4
        /*0000*/ 	.byte	0x04, 0x37
        /*0002*/ 	.short	(.L_129 - .L_128)
.L_128:
        /*0004*/ 	.word	0x00000082


	//----- nvinfo : EIATTR_KPARAM_INFO
	.align		4
.L_129:
        /*0008*/ 	.byte	0x04, 0x17
        /*000a*/ 	.short	(.L_131 - .L_130)
.L_130:
        /*000c*/ 	.word	0x00000000
        /*0010*/ 	.short	0x0002
        /*0012*/ 	.short	0x0010
        /*0014*/ 	.byte	0x00, 0xf5, 0x21, 0x00


	//----- nvinfo : EIATTR_KPARAM_INFO
	.align		4
.L_131:
        /*0018*/ 	.byte	0x04, 0x17
        /*001a*/ 	.short	(.L_133 - .L_132)
.L_132:
        /*001c*/ 	.word	0x00000000
        /*0020*/ 	.short	0x0001
        /*0022*/ 	.short	0x0008
        /*0024*/ 	.byte	0x00, 0xf5, 0x21, 0x00


	//----- nvinfo : EIATTR_KPARAM_INFO
	.align		4
.L_133:
        /*0028*/ 	.byte	0x04, 0x17
        /*002a*/ 	.short	(.L_135 - .L_134)
.L_134:
        /*002c*/ 	.word	0x00000000
        /*0030*/ 	.short	0x0000
        /*0032*/ 	.short	0x0000
        /*0034*/ 	.byte	0x00, 0xf5, 0x21, 0x00


	//----- nvinfo : EIATTR_SPARSE_MMA_MASK
	.align		4
.L_135:
        /*0038*/ 	.byte	0x03, 0x50
        /*003a*/ 	.short	0x0000


	//----- nvinfo : EIATTR_MAXREG_COUNT
	.align		4
        /*003c*/ 	.byte	0x03, 0x1b
        /*003e*/ 	.short	0x00ff


	//----- nvinfo : EIATTR_NUM_BARRIERS
	.align		4
        /*0040*/ 	.byte	0x02, 0x4c
        /*0042*/ 	.byte	0x01
	.zero		1


	//----- nvinfo : EIATTR_MERCURY_ISA_VERSION
	.align		4
        /*0044*/ 	.byte	0x03, 0x5f
        /*0046*/ 	.short	0x0101


	//----- nvinfo : EIATTR_COOP_GROUP_MASK_REGIDS
	.align		4
        /*0048*/ 	.byte	0x04, 0x29
        /*004a*/ 	.short	(.L_137 - .L_136)


	//   ....[0]....
.L_136:
        /*004c*/ 	.word	0xffffffff


	//   ....[1]....
        /*0050*/ 	.word	0xffffffff


	//----- nvinfo : EIATTR_COOP_GROUP_INSTR_OFFSETS
	.align		4
.L_137:
        /*0054*/ 	.byte	0x04, 0x28
        /*0056*/ 	.short	(.L_139 - .L_138)


	//   ....[0]....
.L_138:
        /*0058*/ 	.word	0x00000a40


	//   ....[1]....
        /*005c*/ 	.word	0x00000ea0


	//----- nvinfo : EIATTR_VRC_CTA_INIT_COUNT
	.align		4
.L_139:
        /*0060*/ 	.byte	0x02, 0x4a
	.zero		1
	.zero		1


	//----- nvinfo : EIATTR_EXIT_INSTR_OFFSETS
	.align		4
        /*0064*/ 	.byte	0x04, 0x1c
        /*0066*/ 	.short	(.L_141 - .L_140)


	//   ....[0]....
.L_140:
        /*0068*/ 	.word	0x00001140


	//----- nvinfo : EIATTR_MAX_THREADS
	.align		4
.L_141:
        /*006c*/ 	.byte	0x04, 0x05
        /*006e*/ 	.short	(.L_143 - .L_142)
.L_142:
        /*0070*/ 	.word	0x00000100
        /*0074*/ 	.word	0x00000001
        /*0078*/ 	.word	0x00000001


	//----- nvinfo : EIATTR_CBANK_PARAM_SIZE
	.align		4
.L_143:
        /*007c*/ 	.byte	0x03, 0x19
        /*007e*/ 	.short	0x0018


	//----- nvinfo : EIATTR_PARAM_CBANK
	.align		4
        /*0080*/ 	.byte	0x04, 0x0a
        /*0082*/ 	.short	(.L_145 - .L_144)
	.align		4
.L_144:
        /*0084*/ 	.word	index@(.nv.constant0._Z9kernel_32PKfS0_Pf)
        /*0088*/ 	.short	0x0380
        /*008a*/ 	.short	0x0018


	//----- nvinfo : EIATTR_SW_WAR
	.align		4
.L_145:
        /*008c*/ 	.byte	0x04, 0x36
        /*008e*/ 	.short	(.L_147 - .L_146)
.L_146:
        /*0090*/ 	.word	0x00000008
.L_147:


//--------------------- .nv.info._Z15MatrixMulKernelPKfS0_Pfi --------------------------
	.section	.nv.info._Z15MatrixMulKernelPKfS0_Pfi,"",@"SHT_CUDA_INFO"
	.sectionflags	@""
	.align	4


	//----- nvinfo : EIATTR_CUDA_API_VERSION
	.align		4
        /*0000*/ 	.byte	0x04, 0x37
        /*0002*/ 	.short	(.L_149 - .L_148)
.L_148:
        /*0004*/ 	.word	0x00000082


	//----- nvinfo : EIATTR_KPARAM_INFO
	.align		4
.L_149:
        /*0008*/ 	.byte	0x04, 0x17
        /*000a*/ 	.short	(.L_151 - .L_150)
.L_150:
        /*000c*/ 	.word	0x00000000
        /*0010*/ 	.short	0x0003
        /*0012*/ 	.short	0x0018
        /*0014*/ 	.byte	0x00, 0xf0, 0x11, 0x00


	//----- nvinfo : EIATTR_KPARAM_INFO
	.align		4
.L_151:
        /*0018*/ 	.byte	0x04, 0x17
        /*001a*/ 	.short	(.L_153 - .L_152)
.L_152:
        /*001c*/ 	.word	0x00000000
        /*0020*/ 	.short	0x0002
        /*0022*/ 	.short	0x0010
        /*0024*/ 	.byte	0x00, 0xf5, 0x21, 0x00


	//----- nvinfo : EIATTR_KPARAM_INFO
	.align		4
.L_153:
        /*0028*/ 	.byte	0x04, 0x17
        /*002a*/ 	.short	(.L_155 - .L_154)
.L_154:
        /*002c*/ 	.word	0x00000000
        /*0030*/ 	.short	0x0001
        /*0032*/ 	.short	0x0008
        /*0034*/ 	.byte	0x00, 0xf5, 0x21, 0x00


	//----- nvinfo : EIATTR_KPARAM_INFO
	.align		4
.L_155:
        /*0038*/ 	.byte	0x04, 0x17
        /*003a*/ 	.short	(.L_157 - .L_156)
.L_156:
        /*003c*/ 	.word	0x00000000
        /*0040*/ 	.short	0x0000
        /*0042*/ 	.short	0x0000
        /*0044*/ 	.byte	0x00, 0xf5, 0x21, 0x00


	//----- nvinfo : EIATTR_SPARSE_MMA_MASK
	.align		4
.L_157:
        /*0048*/ 	.byte	0x03, 0x50
        /*004a*/ 	.short	0x0000


	//----- nvinfo : EIATTR_MAXREG_COUNT
	.align		4
        /*004c*/ 	.byte	0x03, 0x1b
        /*004e*/ 	.short	0x00ff


	//----- nvinfo : EIATTR_NUM_BARRIERS
	.align		4
        /*0050*/ 	.byte	0x02, 0x4c
        /*0052*/ 	.byte	0x01
	.zero		1


	//----- nvinfo : EIATTR_MERCURY_ISA_VERSION
	.align		4
        /*0054*/ 	.byte	0x03, 0x5f
        /*0056*/ 	.short	0x0101


	//----- nvinfo : EIATTR_VRC_CTA_INIT_COUNT
	.align		4
        /*0058*/ 	.byte	0x02, 0x4a
	.zero		1
	.zero		1


	//----- nvinfo : EIATTR_EXIT_INSTR_OFFSETS
	.align		4
        /*005c*/ 	.byte	0x04, 0x1c
        /*005e*/ 	.short	(.L_159 - .L_158)


	//   ....[0]....
.L_158:
        /*0060*/ 	.word	0x00001890


	//----- nvinfo : EIATTR_CBANK_PARAM_SIZE
	.align		4
.L_159:
        /*0064*/ 	.byte	0x03, 0x19
        /*0066*/ 	.short	0x001c


	//----- nvinfo : EIATTR_PARAM_CBANK
	.align		4
        /*0068*/ 	.byte	0x04, 0x0a
        /*006a*/ 	.short	(.L_161 - .L_160)
	.align		4
.L_160:
        /*006c*/ 	.word	index@(.nv.constant0._Z15MatrixMulKernelPKfS0_Pfi)
        /*0070*/ 	.short	0x0380
        /*0072*/ 	.short	0x001c


	//----- nvinfo : EIATTR_SW_WAR
	.align		4
.L_161:
        /*0074*/ 	.byte	0x04, 0x36
        /*0076*/ 	.short	(.L_163 - .L_162)
.L_162:
        /*0078*/ 	.word	0x00000008
.L_163:


//--------------------- .nv.info._Z18very_simple_kernelPKfS0_Pf --------------------------
	.section	.nv.info._Z18very_simple_kernelPKfS0_Pf,"",@"SHT_CUDA_INFO"
	.sectionflags	@""
	.align	4


	//----- nvinfo : EIATTR_CUDA_API_VERSION
	.align		4
        /*0000*/ 	.byte	0x04, 0x37
        /*0002*/ 	.short	(.L_165 - .L_164)
.L_164:
        /*0004*/ 	.word	0x00000082


	//----- nvinfo : EIATTR_KPARAM_INFO
	.align		4
.L_165:
        /*0008*/ 	.byte	0x04, 0x17
        /*000a*/ 	.short	(.L_167 - .L_166)
.L_166:
        /*000c*/ 	.word	0x00000000
        /*0010*/ 	.short	0x0002
        /*0012*/ 	.short	0x0010
        /*0014*/ 	.byte	0x00, 0xf5, 0x21, 0x00


	//----- nvinfo : EIATTR_KPARAM_INFO
	.align		4
.L_167:
        /*0018*/ 	.byte	0x04, 0x17
        /*001a*/ 	.short	(.L_169 - .L_168)
.L_168:
        /*001c*/ 	.word	0x00000000
        /*0020*/ 	.short	0x0001
        /*0022*/ 	.short	0x0008
        /*0024*/ 	.byte	0x00, 0xf5, 0x21, 0x00


	//----- nvinfo : EIATTR_KPARAM_INFO
	.align		4
.L_169:
        /*0028*/ 	.byte	0x04, 0x17
        /*002a*/ 	.short	(.L_171 - .L_170)
.L_170:
        /*002c*/ 	.word	0x00000000
        /*0030*/ 	.short	0x0000
        /*0032*/ 	.short	0x0000
        /*0034*/ 	.byte	0x00, 0xf5, 0x21, 0x00


	//----- nvinfo : EIATTR_SPARSE_MMA_MASK
	.align		4
.L_171:
        /*0038*/ 	.byte	0x03, 0x50
        /*003a*/ 	.short	0x0000


	//----- nvinfo : EIATTR_MAXREG_COUNT
	.align		4
        /*003c*/ 	.byte	0x03, 0x1b
        /*003e*/ 	.short	0x00ff


	//----- nvinfo : EIATTR_NUM_BARRIERS
	.align		4
        /*0040*/ 	.byte	0x02, 0x4c
        /*0042*/ 	.byte	0x01
	.zero		1


	//----- nvinfo : EIATTR_MERCURY_ISA_VERSION
	.align		4
        /*0044*/ 	.byte	0x03, 0x5f
        /*0046*/ 	.short	0x0101


	//----- nvinfo : EIATTR_COOP_GROUP_MASK_REGIDS
	.align		4
        /*0048*/ 	.byte	0x04, 0x29
        /*004a*/ 	.short	(.L_173 - .L_172)


	//   ....[0]....
.L_172:
        /*004c*/ 	.word	0xffffffff


	//   ....[1]....
        /*0050*/ 	.word	0xffffffff


	//   ....[2]....
        /*0054*/ 	.word	0xffffffff


	//   ....[3]....
        /*0058*/ 	.word	0xffffffff


	//----- nvinfo : EIATTR_COOP_GROUP_INSTR_OFFSETS
	.align		4
.L_173:
        /*005c*/ 	.byte	0x04, 0x28
        /*005e*/ 	.short	(.L_175 - .L_174)


	//   ....[0]....
.L_174:
        /*0060*/ 	.word	0x00000220


	//   ....[1]....
        /*0064*/ 	.word	0x00000450


	//   ....[2]....
        /*0068*/ 	.word	0x00000570


	//   ....[3]....
        /*006c*/ 	.word	0x000007c0


	//----- nvinfo : EIATTR_VRC_CTA_INIT_COUNT
	.align		4
.L_175:
        /*0070*/ 	.byte	0x02, 0x4a
	.zero		1
	.zero		1


	//----- nvinfo : EIATTR_EXIT_INSTR_OFFSETS
	.align		4
        /*0074*/ 	.byte	0x04, 0x1c
        /*0076*/ 	.short	(.L_177 - .L_176)


	//   ....[0]....
.L_176:
        /*0078*/ 	.word	0x00000820


	//----- nvinfo : EIATTR_CBANK_PARAM_SIZE
	.align		4
.L_177:
        /*007c*/ 	.byte	0x03, 0x19
        /*007e*/ 	.short	0x0018


	//----- nvinfo : EIATTR_PARAM_CBANK
	.align		4
        /*0080*/ 	.byte	0x04, 0x0a
        /*0082*/ 	.short	(.L_179 - .L_178)
	.align		4
.L_178:
        /*0084*/ 	.word	index@(.nv.constant0._Z18very_simple_kernelPKfS0_Pf)
        /*0088*/ 	.short	0x0380
        /*008a*/ 	.short	0x0018


	//----- nvinfo : EIATTR_SW_WAR
	.align		4
.L_179:
        /*008c*/ 	.byte	0x04, 0x36
        /*008e*/ 	.short	(.L_181 - .L_180)
.L_180:
        /*0090*/ 	.word	0x00000008
.L_181:


//--------------------- .nv.info._Z12MatMulKernel6MatrixS_S_ --------------------------
	.section	.nv.info._Z12MatMulKernel6MatrixS_S_,"",@"SHT_CUDA_INFO"
	.sectionflags	@""
	.align	4


	//----- nvinfo : EIATTR_CUDA_API_VERSION
	.align		4
        /*0000*/ 	.byte	0x04, 0x37
        /*0002*/ 	.short	(.L_183 - .L_182)
.L_182:
        /*0004*/ 	.word	0x00000082


	//----- nvinfo : EIATTR_KPARAM_INFO
	.align		4
.L_183:
        /*0008*/ 	.byte	0x04, 0x17
        /*000a*/ 	.short	(.L_185 - .L_184)
.L_184:
        /*000c*/ 	.word	0x00000000
        /*0010*/ 	.short	0x0002
        /*0012*/ 	.short	0x0030
        /*0014*/ 	.byte	0x00, 0xf0, 0x61, 0x00


	//----- nvinfo : EIATTR_KPARAM_INFO
	.align		4
.L_185:
        /*0018*/ 	.byte	0x04, 0x17
        /*001a*/ 	.short	(.L_187 - .L_186)
.L_186:
        /*001c*/ 	.word	0x00000000
        /*0020*/ 	.short	0x0001
        /*0022*/ 	.short	0x0018
        /*0024*/ 	.byte	0x00, 0xf0, 0x61, 0x00


	//----- nvinfo : EIATTR_KPARAM_INFO
	.align		4
.L_187:
        /*0028*/ 	.byte	0x04, 0x17
        /*002a*/ 	.short	(.L_189 - .L_188)
.L_188:
        /*002c*/ 	.word	0x00000000
        /*0030*/ 	.short	0x0000
        /*0032*/ 	.short	0x0000
        /*0034*/ 	.byte	0x00, 0xf0, 0x61, 0x00


	//----- nvinfo : EIATTR_SPARSE_MMA_MASK
	.align		4
.L_189:
        /*0038*/ 	.byte	0x03, 0x50
        /*003a*/ 	.short	0x0000


	//----- nvinfo : EIATTR_MAXREG_COUNT
	.align		4
        /*003c*/ 	.byte	0x03, 0x1b
        /*003e*/ 	.short	0x00ff


	//----- nvinfo : EIATTR_NUM_BARRIERS
	.align		4
        /*0040*/ 	.byte	0x02, 0x4c
        /*0042*/ 	.byte	0x01
	.zero		1


	//----- nvinfo : EIATTR_MERCURY_ISA_VERSION
	.align		4
        /*0044*/ 	.byte	0x03, 0x5f
        /*0046*/ 	.short	0x0101


	//----- nvinfo : EIATTR_VRC_CTA_INIT_COUNT
	.align		4
        /*0048*/ 	.byte	0x02, 0x4a
	.zero		1
	.zero		1


	//----- nvinfo : EIATTR_EXIT_INSTR_OFFSETS
	.align		4
        /*004c*/ 	.byte	0x04, 0x1c
        /*004e*/ 	.short	(.L_191 - .L_190)


	//   ....[0]....
.L_190:
        /*0050*/ 	.word	0x00001be0


	//----- nvinfo : EIATTR_CBANK_PARAM_SIZE
	.align		4
.L_191:
        /*0054*/ 	.byte	0x03, 0x19
        /*0056*/ 	.short	0x0048


	//----- nvinfo : EIATTR_PARAM_CBANK
	.align		4
        /*0058*/ 	.byte	0x04, 0x0a
        /*005a*/ 	.short	(.L_193 - .L_192)
	.align		4
.L_192:
        /*005c*/ 	.word	index@(.nv.constant0._Z12MatMulKernel6MatrixS_S_)
        /*0060*/ 	.short	0x0380
        /*0062*/ 	.short	0x0048


	//----- nvinfo : EIATTR_SW_WAR
	.align		4
.L_193:
        /*0064*/ 	.byte	0x04, 0x36
        /*0066*/ 	.short	(.L_195 - .L_194)
.L_194:
        /*0068*/ 	.word	0x00000008
.L_195:


//--------------------- .nv.info._Z14my_best_kernelPKfS0_Pf --------------------------
	.section	.nv.info._Z14my_best_kernelPKfS0_Pf,"",@"SHT_CUDA_INFO"
	.sectionflags	@""
	.align	4


	//----- nvinfo : EIATTR_CUDA_API_VERSION
	.align		4
        /*0000*/ 	.byte	0x04, 0x37
        /*0002*/ 	.short	(.L_197 - .L_196)
.L_196:
        /*0004*/ 	.word	0x00000082


	//----- nvinfo : EIATTR_KPARAM_INFO
	.align		4
.L_197:
        /*0008*/ 	.byte	0x04, 0x17
        /*000a*/ 	.short	(.L_199 - .L_198)
.L_198:
        /*000c*/ 	.word	0x00000000
        /*0010*/ 	.short	0x0002
        /*0012*/ 	.short	0x0010
        /*0014*/ 	.byte	0x00, 0xf5, 0x21, 0x00


	//----- nvinfo : EIATTR_KPARAM_INFO
	.align		4
.L_199:
        /*0018*/ 	.byte	0x04, 0x17
        /*001a*/ 	.short	(.L_201 - .L_200)
.L_200:
        /*001c*/ 	.word	0x00000000
        /*0020*/ 	.short	0x0001
        /*0022*/ 	.short	0x0008
        /*0024*/ 	.byte	0x00, 0xf5, 0x21, 0x00


	//----- nvinfo : EIATTR_KPARAM_INFO
	.align		4
.L_201:
        /*0028*/ 	.byte	0x04, 0x17
        /*002a*/ 	.short	(.L_203 - .L_202)
.L_202:
        /*002c*/ 	.word	0x00000000
        /*0030*/ 	.short	0x0000
        /*0032*/ 	.short	0x0000
        /*0034*/ 	.byte	0x00, 0xf5, 0x21, 0x00


	//----- nvinfo : EIATTR_SPARSE_MMA_MASK
	.align		4
.L_203:
        /*0038*/ 	.byte	0x03, 0x50
        /*003a*/ 	.short	0x0000


	//----- nvinfo : EIATTR_MAXREG_COUNT
	.align		4
        /*003c*/ 	.byte	0x03, 0x1b
        /*003e*/ 	.short	0x0080


	//----- nvinfo : EIATTR_NUM_BARRIERS
	.align		4
        /*0040*/ 	.byte	0x02, 0x4c
        /*0042*/ 	.byte	0x01
	.zero		1


	//----- nvinfo : EIATTR_MERCURY_ISA_VERSION
	.align		4
        /*0044*/ 	.byte	0x03, 0x5f
        /*0046*/ 	.short	0x0101


	//----- nvinfo : EIATTR_COOP_GROUP_MASK_REGIDS
	.align		4
        /*0048*/ 	.byte	0x04, 0x29
        /*004a*/ 	.short	(.L_205 - .L_204)


	//   ....[0]....
.L_204:
        /*004c*/ 	.word	0xffffffff


	//   ....[1]....
        /*0050*/ 	.word	0xffffffff


	//----- nvinfo : EIATTR_COOP_GROUP_INSTR_OFFSETS
	.align		4
.L_205:
        /*0054*/ 	.byte	0x04, 0x28
        /*0056*/ 	.short	(.L_207 - .L_206)


	//   ....[0]....
.L_206:
        /*0058*/ 	.word	0x00000ab0


	//   ....[1]....
        /*005c*/ 	.word	0x00001000


	//----- nvinfo : EIATTR_VRC_CTA_INIT_COUNT
	.align		4
.L_207:
        /*0060*/ 	.byte	0x02, 0x4a
	.zero		1
	.zero		1


	//----- nvinfo : EIATTR_EXIT_INSTR_OFFSETS
	.align		4
        /*0064*/ 	.byte	0x04, 0x1c
        /*0066*/ 	.short	(.L_209 - .L_208)


	//   ....[0]....
.L_208:
        /*0068*/ 	.word	0x00001470


	//----- nvinfo : EIATTR_MAX_THREADS
	.align		4
.L_209:
        /*006c*/ 	.byte	0x04, 0x05
        /*006e*/ 	.short	(.L_211 - .L_210)
.L_210:
        /*0070*/ 	.word	0x00000100
        /*0074*/ 	.word	0x00000001
        /*0078*/ 	.word	0x00000001


	//----- nvinfo : EIATTR_CBANK_PARAM_SIZE
	.align		4
.L_211:
        /*007c*/ 	.byte	0x03, 0x19
        /*007e*/ 	.short	0x0018


	//----- nvinfo : EIATTR_PARAM_CBANK
	.align		4
        /*0080*/ 	.byte	0x04, 0x0a
        /*0082*/ 	.short	(.L_213 - .L_212)
	.align		4
.L_212:
        /*0084*/ 	.word	index@(.nv.constant0._Z14my_best_kernelPKfS0_Pf)
        /*0088*/ 	.short	0x0380
        /*008a*/ 	.short	0x0018


	//----- nvinfo : EIATTR_SW_WAR
	.align		4
.L_213:
        /*008c*/ 	.byte	0x04, 0x36
        /*008e*/ 	.short	(.L_215 - .L_214)
.L_214:
        /*0090*/ 	.word	0x00000008
.L_215:


//--------------------- .nv.callgraph             --------------------------
	.section	.nv.callgraph,"",@"SHT_CUDA_CALLGRAPH"
	.align	4
	.sectionentsize	8
	.align		4
        /*0000*/ 	.word	0x00000000
	.align		4
        /*0004*/ 	.word	0xffffffff
	.align		4
        /*0008*/ 	.word	0x00000000
	.align		4
        /*000c*/ 	.word	0xfffffffe
	.align		4
        /*0010*/ 	.word	0x00000000
	.align		4
        /*0014*/ 	.word	0xfffffffd
	.align		4
        /*0018*/ 	.word	0x00000000
	.align		4
        /*001c*/ 	.word	0xfffffffc


//--------------------- .text._Z14real_kernel8x8PKfS0_Pf --------------------------
	.section	.text._Z14real_kernel8x8PKfS0_Pf,"ax",@progbits
	.align	128
        .global         _Z14real_kernel8x8PKfS0_Pf
        .type           _Z14real_kernel8x8PKfS0_Pf,@function
        .size           _Z14real_kernel8x8PKfS0_Pf,(.L_x_29 - _Z14real_kernel8x8PKfS0_Pf)
        .other          _Z14real_kernel8x8PKfS0_Pf,@"STO_CUDA_ENTRY STV_DEFAULT"
_Z14real_kernel8x8PKfS0_Pf:
.text._Z14real_kernel8x8PKfS0_Pf:
[----:B------:R-:W-:Y:S01]  /*0000*/  LDC R1, c[0x0][0x37c] ;  /* 0x0000df00ff017b82 */ /* 0x000fe20000000800 */
[----:B------:R-:W0:Y:S01]  /*0010*/  S2R R0, SR_TID.Y ;  /* 0x0000000000007919 */ /* 0x000e220000002200 */
[----:B------:R-:W1:Y:S06]  /*0020*/  LDCU UR7, c[0x0][0x360] ;  /* 0x00006c00ff0777ac */ /* 0x000e6c0008000800 */
[----:B------:R-:W2:Y:S01]  /*0030*/  S2UR UR6, SR_CgaCtaId ;  /* 0x00000000000679c3 */ /* 0x000ea20000008800 */
[----:B------:R-:W-:Y:S01]  /*0040*/  CS2R R4, SRZ ;  /* 0x0000000000047805 */ /* 0x000fe2000001ff00 */
[----:B------:R-:W0:Y:S01]  /*0050*/  S2R R59, SR_TID.Z ;  /* 0x00000000003b7919 */ /* 0x000e220000002300 */
[----:B------:R-:W0:Y:S01]  /*0060*/  LDCU UR5, c[0x0][0x364] ;  /* 0x00006c80ff0577ac */ /* 0x000e220008000800 */
[----:B------:R-:W-:-:S02]  /*0070*/  CS2R R6, SRZ ;  /* 0x0000000000067805 */ /* 0x000fc4000001ff00 */
[----:B------:R-:W-:Y:S01]  /*0080*/  CS2R R8, SRZ ;  /* 0x0000000000087805 */ /* 0x000fe2000001ff00 */
[----:B------:R-:W1:Y:S01]  /*0090*/  S2R R2, SR_TID.X ;  /* 0x0000000000027919 */ /* 0x000e620000002100 */
[----:B------:R-:W-:Y:S01]  /*00a0*/  UMOV UR4, 0x400 ;  /* 0x0000040000047882 */ /* 0x000fe20000000000 */
[----:B------:R-:W-:Y:S02]  /*00b0*/  CS2R R10, SRZ ;  /* 0x00000000000a7805 */ /* 0x000fe4000001ff00 */
[----:B------:R-:W-:Y:S01]  /*00c0*/  CS2R R12, SRZ ;  /* 0x00000000000c7805 */ /* 0x000fe2000001ff00 */
[----:B------:R-:W3:Y:S01]  /*00d0*/  S2R R87, SR_CTAID.X ;  /* 0x0000000000577919 */ /* 0x000ee20000002500 */
[----:B------:R-:W-:Y:S02]  /*00e0*/  CS2R R14, SRZ ;  /* 0x00000000000e7805 */ /* 0x000fe4000001ff00 */
[----:B------:R-:W-:Y:S02]  /*00f0*/  CS2R R16, SRZ ;  /* 0x0000000000107805 */ /* 0x000fe4000001ff00 */
[----:B------:R-:W-:Y:S01]  /*0100*/  CS2R R18, SRZ ;  /* 0x0000000000127805 */ /* 0x000fe2000001ff00 */
[----:B------:R-:W4:Y:S01]  /*0110*/  S2R R3, SR_CTAID.Y ;  /* 0x0000000000037919 */ /* 0x000f220000002600 */
[----:B------:R-:W-:-:S02]  /*0120*/  CS2R R20, SRZ ;  /* 0x0000000000147805 */ /* 0x000fc4000001ff00 */
[----:B------:R-:W-:Y:S02]  /*0130*/  CS2R R22, SRZ ;  /* 0x0000000000167805 */ /* 0x000fe4000001ff00 */
[----:B------:R-:W-:Y:S02]  /*0140*/  CS2R R24, SRZ ;  /* 0x0000000000187805 */ /* 0x000fe4000001ff00 */
[----:B------:R-:W-:Y:S02]  /*0150*/  CS2R R26, SRZ ;  /* 0x00000000001a7805 */ /* 0x000fe4000001ff00 */
[----:B------:R-:W-:Y:S02]  /*0160*/  CS2R R28, SRZ ;  /* 0x00000000001c7805 */ /* 0x000fe4000001ff00 */
[----:B------:R-:W-:Y:S02]  /*0170*/  CS2R R30, SRZ ;  /* 0x00000000001e7805 */ /* 0x000fe4000001ff00 */
        /* <DEDUP_REMOVED lines=12> */
[----:B------:R-:W-:Y:S01]  /*0240*/  CS2R R56, SRZ ;  /* 0x0000000000387805 */ /* 0x000fe2000001ff00 */
[----:B0-----:R-:W-:Y:S01]  /*0250*/  IMAD R59, R59, UR5, R0 ;  /* 0x000000053b3b7c24 */ /* 0x001fe2000f8e0200 */
[----:B------:R-:W-:Y:S01]  /*0260*/  UIADD3 UR5, UPT, UPT, UR4, 0x4000, URZ ;  /* 0x0000400004057890 */ /* 0x000fe2000fffe0ff */
[----:B------:R-:W-:Y:S01]  /*0270*/  CS2R R76, SRZ ;  /* 0x00000000004c7805 */ /* 0x000fe2000001ff00 */
[----:B--2---:R-:W-:Y:S01]  /*0280*/  ULEA UR4, UR6, UR4, 0x18 ;  /* 0x0000000406047291 */ /* 0x004fe2000f8ec0ff */
[----:B-1----:R-:W-:Y:S01]  /*0290*/  IMAD R90, R59, UR7, R2 ;  /* 0x000000073b5a7c24 */ /* 0x002fe2000f8e0202 */
[----:B------:R-:W-:Y:S01]  /*02a0*/  ULEA UR5, UR6, UR5, 0x18 ;  /* 0x0000000506057291 */ /* 0x000fe2000f8ec0ff */
[----:B------:R-:W-:-:S02]  /*02b0*/  CS2R R78, SRZ ;  /* 0x00000000004e7805 */ /* 0x000fc4000001ff00 */
[----:B------:R-:W-:Y:S02]  /*02c0*/  CS2R R80, SRZ ;  /* 0x0000000000507805 */ /* 0x000fe4000001ff00 */
[----:B---3--:R-:W-:Y:S02]  /*02d0*/  SHF.L.U32 R87, R87, 0x7, RZ ;  /* 0x0000000757577819 */ /* 0x008fe400000006ff */
[----:B------:R-:W-:Y:S02]  /*02e0*/  CS2R R82, SRZ ;  /* 0x0000000000527805 */ /* 0x000fe4000001ff00 */
[----:B------:R-:W-:Y:S02]  /*02f0*/  SHF.L.U32 R58, R90, 0x2, RZ ;  /* 0x000000025a3a7819 */ /* 0x000fe400000006ff */
[----:B------:R-:W-:Y:S02]  /*0300*/  CS2R R84, SRZ ;  /* 0x0000000000547805 */ /* 0x000fe4000001ff00 */
[----:B------:R-:W-:Y:S01]  /*0310*/  LEA R91, R0, UR5, 0x7 ;  /* 0x00000005005b7c11 */ /* 0x000fe2000f8e38ff */
[----:B------:R-:W0:Y:S01]  /*0320*/  LDCU.64 UR8, c[0x0][0x358] ;  /* 0x00006b00ff0877ac */ /* 0x000e220008000a00 */
[----:B------:R-:W-:-:S02]  /*0330*/  LOP3.LUT R60, R58, 0x7c, RZ, 0xc0, !PT ;  /* 0x0000007c3a3c7812 */ /* 0x000fc400078ec0ff */
[----:B------:R-:W-:Y:S02]  /*0340*/  LOP3.LUT R59, R58, 0x1fc, RZ, 0xc0, !PT ;  /* 0x000001fc3a3b7812 */ /* 0x000fe400078ec0ff */
[--C-:B------:R-:W-:Y:S02]  /*0350*/  SHF.R.U32.HI R88, RZ, 0x7, R90.reuse ;  /* 0x00000007ff587819 */ /* 0x100fe4000001165a */
[----:B------:R-:W-:Y:S02]  /*0360*/  SHF.R.U32.HI R58, RZ, 0x5, R90 ;  /* 0x00000005ff3a7819 */ /* 0x000fe4000001165a */
[----:B------:R-:W-:Y:S02]  /*0370*/  IADD3 R61, PT, PT, R60, UR5, RZ ;  /* 0x000000053c3d7c10 */ /* 0x000fe4000fffe0ff */
[----:B------:R-:W-:Y:S02]  /*0380*/  IADD3 R59, PT, PT, R59, UR4, RZ ;  /* 0x000000043b3b7c10 */ /* 0x000fe4000fffe0ff */
[----:B------:R-:W-:-:S02]  /*0390*/  LOP3.LUT R89, R90, 0x1f, RZ, 0xc0, !PT ;  /* 0x0000001f5a597812 */ /* 0x000fc400078ec0ff */
[----:B------:R-:W-:Y:S02]  /*03a0*/  LOP3.LUT R90, R87, 0x7f, R90, 0xf8, !PT ;  /* 0x0000007f575a7812 */ /* 0x000fe400078ef85a */
[----:B------:R-:W-:Y:S02]  /*03b0*/  IADD3 R91, PT, PT, R91, 0x2000, RZ ;  /* 0x000020005b5b7810 */ /* 0x000fe40007ffe0ff */
[----:B------:R-:W-:Y:S02]  /*03c0*/  LEA R92, R58, R61, 0x7 ;  /* 0x0000003d3a5c7211 */ /* 0x000fe400078e38ff */
[----:B----4-:R-:W-:Y:S02]  /*03d0*/  LEA R93, R3, R58, 0x7 ;  /* 0x0000003a035d7211 */ /* 0x010fe400078e38ff */
[----:B------:R-:W-:Y:S02]  /*03e0*/  LEA R94, R88, R59, 0x9 ;  /* 0x0000003b585e7211 */ /* 0x000fe400078e48ff */
[----:B------:R-:W-:Y:S01]  /*03f0*/  LEA R86, R2, UR4, 0x2 ;  /* 0x0000000402567c11 */ /* 0x000fe2000f8e10ff */
[----:B0-----:R-:W-:-:S06]  /*0400*/  UMOV UR4, URZ ;  /* 0x000000ff00047c82 */ /* 0x001fcc0008000000 */
.L_x_1:
[----:B------:R-:W0:Y:S01]  /*0410*/  LDC.64 R60, c[0x0][0x380] ;  /* 0x0000e000ff3c7b82 */ /* 0x000e220000000a00 */
[----:B------:R-:W-:Y:S02]  /*0420*/  IADD3 R59, PT, PT, R88, UR4, RZ ;  /* 0x00000004583b7c10 */ /* 0x000fe4000fffe0ff */
[----:B------:R-:W-:Y:S02]  /*0430*/  IADD3 R104, PT, PT, R89, UR4, RZ ;  /* 0x0000000459687c10 */ /* 0x000fe4000fffe0ff */
[----:B------:R-:W-:Y:S02]  /*0440*/  LEA R59, R59, R90, 0xc ;  /* 0x0000005a3b3b7211 */ /* 0x000fe400078e60ff */
[----:B------:R-:W-:-:S03]  /*0450*/  LEA R104, R93, R104, 0xc ;  /* 0x000000685d687211 */ /* 0x000fc600078e60ff */
[----:B0-----:R-:W-:Y:S02]  /*0460*/  IMAD.WIDE R60, R59, 0x4, R60 ;  /* 0x000000043b3c7825 */ /* 0x001fe400078e023c */
[----:B------:R-:W0:Y:S01]  /*0470*/  LDC.64 R58, c[0x0][0x388] ;  /* 0x0000e200ff3a7b82 */ /* 0x000e220000000a00 */
[C---:B------:R-:W-:Y:S02]  /*0480*/  IADD3 R65, PT, PT, R104.reuse, 0x8000, RZ ;  /* 0x0000800068417810 */ /* 0x040fe40007ffe0ff */
[C---:B------:R-:W-:Y:S01]  /*0490*/  IADD3 R67, PT, PT, R104.reuse, 0x10000, RZ ;  /* 0x0001000068437810 */ /* 0x040fe20007ffe0ff */
[----:B------:R-:W2:Y:S01]  /*04a0*/  LDG.E R95, desc[UR8][R60.64] ;  /* 0x000000083c5f7981 */ /* 0x000ea2000c1e1900 */
[C---:B------:R-:W-:Y:S02]  /*04b0*/  IADD3 R69, PT, PT, R104.reuse, 0x18000, RZ ;  /* 0x0001800068457810 */ /* 0x040fe40007ffe0ff */
[C---:B------:R-:W-:Y:S01]  /*04c0*/  IADD3 R75, PT, PT, R104.reuse, 0x20000, RZ ;  /* 0x00020000684b7810 */ /* 0x040fe20007ffe0ff */
[----:B------:R-:W3:Y:S01]  /*04d0*/  LDG.E R101, desc[UR8][R60.64+0x8000] ;  /* 0x008000083c657981 */ /* 0x000ee2000c1e1900 */
[----:B------:R-:W-:-:S02]  /*04e0*/  IADD3 R71, PT, PT, R104, 0x30000, RZ ;  /* 0x0003000068477810 */ /* 0x000fc40007ffe0ff */
[C---:B------:R-:W-:Y:S01]  /*04f0*/  IADD3 R73, PT, PT, R104.reuse, 0x38000, RZ ;  /* 0x0003800068497810 */ /* 0x040fe20007ffe0ff */
[----:B------:R-:W4:Y:S04]  /*0500*/  LDG.E R97, desc[UR8][R60.64+0x10000] ;  /* 0x010000083c617981 */ /* 0x000f28000c1e1900 */
[----:B------:R-:W5:Y:S04]  /*0510*/  LDG.E R99, desc[UR8][R60.64+0x18000] ;  /* 0x018000083c637981 */ /* 0x000f68000c1e1900 */
[----:B------:R-:W5:Y:S04]  /*0520*/  LDG.E R103, desc[UR8][R60.64+0x20000] ;  /* 0x020000083c677981 */ /* 0x000f68000c1e1900 */
[----:B------:R-:W5:Y:S01]  /*0530*/  LDG.E R109, desc[UR8][R60.64+0x28000] ;  /* 0x028000083c6d7981 */ /* 0x000f62000c1e1900 */
[----:B0-----:R-:W-:-:S03]  /*0540*/  IMAD.WIDE.U32 R62, R104, 0x4, R58 ;  /* 0x00000004683e7825 */ /* 0x001fc600078e003a */
[----:B------:R-:W5:Y:S01]  /*0550*/  LDG.E R111, desc[UR8][R60.64+0x30000] ;  /* 0x030000083c6f7981 */ /* 0x000f62000c1e1900 */
[----:B------:R-:W-:-:S03]  /*0560*/  IMAD.WIDE.U32 R64, R65, 0x4, R58 ;  /* 0x0000000441407825 */ /* 0x000fc600078e003a */
[----:B------:R-:W5:Y:S01]  /*0570*/  LDG.E R105, desc[UR8][R60.64+0x38000] ;  /* 0x038000083c697981 */ /* 0x000f62000c1e1900 */
[----:B------:R-:W-:-:S03]  /*0580*/  IMAD.WIDE.U32 R66, R67, 0x4, R58 ;  /* 0x0000000443427825 */ /* 0x000fc600078e003a */
[----:B------:R-:W5:Y:S01]  /*0590*/  LDG.E R107, desc[UR8][R60.64+0x40000] ;  /* 0x040000083c6b7981 */ /* 0x000f62000c1e1900 */
[----:B------:R-:W-:-:S03]  /*05a0*/  IMAD.WIDE.U32 R68, R69, 0x4, R58 ;  /* 0x0000000445447825 */ /* 0x000fc600078e003a */
[----:B------:R-:W5:Y:S04]  /*05b0*/  LDG.E R113, desc[UR8][R60.64+0x48000] ;  /* 0x048000083c717981 */ /* 0x000f68000c1e1900 */
[----:B------:R-:W5:Y:S04]  /*05c0*/  LDG.E R125, desc[UR8][R60.64+0x50000] ;  /* 0x050000083c7d7981 */ /* 0x000f68000c1e1900 */
[----:B------:R-:W5:Y:S04]  /*05d0*/  LDG.E R123, desc[UR8][R60.64+0x58000] ;  /* 0x058000083c7b7981 */ /* 0x000f68000c1e1900 */
[----:B------:R-:W5:Y:S04]  /*05e0*/  LDG.E R121, desc[UR8][R60.64+0x60000] ;  /* 0x060000083c797981 */ /* 0x000f68000c1e1900 */
[----:B------:R-:W5:Y:S04]  /*05f0*/  LDG.E R119, desc[UR8][R60.64+0x68000] ;  /* 0x068000083c777981 */ /* 0x000f68000c1e1900 */
[----:B------:R-:W5:Y:S04]  /*0600*/  LDG.E R117, desc[UR8][R60.64+0x70000] ;  /* 0x070000083c757981 */ /* 0x000f68000c1e1900 */
[----:B------:R0:W5:Y:S01]  /*0610*/  LDG.E R115, desc[UR8][R60.64+0x78000] ;  /* 0x078000083c737981 */ /* 0x000162000c1e1900 */
[----:B------:R-:W-:Y:S01]  /*0620*/  IMAD.WIDE.U32 R74, R75, 0x4, R58 ;  /* 0x000000044b4a7825 */ /* 0x000fe200078e003a */
[----:B------:R-:W-:-:S02]  /*0630*/  IADD3 R70, PT, PT, R104, 0x40000, RZ ;  /* 0x0004000068467810 */ /* 0x000fc40007ffe0ff */
[----:B------:R1:W5:Y:S01]  /*0640*/  LDG.E R96, desc[UR8][R62.64] ;  /* 0x000000083e607981 */ /* 0x000362000c1e1900 */
[----:B------:R-:W-:-:S03]  /*0650*/  IADD3 R72, PT, PT, R104, 0x48000, RZ ;  /* 0x0004800068487810 */ /* 0x000fc60007ffe0ff */
[----:B------:R1:W5:Y:S01]  /*0660*/  LDG.E R98, desc[UR8][R64.64] ;  /* 0x0000000840627981 */ /* 0x000362000c1e1900 */
[----:B0-----:R-:W-:-:S03]  /*0670*/  IADD3 R61, PT, PT, R104, 0x28000, RZ ;  /* 0x00028000683d7810 */ /* 0x001fc60007ffe0ff */
[----:B------:R0:W5:Y:S01]  /*0680*/  LDG.E R100, desc[UR8][R66.64] ;  /* 0x0000000842647981 */ /* 0x000162000c1e1900 */
[C---:B------:R-:W-:Y:S01]  /*0690*/  IADD3 R110, PT, PT, R104.reuse, 0x60000, RZ ;  /* 0x00060000686e7810 */ /* 0x040fe20007ffe0ff */
[--C-:B-1----:R-:W-:Y:S01]  /*06a0*/  IMAD.WIDE.U32 R62, R71, 0x4, R58.reuse ;  /* 0x00000004473e7825 */ /* 0x102fe200078e003a */
[C---:B------:R-:W-:Y:S01]  /*06b0*/  IADD3 R112, PT, PT, R104.reuse, 0x68000, RZ ;  /* 0x0006800068707810 */ /* 0x040fe20007ffe0ff */
[----:B------:R1:W5:Y:S01]  /*06c0*/  LDG.E R102, desc[UR8][R68.64] ;  /* 0x0000000844667981 */ /* 0x000362000c1e1900 */
[C---:B------:R-:W-:Y:S01]  /*06d0*/  IADD3 R114, PT, PT, R104.reuse, 0x70000, RZ ;  /* 0x0007000068727810 */ /* 0x040fe20007ffe0ff */
[--C-:B------:R-:W-:Y:S02]  /*06e0*/  IMAD.WIDE.U32 R60, R61, 0x4, R58.reuse ;  /* 0x000000043d3c7825 */ /* 0x100fe400078e003a */
[----:B------:R-:W5:Y:S02]  /*06f0*/  LDG.E R75, desc[UR8][R74.64] ;  /* 0x000000084a4b7981 */ /* 0x000f64000c1e1900 */
[--C-:B------:R-:W-:Y:S01]  /*0700*/  IMAD.WIDE.U32 R64, R73, 0x4, R58.reuse ;  /* 0x0000000449407825 */ /* 0x100fe200078e003a */
[C---:B0-----:R-:W-:Y:S01]  /*0710*/  IADD3 R67, PT, PT, R104.reuse, 0x58000, RZ ;  /* 0x0005800068437810 */ /* 0x041fe20007ffe0ff */
[----:B------:R-:W5:Y:S01]  /*0720*/  LDG.E R106, desc[UR8][R62.64] ;  /* 0x000000083e6a7981 */ /* 0x000f62000c1e1900 */
[----:B-1----:R-:W-:Y:S01]  /*0730*/  IADD3 R69, PT, PT, R104, 0x50000, RZ ;  /* 0x0005000068457810 */ /* 0x002fe20007ffe0ff */
[--C-:B------:R-:W-:Y:S01]  /*0740*/  IMAD.WIDE.U32 R70, R70, 0x4, R58.reuse ;  /* 0x0000000446467825 */ /* 0x100fe200078e003a */
[----:B------:R-:W-:Y:S01]  /*0750*/  IADD3 R104, PT, PT, R104, 0x78000, RZ ;  /* 0x0007800068687810 */ /* 0x000fe20007ffe0ff */
[----:B------:R0:W5:Y:S02]  /*0760*/  LDG.E R108, desc[UR8][R64.64] ;  /* 0x00000008406c7981 */ /* 0x000164000c1e1900 */
[----:B------:R-:W-:-:S02]  /*0770*/  IMAD.WIDE.U32 R72, R72, 0x4, R58 ;  /* 0x0000000448487825 */ /* 0x000fc400078e003a */
[----:B------:R1:W5:Y:S02]  /*0780*/  LDG.E R74, desc[UR8][R60.64] ;  /* 0x000000083c4a7981 */ /* 0x000364000c1e1900 */
[--C-:B------:R-:W-:Y:S02]  /*0790*/  IMAD.WIDE.U32 R68, R69, 0x4, R58.reuse ;  /* 0x0000000445447825 */ /* 0x100fe400078e003a */
[----:B------:R-:W5:Y:S02]  /*07a0*/  LDG.E R71, desc[UR8][R70.64] ;  /* 0x0000000846477981 */ /* 0x000f64000c1e1900 */
[--C-:B------:R-:W-:Y:S02]  /*07b0*/  IMAD.WIDE.U32 R66, R67, 0x4, R58.reuse ;  /* 0x0000000443427825 */ /* 0x100fe400078e003a */
[----:B------:R-:W5:Y:S02]  /*07c0*/  LDG.E R73, desc[UR8][R72.64] ;  /* 0x0000000848497981 */ /* 0x000f64000c1e1900 */
[----:B0-----:R-:W-:-:S02]  /*07d0*/  IMAD.WIDE.U32 R64, R110, 0x4, R58 ;  /* 0x000000046e407825 */ /* 0x001fc400078e003a */
[----:B------:R-:W5:Y:S02]  /*07e0*/  LDG.E R69, desc[UR8][R68.64] ;  /* 0x0000000844457981 */ /* 0x000f64000c1e1900 */
[--C-:B------:R-:W-:Y:S02]  /*07f0*/  IMAD.WIDE.U32 R62, R112, 0x4, R58.reuse ;  /* 0x00000004703e7825 */ /* 0x100fe400078e003a */
[----:B------:R-:W5:Y:S02]  /*0800*/  LDG.E R67, desc[UR8][R66.64] ;  /* 0x0000000842437981 */ /* 0x000f64000c1e1900 */
[--C-:B-1----:R-:W-:Y:S02]  /*0810*/  IMAD.WIDE.U32 R60, R114, 0x4, R58.reuse ;  /* 0x00000004723c7825 */ /* 0x102fe400078e003a */
[----:B------:R-:W5:Y:S02]  /*0820*/  LDG.E R65, desc[UR8][R64.64] ;  /* 0x0000000840417981 */ /* 0x000f64000c1e1900 */
[----:B------:R-:W-:-:S02]  /*0830*/  IMAD.WIDE.U32 R58, R104, 0x4, R58 ;  /* 0x00000004683a7825 */ /* 0x000fc400078e003a */
[----:B------:R-:W5:Y:S04]  /*0840*/  LDG.E R63, desc[UR8][R62.64] ;  /* 0x000000083e3f7981 */ /* 0x000f68000c1e1900 */
[----:B------:R-:W5:Y:S04]  /*0850*/  LDG.E R61, desc[UR8][R60.64] ;  /* 0x000000083c3d7981 */ /* 0x000f68000c1e1900 */
[----:B------:R0:W5:Y:S01]  /*0860*/  LDG.E R59, desc[UR8][R58.64] ;  /* 0x000000083a3b7981 */ /* 0x000162000c1e1900 */
[----:B------:R-:W-:Y:S01]  /*0870*/  UIADD3 UR4, UPT, UPT, UR4, 0x20, URZ ;  /* 0x0000002004047890 */ /* 0x000fe2000fffe0ff */
[----:B------:R-:W-:-:S03]  /*0880*/  UMOV UR5, 0x100 ;  /* 0x0000010000057882 */ /* 0x000fc60000000000 */
[----:B------:R-:W-:Y:S01]  /*0890*/  UISETP.GE.U32.AND UP1, UPT, UR4, 0x1000, UPT ;  /* 0x000010000400788c */ /* 0x000fe2000bf26070 */
[----:B0-----:R-:W-:Y:S01]  /*08a0*/  MOV R58, R91 ;  /* 0x0000005b003a7202 */ /* 0x001fe20000000f00 */
[----:B--2---:R0:W-:Y:S04]  /*08b0*/  STS [R94], R95 ;  /* 0x0000005f5e007388 */ /* 0x0041e80000000800 */
[----:B---3--:R0:W-:Y:S04]  /*08c0*/  STS [R94+0x400], R101 ;  /* 0x000400655e007388 */ /* 0x0081e80000000800 */
[----:B----4-:R0:W-:Y:S04]  /*08d0*/  STS [R94+0x800], R97 ;  /* 0x000800615e007388 */ /* 0x0101e80000000800 */
[----:B-----5:R0:W-:Y:S04]  /*08e0*/  STS [R94+0xc00], R99 ;  /* 0x000c00635e007388 */ /* 0x0201e80000000800 */
[----:B------:R0:W-:Y:S04]  /*08f0*/  STS [R94+0x1000], R103 ;  /* 0x001000675e007388 */ /* 0x0001e80000000800 */
        /* <DEDUP_REMOVED lines=11> */
[----:B------:R0:W-:Y:S04]  /*09b0*/  STS [R92], R96 ;  /* 0x000000605c007388 */ /* 0x0001e80000000800 */
        /* <DEDUP_REMOVED lines=14> */
[----:B------:R0:W-:Y:S01]  /*0aa0*/  STS [R92+0x3c00], R59 ;  /* 0x003c003b5c007388 */ /* 0x0001e20000000800 */
[----:B------:R-:W-:Y:S06]  /*0ab0*/  BAR.SYNC.DEFER_BLOCKING 0x0 ;  /* 0x0000000000007b1d */ /* 0x000fec0000010000 */
.L_x_0:
[----:B0-----:R-:W-:Y:S04]  /*0ac0*/  LDS R59, [R86+UR5+-0x100] ;  /* 0xffff0005563b7984 */ /* 0x001fe80008000800 */
[----:B------:R-:W0:Y:S04]  /*0ad0*/  LDS R60, [R58+-0x2000] ;  /* 0xffe000003a3c7984 */ /* 0x000e280000000800 */
[----:B------:R-:W1:Y:S04]  /*0ae0*/  LDS R61, [R86+UR5+-0xc0] ;  /* 0xffff4005563d7984 */ /* 0x000e680008000800 */
[----:B------:R-:W2:Y:S04]  /*0af0*/  LDS R62, [R86+UR5+-0x80] ;  /* 0xffff8005563e7984 */ /* 0x000ea80008000800 */
[----:B------:R-:W3:Y:S04]  /*0b00*/  LDS R65, [R86+UR5+-0x40] ;  /* 0xffffc00556417984 */ /* 0x000ee80008000800 */
[----:B------:R-:W4:Y:S04]  /*0b10*/  LDS R66, [R86+UR5] ;  /* 0x0000000556427984 */ /* 0x000f280008000800 */
[----:B------:R-:W5:Y:S04]  /*0b20*/  LDS R69, [R86+UR5+0x40] ;  /* 0x0000400556457984 */ /* 0x000f680008000800 */
[----:B------:R-:W5:Y:S04]  /*0b30*/  LDS R71, [R86+UR5+0x80] ;  /* 0x0000800556477984 */ /* 0x000f680008000800 */
[----:B------:R-:W5:Y:S01]  /*0b40*/  LDS R73, [R86+UR5+0xc0] ;  /* 0x0000c00556497984 */ /* 0x000f620008000800 */
[----:B------:R-:W-:-:S03]  /*0b50*/  UIADD3 UR5, UPT, UPT, UR5, 0x200, URZ ;  /* 0x0000020005057890 */ /* 0x000fc6000fffe0ff */
[----:B------:R-:W5:Y:S01]  /*0b60*/  LDS R63, [R58+-0x1800] ;  /* 0xffe800003a3f7984 */ /* 0x000f620000000800 */
[----:B------:R-:W-:-:S03]  /*0b70*/  UISETP.NE.AND UP0, UPT, UR5, 0x4100, UPT ;  /* 0x000041000500788c */ /* 0x000fc6000bf05270 */
[----:B------:R-:W5:Y:S01]  /*0b80*/  LDS R64, [R58+-0x1000] ;  /* 0xfff000003a407984 */ /* 0x000f620000000800 */
[----:B0-----:R-:W-:-:S03]  /*0b90*/  FFMA R51, R59, R60, R51 ;  /* 0x0000003c3b337223 */ /* 0x001fc60000000033 */
[----:B------:R-:W0:Y:S01]  /*0ba0*/  LDS R67, [R58+-0x800] ;  /* 0xfff800003a437984 */ /* 0x000e220000000800 */
[----:B-1----:R-:W-:-:S03]  /*0bb0*/  FFMA R43, R60, R61, R43 ;  /* 0x0000003d3c2b7223 */ /* 0x002fc6000000002b */
[----:B------:R-:W1:Y:S01]  /*0bc0*/  LDS R68, [R58] ;  /* 0x000000003a447984 */ /* 0x000e620000000800 */
[----:B--2---:R-:W-:-:S03]  /*0bd0*/  FFMA R35, R60, R62, R35 ;  /* 0x0000003e3c237223 */ /* 0x004fc60000000023 */
[----:B------:R-:W2:Y:S01]  /*0be0*/  LDS R70, [R58+0x800] ;  /* 0x000800003a467984 */ /* 0x000ea20000000800 */
[C---:B---3--:R-:W-:Y:S01]  /*0bf0*/  FFMA R27, R60.reuse, R65, R27 ;  /* 0x000000413c1b7223 */ /* 0x048fe2000000001b */
[C---:B----4-:R-:W-:Y:S01]  /*0c00*/  FFMA R19, R60.reuse, R66, R19 ;  /* 0x000000423c137223 */ /* 0x050fe20000000013 */
[C---:B-----5:R-:W-:Y:S01]  /*0c10*/  FFMA R11, R60.reuse, R69, R11 ;  /* 0x000000453c0b7223 */ /* 0x060fe2000000000b */
[C---:B------:R-:W-:Y:S01]  /*0c20*/  FFMA R52, R60.reuse, R71, R52 ;  /* 0x000000473c347223 */ /* 0x040fe20000000034 */
[----:B------:R-:W-:Y:S02]  /*0c30*/  FFMA R78, R60, R73, R78 ;  /* 0x000000493c4e7223 */ /* 0x000fe4000000004e */
[----:B------:R-:W3:Y:S01]  /*0c40*/  LDS R60, [R58+0x1000] ;  /* 0x001000003a3c7984 */ /* 0x000ee20000000800 */
[-C--:B------:R-:W-:Y:S01]  /*0c50*/  FFMA R50, R59, R63.reuse, R50 ;  /* 0x0000003f3b327223 */ /* 0x080fe20000000032 */
[----:B------:R-:W-:Y:S01]  /*0c60*/  FFMA R42, R61, R63, R42 ;  /* 0x0000003f3d2a7223 */ /* 0x000fe2000000002a */
[C---:B------:R-:W-:Y:S01]  /*0c70*/  FFMA R34, R63.reuse, R62, R34 ;  /* 0x0000003e3f227223 */ /* 0x040fe20000000022 */
[C---:B------:R-:W-:Y:S01]  /*0c80*/  FFMA R26, R63.reuse, R65, R26 ;  /* 0x000000413f1a7223 */ /* 0x040fe2000000001a */
[C---:B------:R-:W-:Y:S01]  /*0c90*/  FFMA R18, R63.reuse, R66, R18 ;  /* 0x000000423f127223 */ /* 0x040fe20000000012 */
[C---:B------:R-:W-:Y:S01]  /*0ca0*/  FFMA R10, R63.reuse, R69, R10 ;  /* 0x000000453f0a7223 */ /* 0x040fe2000000000a */
[C---:B------:R-:W-:Y:S01]  /*0cb0*/  FFMA R53, R63.reuse, R71, R53 ;  /* 0x000000473f357223 */ /* 0x040fe20000000035 */
[----:B------:R-:W-:Y:S01]  /*0cc0*/  FFMA R79, R63, R73, R79 ;  /* 0x000000493f4f7223 */ /* 0x000fe2000000004f */
[-C--:B------:R-:W-:Y:S01]  /*0cd0*/  FFMA R49, R59, R64.reuse, R49 ;  /* 0x000000403b317223 */ /* 0x080fe20000000031 */
[----:B------:R-:W4:Y:S01]  /*0ce0*/  LDS R63, [R58+0x1800] ;  /* 0x001800003a3f7984 */ /* 0x000f220000000800 */
[-C--:B------:R-:W-:Y:S01]  /*0cf0*/  FFMA R41, R61, R64.reuse, R41 ;  /* 0x000000403d297223 */ /* 0x080fe20000000029 */
[----:B------:R-:W-:Y:S01]  /*0d00*/  FFMA R33, R62, R64, R33 ;  /* 0x000000403e217223 */ /* 0x000fe20000000021 */
[C---:B------:R-:W-:Y:S01]  /*0d10*/  FFMA R25, R64.reuse, R65, R25 ;  /* 0x0000004140197223 */ /* 0x040fe20000000019 */
[CC--:B------:R-:W-:Y:S01]  /*0d20*/  FFMA R17, R64.reuse, R66.reuse, R17 ;  /* 0x0000004240117223 */ /* 0x0c0fe20000000011 */
[C---:B------:R-:W-:Y:S01]  /*0d30*/  FFMA R9, R64.reuse, R69, R9 ;  /* 0x0000004540097223 */ /* 0x040fe20000000009 */
[C---:B------:R-:W-:Y:S01]  /*0d40*/  FFMA R54, R64.reuse, R71, R54 ;  /* 0x0000004740367223 */ /* 0x040fe20000000036 */
[----:B------:R-:W-:Y:S01]  /*0d50*/  FFMA R80, R64, R73, R80 ;  /* 0x0000004940507223 */ /* 0x000fe20000000050 */
[-C--:B0-----:R-:W-:Y:S01]  /*0d60*/  FFMA R48, R59, R67.reuse, R48 ;  /* 0x000000433b307223 */ /* 0x081fe20000000030 */
[-C--:B------:R-:W-:Y:S01]  /*0d70*/  FFMA R40, R61, R67.reuse, R40 ;  /* 0x000000433d287223 */ /* 0x080fe20000000028 */
[CC--:B------:R-:W-:Y:S01]  /*0d80*/  FFMA R32, R62.reuse, R67.reuse, R32 ;  /* 0x000000433e207223 */ /* 0x0c0fe20000000020 */
[----:B------:R-:W-:Y:S01]  /*0d90*/  FFMA R24, R65, R67, R24 ;  /* 0x0000004341187223 */ /* 0x000fe20000000018 */
[C---:B------:R-:W-:Y:S01]  /*0da0*/  FFMA R16, R67.reuse, R66, R16 ;  /* 0x0000004243107223 */ /* 0x040fe20000000010 */
[C---:B------:R-:W-:Y:S01]  /*0db0*/  FFMA R8, R67.reuse, R69, R8 ;  /* 0x0000004543087223 */ /* 0x040fe20000000008 */
[C---:B------:R-:W-:Y:S01]  /*0dc0*/  FFMA R55, R67.reuse, R71, R55 ;  /* 0x0000004743377223 */ /* 0x040fe20000000037 */
[----:B------:R-:W-:Y:S01]  /*0dd0*/  FFMA R81, R67, R73, R81 ;  /* 0x0000004943517223 */ /* 0x000fe20000000051 */
[-C--:B-1----:R-:W-:Y:S01]  /*0de0*/  FFMA R47, R59, R68.reuse, R47 ;  /* 0x000000443b2f7223 */ /* 0x082fe2000000002f */
[-C--:B------:R-:W-:Y:S01]  /*0df0*/  FFMA R39, R61, R68.reuse, R39 ;  /* 0x000000443d277223 */ /* 0x080fe20000000027 */
[-C--:B------:R-:W-:Y:S01]  /*0e00*/  FFMA R31, R62, R68.reuse, R31 ;  /* 0x000000443e1f7223 */ /* 0x080fe2000000001f */
[-C--:B------:R-:W-:Y:S01]  /*0e10*/  FFMA R23, R65, R68.reuse, R23 ;  /* 0x0000004441177223 */ /* 0x080fe20000000017 */
[----:B------:R-:W-:Y:S01]  /*0e20*/  FFMA R15, R66, R68, R15 ;  /* 0x00000044420f7223 */ /* 0x000fe2000000000f */
[C---:B------:R-:W-:Y:S01]  /*0e30*/  FFMA R7, R68.reuse, R69, R7 ;  /* 0x0000004544077223 */ /* 0x040fe20000000007 */
[C---:B------:R-:W-:Y:S01]  /*0e40*/  FFMA R56, R68.reuse, R71, R56 ;  /* 0x0000004744387223 */ /* 0x040fe20000000038 */
[----:B------:R-:W-:Y:S01]  /*0e50*/  FFMA R82, R68, R73, R82 ;  /* 0x0000004944527223 */ /* 0x000fe20000000052 */
[-C--:B--2---:R-:W-:Y:S01]  /*0e60*/  FFMA R46, R59, R70.reuse, R46 ;  /* 0x000000463b2e7223 */ /* 0x084fe2000000002e */
[-C--:B------:R-:W-:Y:S01]  /*0e70*/  FFMA R38, R61, R70.reuse, R38 ;  /* 0x000000463d267223 */ /* 0x080fe20000000026 */
[-C--:B------:R-:W-:Y:S01]  /*0e80*/  FFMA R30, R62, R70.reuse, R30 ;  /* 0x000000463e1e7223 */ /* 0x080fe2000000001e */
[-C--:B------:R-:W-:Y:S01]  /*0e90*/  FFMA R22, R65, R70.reuse, R22 ;  /* 0x0000004641167223 */ /* 0x080fe20000000016 */
[-C--:B------:R-:W-:Y:S01]  /*0ea0*/  FFMA R14, R66, R70.reuse, R14 ;  /* 0x00000046420e7223 */ /* 0x080fe2000000000e */
[----:B------:R-:W-:Y:S01]  /*0eb0*/  FFMA R6, R69, R70, R6 ;  /* 0x0000004645067223 */ /* 0x000fe20000000006 */
[C---:B------:R-:W-:Y:S01]  /*0ec0*/  FFMA R57, R70.reuse, R71, R57 ;  /* 0x0000004746397223 */ /* 0x040fe20000000039 */
[-C--:B------:R-:W-:Y:S01]  /*0ed0*/  FFMA R83, R70, R73.reuse, R83 ;  /* 0x0000004946537223 */ /* 0x080fe20000000053 */
[-C--:B---3--:R-:W-:Y:S01]  /*0ee0*/  FFMA R45, R59, R60.reuse, R45 ;  /* 0x0000003c3b2d7223 */ /* 0x088fe2000000002d */
[-C--:B------:R-:W-:Y:S01]  /*0ef0*/  FFMA R37, R61, R60.reuse, R37 ;  /* 0x0000003c3d257223 */ /* 0x080fe20000000025 */
[-C--:B------:R-:W-:Y:S01]  /*0f00*/  FFMA R29, R62, R60.reuse, R29 ;  /* 0x0000003c3e1d7223 */ /* 0x080fe2000000001d */
[-C--:B------:R-:W-:Y:S01]  /*0f10*/  FFMA R21, R65, R60.reuse, R21 ;  /* 0x0000003c41157223 */ /* 0x080fe20000000015 */
[-C--:B------:R-:W-:Y:S01]  /*0f20*/  FFMA R13, R66, R60.reuse, R13 ;  /* 0x0000003c420d7223 */ /* 0x080fe2000000000d */
[-C--:B------:R-:W-:Y:S01]  /*0f30*/  FFMA R5, R69, R60.reuse, R5 ;  /* 0x0000003c45057223 */ /* 0x080fe20000000005 */
[----:B------:R-:W-:Y:S01]  /*0f40*/  FFMA R76, R71, R60, R76 ;  /* 0x0000003c474c7223 */ /* 0x000fe2000000004c */
[----:B------:R-:W-:Y:S01]  /*0f50*/  FFMA R84, R60, R73, R84 ;  /* 0x000000493c547223 */ /* 0x000fe20000000054 */
[-C--:B----4-:R-:W-:Y:S01]  /*0f60*/  FFMA R44, R59, R63.reuse, R44 ;  /* 0x0000003f3b2c7223 */ /* 0x090fe2000000002c */
[-C--:B------:R-:W-:Y:S01]  /*0f70*/  FFMA R36, R61, R63.reuse, R36 ;  /* 0x0000003f3d247223 */ /* 0x080fe20000000024 */
[-C--:B------:R-:W-:Y:S01]  /*0f80*/  FFMA R28, R62, R63.reuse, R28 ;  /* 0x0000003f3e1c7223 */ /* 0x080fe2000000001c */
[-C--:B------:R-:W-:Y:S01]  /*0f90*/  FFMA R20, R65, R63.reuse, R20 ;  /* 0x0000003f41147223 */ /* 0x080fe20000000014 */
[-C--:B------:R-:W-:Y:S01]  /*0fa0*/  FFMA R12, R66, R63.reuse, R12 ;  /* 0x0000003f420c7223 */ /* 0x080fe2000000000c */
[-C--:B------:R-:W-:Y:S01]  /*0fb0*/  FFMA R4, R69, R63.reuse, R4 ;  /* 0x0000003f45047223 */ /* 0x080fe20000000004 */
[-C--:B------:R-:W-:Y:S01]  /*0fc0*/  FFMA R77, R71, R63.reuse, R77 ;  /* 0x0000003f474d7223 */ /* 0x080fe2000000004d */
[----:B------:R-:W-:Y:S01]  /*0fd0*/  FFMA R85, R73, R63, R85 ;  /* 0x0000003f49557223 */ /* 0x000fe20000000055 */
[----:B------:R-:W-:Y:S01]  /*0fe0*/  IADD3 R58, PT, PT, R58, 0x4, RZ ;  /* 0x000000043a3a7810 */ /* 0x000fe20007ffe0ff */
[----:B------:R-:W-:Y:S06]  /*0ff0*/  BRA.U UP0, `(.L_x_0) ;  /* 0xfffffff900b07547 */ /* 0x000fec000b83ffff */
[----:B------:R-:W-:Y:S06]  /*1000*/  BAR.SYNC.DEFER_BLOCKING 0x0 ;  /* 0x0000000000007b1d */ /* 0x000fec0000010000 */
[----:B------:R-:W-:Y:S05]  /*1010*/  BRA.U !UP1, `(.L_x_1) ;  /* 0xfffffff109fc7547 */ /* 0x000fea000b83ffff */
[----:B------:R-:W0:Y:S01]  /*1020*/  LDC.64 R58, c[0x0][0x390] ;  /* 0x0000e400ff3a7b82 */ /* 0x000e220000000a00 */
[----:B------:R-:W-:Y:S02]  /*1030*/  LEA R0, R3, R0, 0x7 ;  /* 0x0000000003007211 */ /* 0x000fe400078e38ff */
[----:B------:R-:W-:-:S04]  /*1040*/  IADD3 R87, PT, PT, R87, R2, RZ ;  /* 0x0000000257577210 */ /* 0x000fc80007ffe0ff */
[----:B------:R-:W-:-:S05]  /*1050*/  LEA R87, R0, R87, 0xc ;  /* 0x0000005700577211 */ /* 0x000fca00078e60ff */
[----:B0-----:R-:W-:-:S05]  /*1060*/  IMAD.WIDE R58, R87, 0x4, R58 ;  /* 0x00000004573a7825 */ /* 0x001fca00078e023a */
[----:B------:R-:W-:Y:S04]  /*1070*/  STG.E desc[UR8][R58.64], R51 ;  /* 0x000000333a007986 */ /* 0x000fe8000c101908 */
        /* <DEDUP_REMOVED lines=62> */
[----:B------:R-:W-:Y:S01]  /*1460*/  STG.E desc[UR8][R58.64+0x1c01c0], R85 ;  /* 0x1c01c0553a007986 */ /* 0x000fe2000c101908 */
[----:B------:R-:W-:Y:S05]  /*1470*/  EXIT ;  /* 0x000000000000794d */ /* 0x000fea0003800000 */
.L_x_2:
[----:B------:R-:W-:-:S00]  /*1480*/  BRA `(.L_x_2) ;  /* 0xfffffffc00fc7947 */ /* 0x000fc0000383ffff */
[----:B------:R-:W-:-:S00]  /*1490*/  NOP ;  /* 0x0000000000007918 */ /* 0x000fc00000000000 */
        /* <DEDUP_REMOVED lines=14> */
.L_x_29:


//--------------------- .text._Z9kernel8x8PKfS0_Pf --------------------------
	.section	.text._Z9kernel8x8PKfS0_Pf,"ax",@progbits
	.align	128
        .global         _Z9kernel8x8PKfS0_Pf
        .type           _Z9kernel8x8PKfS0_Pf,@function
        .size           _Z9kernel8x8PKfS0_Pf,(.L_x_30 - _Z9kernel8x8PKfS0_Pf)
        .other          _Z9kernel8x8PKfS0_Pf,@"STO_CUDA_ENTRY STV_DEFAULT"
_Z9kernel8x8PKfS0_Pf:
.text._Z9kernel8x8PKfS0_Pf:
[----:B------:R-:W-:Y:S01]  /*0000*/  LDC R1, c[0x0][0x37c] ;  /* 0x0000df00ff017b82 */ /* 0x000fe20000000800 */
[----:B------:R-:W0:Y:S07]  /*0010*/  S2R R0, SR_TID.X ;  /* 0x0000000000007919 */ /* 0x000e2e0000002100 */
[----:B------:R-:W1:Y:S01]  /*0020*/  S2UR UR6, SR_CgaCtaId ;  /* 0x00000000000679c3 */ /* 0x000e620000008800 */
[----:B------:R-:W-:Y:S01]  /*0030*/  UMOV UR4, 0x400 ;  /* 0x0000040000047882 */ /* 0x000fe20000000000 */
[----:B------:R-:W-:Y:S01]  /*0040*/  CS2R R6, SRZ ;  /* 0x0000000000067805 */ /* 0x000fe2000001ff00 */
[----:B------:R-:W0:Y:S01]  /*0050*/  S2R R3, SR_TID.Y ;  /* 0x0000000000037919 */ /* 0x000e220000002200 */
[----:B------:R-:W-:Y:S01]  /*0060*/  UIADD3 UR5, UPT, UPT, UR4, 0x1000, URZ ;  /* 0x0000100004057890 */ /* 0x000fe2000fffe0ff */
[----:B------:R-:W-:-:S02]  /*0070*/  CS2R R38, SRZ ;  /* 0x0000000000267805 */ /* 0x000fc4000001ff00 */
[----:B------:R-:W-:Y:S01]  /*0080*/  CS2R R36, SRZ ;  /* 0x0000000000247805 */ /* 0x000fe2000001ff00 */
[----:B------:R-:W2:Y:S01]  /*0090*/  S2R R45, SR_CTAID.Y ;  /* 0x00000000002d7919 */ /* 0x000ea20000002600 */
[----:B------:R-:W-:Y:S02]  /*00a0*/  CS2R R8, SRZ ;  /* 0x0000000000087805 */ /* 0x000fe4000001ff00 */
[----:B------:R-:W-:Y:S02]  /*00b0*/  CS2R R10, SRZ ;  /* 0x00000000000a7805 */ /* 0x000fe4000001ff00 */
[----:B------:R-:W-:Y:S01]  /*00c0*/  CS2R R12, SRZ ;  /* 0x00000000000c7805 */ /* 0x000fe2000001ff00 */
[----:B------:R-:W3:Y:S01]  /*00d0*/  S2R R5, SR_CTAID.X ;  /* 0x0000000000057919 */ /* 0x000ee20000002500 */
[----:B------:R-:W-:Y:S01]  /*00e0*/  CS2R R14, SRZ ;  /* 0x00000000000e7805 */ /* 0x000fe2000001ff00 */
[----:B------:R-:W4:Y:S01]  /*00f0*/  LDCU.64 UR8, c[0x0][0x358] ;  /* 0x00006b00ff0877ac */ /* 0x000f220008000a00 */
[----:B-1----:R-:W-:-:S02]  /*0100*/  ULEA UR4, UR6, UR4, 0x18 ;  /* 0x0000000406047291 */ /* 0x002fc4000f8ec0ff */
[----:B------:R-:W-:Y:S01]  /*0110*/  ULEA UR5, UR6, UR5, 0x18 ;  /* 0x0000000506057291 */ /* 0x000fe2000f8ec0ff */
[----:B0-----:R-:W-:-:S04]  /*0120*/  LEA R44, R3, R0, 0x3 ;  /* 0x00000000032c7211 */ /* 0x001fc800078e18ff */
[C---:B------:R-:W-:Y:S02]  /*0130*/  SHF.L.U32 R2, R44.reuse, 0x2, RZ ;  /* 0x000000022c027819 */ /* 0x040fe400000006ff */
[----:B------:R-:W-:Y:S02]  /*0140*/  LOP3.LUT R46, R44, 0x1f, RZ, 0xc0, !PT ;  /* 0x0000001f2c2e7812 */ /* 0x000fe400078ec0ff */
[----:B------:R-:W-:Y:S02]  /*0150*/  LOP3.LUT R2, R2, 0x7c, RZ, 0xc0, !PT ;  /* 0x0000007c02027812 */ /* 0x000fe400078ec0ff */
[----:B--2---:R-:W-:Y:S02]  /*0160*/  SHF.L.U32 R45, R45, 0x11, RZ ;  /* 0x000000112d2d7819 */ /* 0x004fe400000006ff */
[----:B------:R-:W-:Y:S01]  /*0170*/  IADD3 R16, PT, PT, R2, UR4, RZ ;  /* 0x0000000402107c10 */ /* 0x000fe2000fffe0ff */
[----:B------:R-:W-:Y:S01]  /*0180*/  UMOV UR4, URZ ;  /* 0x000000ff00047c82 */ /* 0x000fe20008000000 */
[----:B------:R-:W-:-:S02]  /*0190*/  SHF.R.U32.HI R47, RZ, 0x5, R44 ;  /* 0x00000005ff2f7819 */ /* 0x000fc4000001162c */
[----:B------:R-:W-:Y:S02]  /*01a0*/  IADD3 R2, PT, PT, R2, UR5, RZ ;  /* 0x0000000502027c10 */ /* 0x000fe4000fffe0ff */
[----:B---3--:R-:W-:Y:S02]  /*01b0*/  LEA R46, R5, R46, 0x5 ;  /* 0x0000002e052e7211 */ /* 0x008fe400078e28ff */
[----:B------:R-:W-:Y:S02]  /*01c0*/  CS2R R4, SRZ ;  /* 0x0000000000047805 */ /* 0x000fe4000001ff00 */
[----:B------:R-:W-:Y:S02]  /*01d0*/  LOP3.LUT R44, R45, 0x1f, R44, 0xf8, !PT ;  /* 0x0000001f2d2c7812 */ /* 0x000fe400078ef82c */
[C---:B------:R-:W-:Y:S02]  /*01e0*/  LEA R43, R47.reuse, R16, 0x7 ;  /* 0x000000102f2b7211 */ /* 0x040fe400078e38ff */
[----:B----4-:R-:W-:-:S07]  /*01f0*/  LEA R41, R47, R2, 0x7 ;  /* 0x000000022f297211 */ /* 0x010fce00078e38ff */
.L_x_4:
[----:B------:R-:W0:Y:S01]  /*0200*/  LDC.64 R28, c[0x0][0x380] ;  /* 0x0000e000ff1c7b82 */ /* 0x000e220000000a00 */
[----:B------:R-:W-:Y:S02]  /*0210*/  IADD3 R17, PT, PT, R47, UR4, RZ ;  /* 0x000000042f117c10 */ /* 0x000fe4000fffe0ff */
[----:B------:R-:W-:Y:S02]  /*0220*/  IADD3 R2, PT, PT, R44, UR4, RZ ;  /* 0x000000042c027c10 */ /* 0x000fe4000fffe0ff */
[----:B------:R-:W-:Y:S02]  /*0230*/  LEA R17, R17, R46, 0xc ;  /* 0x0000002e11117211 */ /* 0x000fe400078e60ff */
[----:B------:R-:W-:Y:S01]  /*0240*/  LEA R21, R47, R2, 0xc ;  /* 0x000000022f157211 */ /* 0x000fe200078e60ff */
[----:B------:R-:W1:Y:S01]  /*0250*/  LDC.64 R26, c[0x0][0x388] ;  /* 0x0000e200ff1a7b82 */ /* 0x000e620000000a00 */
[C---:B------:R-:W-:Y:S02]  /*0260*/  IADD3 R23, PT, PT, R17.reuse, 0x2000, RZ ;  /* 0x0000200011177810 */ /* 0x040fe40007ffe0ff */
[C---:B------:R-:W-:Y:S01]  /*0270*/  IADD3 R55, PT, PT, R17.reuse, 0x4000, RZ ;  /* 0x0000400011377810 */ /* 0x040fe20007ffe0ff */
[----:B0-----:R-:W-:-:S05]  /*0280*/  IMAD.WIDE.U32 R18, R17, 0x4, R28 ;  /* 0x0000000411127825 */ /* 0x001fca00078e001c */
[----:B------:R0:W2:Y:S01]  /*0290*/  LDG.E R16, desc[UR8][R18.64] ;  /* 0x0000000812107981 */ /* 0x0000a2000c1e1900 */
[----:B-1----:R-:W-:-:S04]  /*02a0*/  IMAD.WIDE R26, R21, 0x4, R26 ;  /* 0x00000004151a7825 */ /* 0x002fc800078e021a */
[--C-:B------:R-:W-:Y:S01]  /*02b0*/  IMAD.WIDE.U32 R20, R23, 0x4, R28.reuse ;  /* 0x0000000417147825 */ /* 0x100fe200078e001c */
[----:B------:R-:W3:Y:S03]  /*02c0*/  LDG.E R2, desc[UR8][R26.64] ;  /* 0x000000081a027981 */ /* 0x000ee6000c1e1900 */
[----:B------:R-:W-:Y:S01]  /*02d0*/  IMAD.WIDE.U32 R54, R55, 0x4, R28 ;  /* 0x0000000437367825 */ /* 0x000fe200078e001c */
[----:B------:R-:W4:Y:S04]  /*02e0*/  LDG.E R58, desc[UR8][R26.64+0x8000] ;  /* 0x008000081a3a7981 */ /* 0x000f28000c1e1900 */
[----:B------:R1:W5:Y:S04]  /*02f0*/  LDG.E R20, desc[UR8][R20.64] ;  /* 0x0000000814147981 */ /* 0x000368000c1e1900 */
[----:B------:R-:W4:Y:S01]  /*0300*/  LDG.E R54, desc[UR8][R54.64] ;  /* 0x0000000836367981 */ /* 0x000f22000c1e1900 */
[----:B------:R-:W-:-:S02]  /*0310*/  IADD3 R31, PT, PT, R17, 0x6000, RZ ;  /* 0x00006000111f7810 */ /* 0x000fc40007ffe0ff */
[----:B------:R-:W-:Y:S01]  /*0320*/  IADD3 R23, PT, PT, R17, 0x8000, RZ ;  /* 0x0000800011177810 */ /* 0x000fe20007ffe0ff */
[----:B------:R-:W4:Y:S02]  /*0330*/  LDG.E R50, desc[UR8][R26.64+0x10000] ;  /* 0x010000081a327981 */ /* 0x000f24000c1e1900 */
[--C-:B------:R-:W-:Y:S01]  /*0340*/  IMAD.WIDE.U32 R30, R31, 0x4, R28.reuse ;  /* 0x000000041f1e7825 */ /* 0x100fe200078e001c */
[C---:B0-----:R-:W-:Y:S01]  /*0350*/  IADD3 R19, PT, PT, R17.reuse, 0xa000, RZ ;  /* 0x0000a00011137810 */ /* 0x041fe20007ffe0ff */
[----:B------:R-:W4:Y:S01]  /*0360*/  LDG.E R24, desc[UR8][R26.64+0x18000] ;  /* 0x018000081a187981 */ /* 0x000f22000c1e1900 */
[----:B------:R-:W-:Y:S01]  /*0370*/  IADD3 R33, PT, PT, R17, 0x12000, RZ ;  /* 0x0001200011217810 */ /* 0x000fe20007ffe0ff */
[--C-:B------:R-:W-:Y:S02]  /*0380*/  IMAD.WIDE.U32 R22, R23, 0x4, R28.reuse ;  /* 0x0000000417167825 */ /* 0x100fe400078e001c */
[----:B------:R0:W4:Y:S01]  /*0390*/  LDG.E R40, desc[UR8][R30.64] ;  /* 0x000000081e287981 */ /* 0x000122000c1e1900 */
[----:B------:R-:W-:Y:S01]  /*03a0*/  IADD3 R61, PT, PT, R17, 0xc000, RZ ;  /* 0x0000c000113d7810 */ /* 0x000fe20007ffe0ff */
[--C-:B------:R-:W-:Y:S01]  /*03b0*/  IMAD.WIDE.U32 R18, R19, 0x4, R28.reuse ;  /* 0x0000000413127825 */ /* 0x100fe200078e001c */
[C---:B------:R-:W-:Y:S01]  /*03c0*/  IADD3 R57, PT, PT, R17.reuse, 0xe000, RZ ;  /* 0x0000e00011397810 */ /* 0x040fe20007ffe0ff */
[----:B------:R0:W4:Y:S01]  /*03d0*/  LDG.E R22, desc[UR8][R22.64] ;  /* 0x0000000816167981 */ /* 0x000122000c1e1900 */
[----:B------:R-:W-:Y:S01]  /*03e0*/  IADD3 R35, PT, PT, R17, 0x14000, RZ ;  /* 0x0001400011237810 */ /* 0x000fe20007ffe0ff */
[--C-:B------:R-:W-:Y:S01]  /*03f0*/  IMAD.WIDE.U32 R32, R33, 0x4, R28.reuse ;  /* 0x0000000421207825 */ /* 0x100fe200078e001c */
[C---:B-1----:R-:W-:Y:S01]  /*0400*/  IADD3 R21, PT, PT, R17.reuse, 0x1a000, RZ ;  /* 0x0001a00011157810 */ /* 0x042fe20007ffe0ff */
[----:B------:R1:W4:Y:S01]  /*0410*/  LDG.E R18, desc[UR8][R18.64] ;  /* 0x0000000812127981 */ /* 0x000322000c1e1900 */
[----:B0-----:R-:W-:Y:S01]  /*0420*/  IADD3 R31, PT, PT, R17, 0x18000, RZ ;  /* 0x00018000111f7810 */ /* 0x001fe20007ffe0ff */
[--C-:B------:R-:W-:Y:S01]  /*0430*/  IMAD.WIDE.U32 R60, R61, 0x4, R28.reuse ;  /* 0x000000043d3c7825 */ /* 0x100fe200078e001c */
[C---:B------:R-:W-:Y:S01]  /*0440*/  IADD3 R53, PT, PT, R17.reuse, 0x10000, RZ ;  /* 0x0001000011357810 */ /* 0x040fe20007ffe0ff */
[----:B------:R0:W4:Y:S01]  /*0450*/  LDG.E R42, desc[UR8][R32.64] ;  /* 0x00000008202a7981 */ /* 0x000122000c1e1900 */
[----:B------:R-:W-:Y:S01]  /*0460*/  IADD3 R23, PT, PT, R17, 0x1c000, RZ ;  /* 0x0001c00011177810 */ /* 0x000fe20007ffe0ff */
[--C-:B------:R-:W-:Y:S01]  /*0470*/  IMAD.WIDE.U32 R30, R31, 0x4, R28.reuse ;  /* 0x000000041f1e7825 */ /* 0x100fe200078e001c */
[C---:B------:R-:W-:Y:S01]  /*0480*/  IADD3 R49, PT, PT, R17.reuse, 0x16000, RZ ;  /* 0x0001600011317810 */ /* 0x040fe20007ffe0ff */
[----:B------:R-:W4:Y:S01]  /*0490*/  LDG.E R60, desc[UR8][R60.64] ;  /* 0x000000083c3c7981 */ /* 0x000f22000c1e1900 */
[----:B-1----:R-:W-:Y:S01]  /*04a0*/  IADD3 R19, PT, PT, R17, 0x1e000, RZ ;  /* 0x0001e00011137810 */ /* 0x002fe20007ffe0ff */
[----:B------:R-:W-:-:S02]  /*04b0*/  IMAD.WIDE.U32 R56, R57, 0x4, R28 ;  /* 0x0000000439387825 */ /* 0x000fc400078e001c */
[----:B------:R1:W4:Y:S02]  /*04c0*/  LDG.E R17, desc[UR8][R30.64] ;  /* 0x000000081e117981 */ /* 0x000324000c1e1900 */
[--C-:B------:R-:W-:Y:S02]  /*04d0*/  IMAD.WIDE.U32 R34, R35, 0x4, R28.reuse ;  /* 0x0000000423227825 */ /* 0x100fe400078e001c */
[----:B------:R-:W4:Y:S02]  /*04e0*/  LDG.E R25, desc[UR8][R26.64+0x30000] ;  /* 0x030000081a197981 */ /* 0x000f24000c1e1900 */
[--C-:B0-----:R-:W-:Y:S02]  /*04f0*/  IMAD.WIDE.U32 R32, R21, 0x4, R28.reuse ;  /* 0x0000000415207825 */ /* 0x101fe400078e001c */
[----:B------:R-:W4:Y:S02]  /*0500*/  LDG.E R21, desc[UR8][R26.64+0x20000] ;  /* 0x020000081a157981 */ /* 0x000f24000c1e1900 */
[----:B------:R-:W-:-:S02]  /*0510*/  IMAD.WIDE.U32 R52, R53, 0x4, R28 ;  /* 0x0000000435347825 */ /* 0x000fc400078e001c */
[----:B------:R-:W4:Y:S02]  /*0520*/  LDG.E R56, desc[UR8][R56.64] ;  /* 0x0000000838387981 */ /* 0x000f24000c1e1900 */
[--C-:B-1----:R-:W-:Y:S02]  /*0530*/  IMAD.WIDE.U32 R30, R23, 0x4, R28.reuse ;  /* 0x00000004171e7825 */ /* 0x102fe400078e001c */
[----:B------:R-:W4:Y:S02]  /*0540*/  LDG.E R23, desc[UR8][R26.64+0x28000] ;  /* 0x028000081a177981 */ /* 0x000f24000c1e1900 */
[--C-:B------:R-:W-:Y:S02]  /*0550*/  IMAD.WIDE.U32 R48, R49, 0x4, R28.reuse ;  /* 0x0000000431307825 */ /* 0x100fe400078e001c */
[----:B------:R-:W4:Y:S02]  /*0560*/  LDG.E R34, desc[UR8][R34.64] ;  /* 0x0000000822227981 */ /* 0x000f24000c1e1900 */
[----:B------:R-:W-:-:S02]  /*0570*/  IMAD.WIDE.U32 R28, R19, 0x4, R28 ;  /* 0x00000004131c7825 */ /* 0x000fc400078e001c */
[----:B------:R-:W4:Y:S04]  /*0580*/  LDG.E R52, desc[UR8][R52.64] ;  /* 0x0000000834347981 */ /* 0x000f28000c1e1900 */
        /* <DEDUP_REMOVED lines=8> */
[----:B--2---:R0:W-:Y:S04]  /*0610*/  STS [R43], R16 ;  /* 0x000000102b007388 */ /* 0x0041e80000000800 */
[----:B---3--:R1:W-:Y:S04]  /*0620*/  STS [R41], R2 ;  /* 0x0000000229007388 */ /* 0x0083e80000000800 */
[----:B0-----:R-:W2:Y:S04]  /*0630*/  LDG.E R16, desc[UR8][R26.64+0x48000] ;  /* 0x048000081a107981 */ /* 0x001ea8000c1e1900 */
[----:B-----5:R0:W-:Y:S04]  /*0640*/  STS [R43+0x100], R20 ;  /* 0x000100142b007388 */ /* 0x0201e80000000800 */
[----:B-1----:R-:W3:Y:S04]  /*0650*/  LDG.E R2, desc[UR8][R26.64+0x50000] ;  /* 0x050000081a027981 */ /* 0x002ee8000c1e1900 */
[----:B----4-:R1:W-:Y:S04]  /*0660*/  STS [R41+0x100], R58 ;  /* 0x0001003a29007388 */ /* 0x0103e80000000800 */
[----:B0-----:R-:W4:Y:S04]  /*0670*/  LDG.E R20, desc[UR8][R26.64+0x58000] ;  /* 0x058000081a147981 */ /* 0x001f28000c1e1900 */
[----:B-1----:R-:W5:Y:S04]  /*0680*/  LDG.E R58, desc[UR8][R26.64+0x60000] ;  /* 0x060000081a3a7981 */ /* 0x002f68000c1e1900 */
[----:B------:R0:W-:Y:S04]  /*0690*/  STS [R43+0x200], R54 ;  /* 0x000200362b007388 */ /* 0x0001e80000000800 */
[----:B0-----:R-:W5:Y:S04]  /*06a0*/  LDG.E R54, desc[UR8][R26.64+0x70000] ;  /* 0x070000081a367981 */ /* 0x001f68000c1e1900 */
[----:B------:R-:W-:Y:S04]  /*06b0*/  STS [R41+0x200], R50 ;  /* 0x0002003229007388 */ /* 0x000fe80000000800 */
        /* <DEDUP_REMOVED lines=8> */
[----:B------:R-:W-:Y:S01]  /*0740*/  STS [R43+0x700], R56 ;  /* 0x000700382b007388 */ /* 0x000fe20000000800 */
[----:B------:R-:W0:Y:S03]  /*0750*/  S2UR UR7, SR_CgaCtaId ;  /* 0x00000000000779c3 */ /* 0x000e260000008800 */
[----:B------:R-:W-:Y:S04]  /*0760*/  STS [R41+0x700], R35 ;  /* 0x0007002329007388 */ /* 0x000fe80000000800 */
[----:B------:R-:W-:Y:S04]  /*0770*/  STS [R43+0x800], R52 ;  /* 0x000800342b007388 */ /* 0x000fe80000000800 */
[----:B------:R-:W-:Y:S04]  /*0780*/  STS [R41+0x800], R30 ;  /* 0x0008001e29007388 */ /* 0x000fe80000000800 */
[----:B------:R1:W-:Y:S01]  /*0790*/  STS [R43+0x900], R42 ;  /* 0x0009002a2b007388 */ /* 0x0003e20000000800 */
[----:B------:R-:W-:-:S02]  /*07a0*/  UMOV UR5, 0x400 ;  /* 0x0000040000057882 */ /* 0x000fc40000000000 */
[----:B------:R-:W-:Y:S02]  /*07b0*/  UIADD3 UR6, UPT, UPT, UR5, 0x1000, URZ ;  /* 0x0000100005067890 */ /* 0x000fe4000fffe0ff */
[----:B0-----:R-:W-:Y:S02]  /*07c0*/  ULEA UR5, UR7, UR5, 0x18 ;  /* 0x0000000507057291 */ /* 0x001fe4000f8ec0ff */
[----:B------:R-:W-:-:S04]  /*07d0*/  ULEA UR6, UR7, UR6, 0x18 ;  /* 0x0000000607067291 */ /* 0x000fc8000f8ec0ff */
[----:B-1----:R-:W-:Y:S02]  /*07e0*/  LEA R42, R0, UR5, 0x4 ;  /* 0x00000005002a7c11 */ /* 0x002fe4000f8e20ff */
[----:B------:R-:W-:Y:S01]  /*07f0*/  LEA R40, R3, UR6, 0x9 ;  /* 0x0000000603287c11 */ /* 0x000fe2000f8e48ff */
[----:B------:R-:W-:-:S03]  /*0800*/  UIADD3 UR4, UPT, UPT, UR4, 0x20, URZ ;  /* 0x0000002004047890 */ /* 0x000fc6000fffe0ff */
[----:B------:R-:W-:Y:S01]  /*0810*/  IADD3 R40, PT, PT, R40, 0x100, RZ ;  /* 0x0000010028287810 */ /* 0x000fe20007ffe0ff */
[----:B------:R-:W-:Y:S01]  /*0820*/  UISETP.GE.U32.AND UP1, UPT, UR4, 0x1000, UPT ;  /* 0x000010000400788c */ /* 0x000fe2000bf26070 */
[----:B------:R-:W-:Y:S01]  /*0830*/  UMOV UR5, 0x80 ;  /* 0x0000008000057882 */ /* 0x000fe20000000000 */
[----:B--2---:R-:W-:Y:S04]  /*0840*/  STS [R41+0x900], R16 ;  /* 0x0009001029007388 */ /* 0x004fe80000000800 */
[----:B------:R-:W-:Y:S04]  /*0850*/  STS [R43+0xa00], R34 ;  /* 0x000a00222b007388 */ /* 0x000fe80000000800 */
[----:B---3--:R0:W-:Y:S04]  /*0860*/  STS [R41+0xa00], R2 ;  /* 0x000a000229007388 */ /* 0x0081e80000000800 */
[----:B------:R1:W-:Y:S04]  /*0870*/  STS [R43+0xb00], R48 ;  /* 0x000b00302b007388 */ /* 0x0003e80000000800 */
[----:B----4-:R1:W-:Y:S04]  /*0880*/  STS [R41+0xb00], R20 ;  /* 0x000b001429007388 */ /* 0x0103e80000000800 */
[----:B------:R1:W-:Y:S04]  /*0890*/  STS [R43+0xc00], R17 ;  /* 0x000c00112b007388 */ /* 0x0003e80000000800 */
[----:B-----5:R1:W-:Y:S04]  /*08a0*/  STS [R41+0xc00], R58 ;  /* 0x000c003a29007388 */ /* 0x0203e80000000800 */
[----:B------:R1:W-:Y:S04]  /*08b0*/  STS [R43+0xd00], R32 ;  /* 0x000d00202b007388 */ /* 0x0003e80000000800 */
[----:B------:R1:W-:Y:S04]  /*08c0*/  STS [R41+0xd00], R29 ;  /* 0x000d001d29007388 */ /* 0x0003e80000000800 */
[----:B------:R1:W-:Y:S04]  /*08d0*/  STS [R43+0xe00], R19 ;  /* 0x000e00132b007388 */ /* 0x0003e80000000800 */
[----:B------:R1:W-:Y:S04]  /*08e0*/  STS [R41+0xe00], R54 ;  /* 0x000e003629007388 */ /* 0x0003e80000000800 */
[----:B------:R1:W-:Y:S04]  /*08f0*/  STS [R43+0xf00], R28 ;  /* 0x000f001c2b007388 */ /* 0x0003e80000000800 */
[----:B------:R1:W-:Y:S01]  /*0900*/  STS [R41+0xf00], R31 ;  /* 0x000f001f29007388 */ /* 0x0003e20000000800 */
[----:B0-----:R-:W-:Y:S01]  /*0910*/  IADD3 R2, PT, PT, R42, 0x80, RZ ;  /* 0x000000802a027810 */ /* 0x001fe20007ffe0ff */
[----:B------:R-:W-:Y:S06]  /*0920*/  BAR.SYNC.DEFER_BLOCKING 0x0 ;  /* 0x0000000000007b1d */ /* 0x000fec0000010000 */
.L_x_3:
[----:B-1----:R-:W-:Y:S01]  /*0930*/  LDS.128 R16, [R2+-0x80] ;  /* 0xffff800002107984 */ /* 0x002fe20000000c00 */
[----:B------:R-:W-:-:S03]  /*0940*/  UIADD3 UR5, UPT, UPT, UR5, 0x400, URZ ;  /* 0x0000040005057890 */ /* 0x000fc6000fffe0ff */
[----:B------:R-:W0:Y:S01]  /*0950*/  LDS.128 R20, [R40+-0x100] ;  /* 0xffff000028147984 */ /* 0x000e220000000c00 */
[----:B------:R-:W-:-:S03]  /*0960*/  UISETP.NE.AND UP0, UPT, UR5, 0x1080, UPT ;  /* 0x000010800500788c */ /* 0x000fc6000bf05270 */
[----:B------:R-:W1:Y:S04]  /*0970*/  LDS.128 R24, [R40+-0x80] ;  /* 0xffff800028187984 */ /* 0x000e680000000c00 */
[----:B------:R-:W2:Y:S04]  /*0980*/  LDS.128 R28, [R40] ;  /* 0x00000000281c7984 */ /* 0x000ea80000000c00 */
[----:B------:R-:W3:Y:S01]  /*0990*/  LDS.128 R32, [R40+0x80] ;  /* 0x0000800028207984 */ /* 0x000ee20000000c00 */
[----:B0-----:R-:W-:Y:S01]  /*09a0*/  FFMA R49, R16, R20, R36 ;  /* 0x0000001410317223 */ /* 0x001fe20000000024 */
[C---:B------:R-:W-:Y:S01]  /*09b0*/  FFMA R48, R20.reuse, R17, R37 ;  /* 0x0000001114307223 */ /* 0x040fe20000000025 */
[C---:B------:R-:W-:Y:S01]  /*09c0*/  FFMA R51, R20.reuse, R18, R38 ;  /* 0x0000001214337223 */ /* 0x040fe20000000026 */
[----:B------:R-:W-:Y:S01]  /*09d0*/  FFMA R52, R20, R19, R39 ;  /* 0x0000001314347223 */ /* 0x000fe20000000027 */
[----:B-1----:R-:W-:Y:S01]  /*09e0*/  FFMA R53, R16, R24, R4 ;  /* 0x0000001810357223 */ /* 0x002fe20000000004 */
[----:B------:R-:W0:Y:S01]  /*09f0*/  LDS.128 R36, [R2] ;  /* 0x0000000002247984 */ /* 0x000e220000000c00 */
[C---:B------:R-:W-:Y:S01]  /*0a00*/  FFMA R20, R24.reuse, R17, R5 ;  /* 0x0000001118147223 */ /* 0x040fe20000000005 */
[C---:B------:R-:W-:Y:S01]  /*0a10*/  FFMA R50, R24.reuse, R18, R6 ;  /* 0x0000001218327223 */ /* 0x040fe20000000006 */
[----:B------:R-:W-:Y:S01]  /*0a20*/  FFMA R24, R24, R19, R7 ;  /* 0x0000001318187223 */ /* 0x000fe20000000007 */
[----:B--2---:R-:W-:Y:S01]  /*0a30*/  FFMA R54, R16, R28, R8 ;  /* 0x0000001c10367223 */ /* 0x004fe20000000008 */
[----:B------:R-:W1:Y:S01]  /*0a40*/  LDS.128 R4, [R2+0x80] ;  /* 0x0000800002047984 */ /* 0x000e620000000c00 */
[C---:B------:R-:W-:Y:S01]  /*0a50*/  FFMA R56, R28.reuse, R17, R9 ;  /* 0x000000111c387223 */ /* 0x040fe20000000009 */
[C---:B------:R-:W-:Y:S01]  /*0a60*/  FFMA R55, R28.reuse, R18, R10 ;  /* 0x000000121c377223 */ /* 0x040fe2000000000a */
[----:B------:R-:W-:Y:S01]  /*0a70*/  FFMA R28, R28, R19, R11 ;  /* 0x000000131c1c7223 */ /* 0x000fe2000000000b */
[----:B---3--:R-:W-:Y:S01]  /*0a80*/  FFMA R57, R16, R32, R12 ;  /* 0x0000002010397223 */ /* 0x008fe2000000000c */
[----:B------:R-:W2:Y:S01]  /*0a90*/  LDS.128 R8, [R2+0x100] ;  /* 0x0001000002087984 */ /* 0x000ea20000000c00 */
[C---:B------:R-:W-:Y:S01]  /*0aa0*/  FFMA R12, R32.reuse, R17, R13 ;  /* 0x00000011200c7223 */ /* 0x040fe2000000000d */
[C---:B------:R-:W-:Y:S01]  /*0ab0*/  FFMA R13, R32.reuse, R18, R14 ;  /* 0x00000012200d7223 */ /* 0x040fe2000000000e */
[----:B------:R-:W-:Y:S01]  /*0ac0*/  FFMA R32, R32, R19, R15 ;  /* 0x0000001320207223 */ /* 0x000fe2000000000f */
[C---:B0-----:R-:W-:Y:S01]  /*0ad0*/  FFMA R49, R36.reuse, R21, R49 ;  /* 0x0000001524317223 */ /* 0x041fe20000000031 */
[C---:B------:R-:W-:Y:S01]  /*0ae0*/  FFMA R15, R21.reuse, R37, R48 ;  /* 0x00000025150f7223 */ /* 0x040fe20000000030 */
[CC--:B------:R-:W-:Y:S01]  /*0af0*/  FFMA R51, R21.reuse, R38.reuse, R51 ;  /* 0x0000002615337223 */ /* 0x0c0fe20000000033 */
[----:B------:R-:W-:Y:S01]  /*0b00*/  FFMA R52, R21, R39, R52 ;  /* 0x0000002715347223 */ /* 0x000fe20000000034 */
[-C--:B------:R-:W-:Y:S01]  /*0b10*/  FFMA R20, R37, R25.reuse, R20 ;  /* 0x0000001925147223 */ /* 0x080fe20000000014 */
[C---:B------:R-:W-:Y:S01]  /*0b20*/  FFMA R19, R25.reuse, R38, R50 ;  /* 0x0000002619137223 */ /* 0x040fe20000000032 */
[C---:B------:R-:W-:Y:S01]  /*0b30*/  FFMA R53, R36.reuse, R25, R53 ;  /* 0x0000001924357223 */ /* 0x040fe20000000035 */
[----:B------:R-:W-:Y:S01]  /*0b40*/  FFMA R24, R25, R39, R24 ;  /* 0x0000002719187223 */ /* 0x000fe20000000018 */
[----:B------:R-:W-:Y:S01]  /*0b50*/  FFMA R17, R36, R29, R54 ;  /* 0x0000001d24117223 */ /* 0x000fe20000000036 */
[C---:B------:R-:W-:Y:S01]  /*0b60*/  FFMA R16, R37.reuse, R33, R12 ;  /* 0x0000002125107223 */ /* 0x040fe2000000000c */
[-C--:B------:R-:W-:Y:S01]  /*0b70*/  FFMA R56, R37, R29.reuse, R56 ;  /* 0x0000001d25387223 */ /* 0x080fe20000000038 */
[----:B------:R-:W-:Y:S01]  /*0b80*/  FFMA R55, R38, R29, R55 ;  /* 0x0000001d26377223 */ /* 0x000fe20000000037 */
[----:B-1----:R-:W-:Y:S01]  /*0b90*/  FFMA R49, R4, R22, R49 ;  /* 0x0000001604317223 */ /* 0x002fe20000000031 */
[C---:B------:R-:W-:Y:S01]  /*0ba0*/  FFMA R18, R22.reuse, R5, R15 ;  /* 0x0000000516127223 */ /* 0x040fe2000000000f */
[C---:B------:R-:W-:Y:S01]  /*0bb0*/  FFMA R51, R22.reuse, R6, R51 ;  /* 0x0000000616337223 */ /* 0x040fe20000000033 */
[----:B------:R-:W-:Y:S01]  /*0bc0*/  FFMA R52, R22, R7, R52 ;  /* 0x0000000716347223 */ /* 0x000fe20000000034 */
[----:B------:R-:W-:Y:S01]  /*0bd0*/  FFMA R29, R29, R39, R28 ;  /* 0x000000271d1d7223 */ /* 0x000fe2000000001c */
[-C--:B------:R-:W-:Y:S01]  /*0be0*/  FFMA R21, R38, R33.reuse, R13 ;  /* 0x0000002126157223 */ /* 0x080fe2000000000d */
[----:B------:R-:W-:Y:S01]  /*0bf0*/  FFMA R20, R5, R26, R20 ;  /* 0x0000001a05147223 */ /* 0x000fe20000000014 */
[----:B------:R-:W-:Y:S01]  /*0c00*/  FFMA R22, R26, R6, R19 ;  /* 0x000000061a167223 */ /* 0x000fe20000000013 */
[-C--:B------:R-:W-:Y:S01]  /*0c10*/  FFMA R57, R36, R33.reuse, R57 ;  /* 0x0000002124397223 */ /* 0x080fe20000000039 */
[----:B------:R-:W-:Y:S01]  /*0c20*/  FFMA R32, R39, R33, R32 ;  /* 0x0000002127207223 */ /* 0x000fe20000000020 */
[----:B------:R-:W-:Y:S01]  /*0c30*/  FFMA R53, R4, R26, R53 ;  /* 0x0000001a04357223 */ /* 0x000fe20000000035 */
[-C--:B------:R-:W-:Y:S01]  /*0c40*/  FFMA R24, R26, R7.reuse, R24 ;  /* 0x000000071a187223 */ /* 0x080fe20000000018 */
[----:B------:R-:W-:Y:S01]  /*0c50*/  FFMA R17, R4, R30, R17 ;  /* 0x0000001e04117223 */ /* 0x000fe20000000011 */
[C---:B------:R-:W-:Y:S01]  /*0c60*/  FFMA R16, R5.reuse, R34, R16 ;  /* 0x0000002205107223 */ /* 0x040fe20000000010 */
[-C--:B------:R-:W-:Y:S01]  /*0c70*/  FFMA R56, R5, R30.reuse, R56 ;  /* 0x0000001e05387223 */ /* 0x080fe20000000038 */
[----:B------:R-:W-:Y:S01]  /*0c80*/  FFMA R55, R6, R30, R55 ;  /* 0x0000001e06377223 */ /* 0x000fe20000000037 */
[----:B------:R-:W-:Y:S01]  /*0c90*/  FFMA R30, R30, R7, R29 ;  /* 0x000000071e1e7223 */ /* 0x000fe2000000001d */
[----:B------:R-:W-:Y:S01]  /*0ca0*/  LDS.128 R12, [R2+0x180] ;  /* 0x00018000020c7984 */ /* 0x000fe20000000c00 */
[-C--:B------:R-:W-:Y:S01]  /*0cb0*/  FFMA R57, R4, R34.reuse, R57 ;  /* 0x0000002204397223 */ /* 0x080fe20000000039 */
[-C--:B------:R-:W-:Y:S01]  /*0cc0*/  FFMA R25, R6, R34.reuse, R21 ;  /* 0x0000002206197223 */ /* 0x080fe20000000015 */
[----:B------:R-:W-:Y:S01]  /*0cd0*/  FFMA R32, R7, R34, R32 ;  /* 0x0000002207207223 */ /* 0x000fe20000000020 */
[----:B------:R-:W0:Y:S01]  /*0ce0*/  LDS.128 R36, [R40+-0xf0] ;  /* 0xffff100028247984 */ /* 0x000e220000000c00 */
[C---:B--2---:R-:W-:Y:S01]  /*0cf0*/  FFMA R49, R8.reuse, R23, R49 ;  /* 0x0000001708317223 */ /* 0x044fe20000000031 */
[C---:B------:R-:W-:Y:S01]  /*0d00*/  FFMA R29, R23.reuse, R9, R18 ;  /* 0x00000009171d7223 */ /* 0x040fe20000000012 */
[CC--:B------:R-:W-:Y:S01]  /*0d10*/  FFMA R51, R23.reuse, R10.reuse, R51 ;  /* 0x0000000a17337223 */ /* 0x0c0fe20000000033 */
[----:B------:R-:W-:Y:S01]  /*0d20*/  FFMA R52, R23, R11, R52 ;  /* 0x0000000b17347223 */ /* 0x000fe20000000034 */
[CC--:B------:R-:W-:Y:S01]  /*0d30*/  FFMA R53, R8.reuse, R27.reuse, R53 ;  /* 0x0000001b08357223 */ /* 0x0c0fe20000000035 */
[----:B------:R-:W-:Y:S01]  /*0d40*/  FFMA R33, R9, R27, R20 ;  /* 0x0000001b09217223 */ /* 0x000fe20000000014 */
[C---:B------:R-:W-:Y:S01]  /*0d50*/  FFMA R59, R27.reuse, R10, R22 ;  /* 0x0000000a1b3b7223 */ /* 0x040fe20000000016 */
[----:B------:R-:W-:Y:S01]  /*0d60*/  FFMA R24, R27, R11, R24 ;  /* 0x0000000b1b187223 */ /* 0x000fe20000000018 */
[----:B------:R-:W1:Y:S01]  /*0d70*/  LDS.128 R4, [R40+-0x70] ;  /* 0xffff900028047984 */ /* 0x000e620000000c00 */
[----:B------:R-:W-:Y:S01]  /*0d80*/  FFMA R27, R8, R31, R17 ;  /* 0x0000001f081b7223 */ /* 0x000fe20000000011 */
[C---:B------:R-:W-:Y:S01]  /*0d90*/  FFMA R26, R9.reuse, R35, R16 ;  /* 0x00000023091a7223 */ /* 0x040fe20000000010 */
[-C--:B------:R-:W-:Y:S01]  /*0da0*/  FFMA R61, R9, R31.reuse, R56 ;  /* 0x0000001f093d7223 */ /* 0x080fe20000000038 */
[----:B------:R-:W2:Y:S01]  /*0db0*/  LDS.128 R20, [R40+0x10] ;  /* 0x0000100028147984 */ /* 0x000ea20000000c00 */
[----:B------:R-:W-:Y:S01]  /*0dc0*/  FFMA R55, R10, R31, R55 ;  /* 0x0000001f0a377223 */ /* 0x000fe20000000037 */
[----:B------:R-:W-:Y:S01]  /*0dd0*/  FFMA R30, R31, R11, R30 ;  /* 0x0000000b1f1e7223 */ /* 0x000fe2000000001e */
[-C--:B------:R-:W-:Y:S01]  /*0de0*/  FFMA R57, R8, R35.reuse, R57 ;  /* 0x0000002308397223 */ /* 0x080fe20000000039 */
[----:B------:R3:W4:Y:S01]  /*0df0*/  LDS.128 R16, [R40+0x90] ;  /* 0x0000900028107984 */ /* 0x0007220000000c00 */
[-C--:B------:R-:W-:Y:S01]  /*0e00*/  FFMA R31, R10, R35.reuse, R25 ;  /* 0x000000230a1f7223 */ /* 0x080fe20000000019 */
[----:B------:R-:W-:-:S02]  /*0e10*/  FFMA R32, R11, R35, R32 ;  /* 0x000000230b207223 */ /* 0x000fc40000000020 */
[----:B------:R-:W5:Y:S01]  /*0e20*/  LDS.128 R8, [R2+0x200] ;  /* 0x0002000002087984 */ /* 0x000f620000000c00 */
[----:B---3--:R-:W-:Y:S01]  /*0e30*/  IADD3 R40, PT, PT, R40, 0x20, RZ ;  /* 0x0000002028287810 */ /* 0x008fe20007ffe0ff */
[----:B0-----:R-:W-:Y:S01]  /*0e40*/  FFMA R49, R12, R36, R49 ;  /* 0x000000240c317223 */ /* 0x001fe20000000031 */
[C---:B------:R-:W-:Y:S01]  /*0e50*/  FFMA R28, R36.reuse, R13, R29 ;  /* 0x0000000d241c7223 */ /* 0x040fe2000000001d */
[C---:B------:R-:W-:Y:S01]  /*0e60*/  FFMA R51, R36.reuse, R14, R51 ;  /* 0x0000000e24337223 */ /* 0x040fe20000000033 */
[----:B------:R-:W-:Y:S01]  /*0e70*/  FFMA R52, R36, R15, R52 ;  /* 0x0000000f24347223 */ /* 0x000fe20000000034 */
[----:B-1----:R-:W-:Y:S01]  /*0e80*/  FFMA R53, R12, R4, R53 ;  /* 0x000000040c357223 */ /* 0x002fe20000000035 */
[C---:B------:R-:W-:Y:S01]  /*0e90*/  FFMA R34, R4.reuse, R13, R33 ;  /* 0x0000000d04227223 */ /* 0x040fe20000000021 */
[C---:B------:R-:W-:Y:S01]  /*0ea0*/  FFMA R36, R4.reuse, R14, R59 ;  /* 0x0000000e04247223 */ /* 0x040fe2000000003b */
[----:B------:R-:W-:Y:S01]  /*0eb0*/  FFMA R4, R4, R15, R24 ;  /* 0x0000000f04047223 */ /* 0x000fe20000000018 */
[----:B--2---:R-:W-:Y:S01]  /*0ec0*/  FFMA R29, R12, R20, R27 ;  /* 0x000000140c1d7223 */ /* 0x004fe2000000001b */
[C---:B------:R-:W-:Y:S01]  /*0ed0*/  FFMA R48, R20.reuse, R13, R61 ;  /* 0x0000000d14307223 */ /* 0x040fe2000000003d */
[C---:B------:R-:W-:Y:S01]  /*0ee0*/  FFMA R55, R20.reuse, R14, R55 ;  /* 0x0000000e14377223 */ /* 0x040fe20000000037 */
[----:B------:R-:W-:Y:S01]  /*0ef0*/  FFMA R30, R20, R15, R30 ;  /* 0x0000000f141e7223 */ /* 0x000fe2000000001e */
[----:B----4-:R-:W-:Y:S01]  /*0f00*/  FFMA R20, R16, R13, R26 ;  /* 0x0000000d10147223 */ /* 0x010fe2000000001a */
[----:B------:R-:W-:Y:S01]  /*0f10*/  FFMA R57, R12, R16, R57 ;  /* 0x000000100c397223 */ /* 0x000fe20000000039 */
[----:B------:R-:W0:Y:S01]  /*0f20*/  LDS.128 R24, [R2+0x280] ;  /* 0x0002800002187984 */ /* 0x000e220000000c00 */
[C---:B------:R-:W-:Y:S01]  /*0f30*/  FFMA R31, R16.reuse, R14, R31 ;  /* 0x0000000e101f7223 */ /* 0x040fe2000000001f */
[----:B------:R-:W-:Y:S01]  /*0f40*/  FFMA R32, R16, R15, R32 ;  /* 0x0000000f10207223 */ /* 0x000fe20000000020 */
[C---:B-----5:R-:W-:Y:S01]  /*0f50*/  FFMA R49, R8.reuse, R37, R49 ;  /* 0x0000002508317223 */ /* 0x060fe20000000031 */
[----:B------:R1:W2:Y:S01]  /*0f60*/  LDS.128 R12, [R2+0x300] ;  /* 0x00030000020c7984 */ /* 0x0002a20000000c00 */
[C---:B------:R-:W-:Y:S01]  /*0f70*/  FFMA R33, R37.reuse, R9, R28 ;  /* 0x0000000925217223 */ /* 0x040fe2000000001c */
[-C--:B------:R-:W-:Y:S01]  /*0f80*/  FFMA R51, R37, R10.reuse, R51 ;  /* 0x0000000a25337223 */ /* 0x080fe20000000033 */
[CC--:B------:R-:W-:Y:S01]  /*0f90*/  FFMA R53, R8.reuse, R5.reuse, R53 ;  /* 0x0000000508357223 */ /* 0x0c0fe20000000035 */
[----:B------:R-:W-:Y:S01]  /*0fa0*/  FFMA R34, R9, R5, R34 ;  /* 0x0000000509227223 */ /* 0x000fe20000000022 */
[----:B------:R-:W-:Y:S01]  /*0fb0*/  FFMA R35, R5, R10, R36 ;  /* 0x0000000a05237223 */ /* 0x000fe20000000024 */
[-C--:B------:R-:W-:Y:S01]  /*0fc0*/  FFMA R29, R8, R21.reuse, R29 ;  /* 0x00000015081d7223 */ /* 0x080fe2000000001d */
[-C--:B------:R-:W-:Y:S01]  /*0fd0*/  FFMA R48, R9, R21.reuse, R48 ;  /* 0x0000001509307223 */ /* 0x080fe20000000030 */
[----:B------:R-:W-:Y:S01]  /*0fe0*/  FFMA R55, R10, R21, R55 ;  /* 0x000000150a377223 */ /* 0x000fe20000000037 */
[-C--:B------:R-:W-:Y:S01]  /*0ff0*/  FFMA R52, R37, R11.reuse, R52 ;  /* 0x0000000b25347223 */ /* 0x080fe20000000034 */
[-C--:B------:R-:W-:Y:S01]  /*1000*/  FFMA R4, R5, R11.reuse, R4 ;  /* 0x0000000b05047223 */ /* 0x080fe20000000004 */
[----:B------:R-:W-:Y:S01]  /*1010*/  FFMA R21, R21, R11, R30 ;  /* 0x0000000b15157223 */ /* 0x000fe2000000001e */
[-C--:B------:R-:W-:Y:S01]  /*1020*/  FFMA R57, R8, R17.reuse, R57 ;  /* 0x0000001108397223 */ /* 0x080fe20000000039 */
[-C--:B------:R-:W-:Y:S01]  /*1030*/  FFMA R20, R9, R17.reuse, R20 ;  /* 0x0000001109147223 */ /* 0x080fe20000000014 */
[-C--:B------:R-:W-:Y:S01]  /*1040*/  FFMA R31, R10, R17.reuse, R31 ;  /* 0x000000110a1f7223 */ /* 0x080fe2000000001f */
[----:B------:R-:W-:Y:S01]  /*1050*/  FFMA R32, R11, R17, R32 ;  /* 0x000000110b207223 */ /* 0x000fe20000000020 */
[----:B-1----:R-:W-:Y:S01]  /*1060*/  IADD3 R2, PT, PT, R2, 0x400, RZ ;  /* 0x0000040002027810 */ /* 0x002fe20007ffe0ff */
[----:B0-----:R-:W-:Y:S01]  /*1070*/  FFMA R49, R24, R38, R49 ;  /* 0x0000002618317223 */ /* 0x001fe20000000031 */
[C---:B------:R-:W-:Y:S01]  /*1080*/  FFMA R8, R38.reuse, R25, R33 ;  /* 0x0000001926087223 */ /* 0x040fe20000000021 */
[----:B------:R-:W-:Y:S01]  /*1090*/  FFMA R51, R38, R26, R51 ;  /* 0x0000001a26337223 */ /* 0x000fe20000000033 */
[-C--:B------:R-:W-:Y:S01]  /*10a0*/  FFMA R53, R24, R6.reuse, R53 ;  /* 0x0000000618357223 */ /* 0x080fe20000000035 */
[C---:B------:R-:W-:Y:S01]  /*10b0*/  FFMA R34, R25.reuse, R6, R34 ;  /* 0x0000000619227223 */ /* 0x040fe20000000022 */
[----:B------:R-:W-:Y:S01]  /*10c0*/  FFMA R10, R6, R26, R35 ;  /* 0x0000001a060a7223 */ /* 0x000fe20000000023 */
[-C--:B------:R-:W-:Y:S01]  /*10d0*/  FFMA R29, R24, R22.reuse, R29 ;  /* 0x00000016181d7223 */ /* 0x080fe2000000001d */
[CC--:B------:R-:W-:Y:S01]  /*10e0*/  FFMA R48, R25.reuse, R22.reuse, R48 ;  /* 0x0000001619307223 */ /* 0x0c0fe20000000030 */
        /* <DEDUP_REMOVED lines=8> */
[C---:B--2---:R-:W-:Y:S01]  /*1170*/  FFMA R36, R12.reuse, R39, R49 ;  /* 0x000000270c247223 */ /* 0x044fe20000000031 */
[C---:B------:R-:W-:Y:S01]  /*1180*/  FFMA R37, R39.reuse, R13, R8 ;  /* 0x0000000d27257223 */ /* 0x040fe20000000008 */
[-C--:B------:R-:W-:Y:S01]  /*1190*/  FFMA R38, R39, R14.reuse, R51 ;  /* 0x0000000e27267223 */ /* 0x080fe20000000033 */
[CC--:B------:R-:W-:Y:S01]  /*11a0*/  FFMA R4, R12.reuse, R7.reuse, R53 ;  /* 0x000000070c047223 */ /* 0x0c0fe20000000035 */
[----:B------:R-:W-:Y:S01]  /*11b0*/  FFMA R5, R13, R7, R34 ;  /* 0x000000070d057223 */ /* 0x000fe20000000022 */
[----:B------:R-:W-:Y:S01]  /*11c0*/  FFMA R6, R7, R14, R10 ;  /* 0x0000000e07067223 */ /* 0x000fe2000000000a */
[-C--:B------:R-:W-:Y:S01]  /*11d0*/  FFMA R39, R39, R15.reuse, R52 ;  /* 0x0000000f27277223 */ /* 0x080fe20000000034 */
[----:B------:R-:W-:Y:S01]  /*11e0*/  FFMA R7, R7, R15, R16 ;  /* 0x0000000f07077223 */ /* 0x000fe20000000010 */
[-C--:B------:R-:W-:Y:S01]  /*11f0*/  FFMA R8, R12, R23.reuse, R29 ;  /* 0x000000170c087223 */ /* 0x080fe2000000001d */
[-C--:B------:R-:W-:Y:S01]  /*1200*/  FFMA R9, R13, R23.reuse, R48 ;  /* 0x000000170d097223 */ /* 0x080fe20000000030 */
[----:B------:R-:W-:Y:S01]  /*1210*/  FFMA R10, R14, R23, R55 ;  /* 0x000000170e0a7223 */ /* 0x000fe20000000037 */
[----:B------:R-:W-:Y:S01]  /*1220*/  FFMA R11, R23, R15, R22 ;  /* 0x0000000f170b7223 */ /* 0x000fe20000000016 */
[-C--:B------:R-:W-:Y:S01]  /*1230*/  FFMA R12, R12, R19.reuse, R57 ;  /* 0x000000130c0c7223 */ /* 0x080fe20000000039 */
[-C--:B------:R-:W-:Y:S01]  /*1240*/  FFMA R13, R13, R19.reuse, R20 ;  /* 0x000000130d0d7223 */ /* 0x080fe20000000014 */
[-C--:B------:R-:W-:Y:S01]  /*1250*/  FFMA R14, R14, R19.reuse, R31 ;  /* 0x000000130e0e7223 */ /* 0x080fe2000000001f */
[----:B------:R-:W-:Y:S01]  /*1260*/  FFMA R15, R15, R19, R32 ;  /* 0x000000130f0f7223 */ /* 0x000fe20000000020 */
[----:B------:R-:W-:Y:S06]  /*1270*/  BRA.U UP0, `(.L_x_3) ;  /* 0xfffffff500ac7547 */ /* 0x000fec000b83ffff */
[----:B------:R-:W-:Y:S06]  /*1280*/  BAR.SYNC.DEFER_BLOCKING 0x0 ;  /* 0x0000000000007b1d */ /* 0x000fec0000010000 */
[----:B------:R-:W-:Y:S05]  /*1290*/  BRA.U !UP1, `(.L_x_4) ;  /* 0xffffffed09d87547 */ /* 0x000fea000b83ffff */
[----:B------:R-:W-:Y:S02]  /*12a0*/  LEA R42, R3, R42, 0x9 ;  /* 0x0000002a032a7211 */ /* 0x000fe400078e48ff */
[----:B------:R-:W0:Y:S01]  /*12b0*/  LDC.64 R2, c[0x0][0x390] ;  /* 0x0000e400ff027b82 */ /* 0x000e220000000a00 */
[----:B------:R-:W-:Y:S02]  /*12c0*/  IADD3 R46, PT, PT, R46, R45, RZ ;  /* 0x0000002d2e2e7210 */ /* 0x000fe40007ffe0ff */
[----:B------:R-:W-:Y:S02]  /*12d0*/  STS.128 [R42], R36 ;  /* 0x000000242a007388 */ /* 0x000fe40000000c00 */
[----:B------:R-:W-:Y:S02]  /*12e0*/  LEA R47, R47, R46, 0xc ;  /* 0x0000002e2f2f7211 */ /* 0x000fe400078e60ff */
[----:B------:R-:W-:Y:S04]  /*12f0*/  STS.128 [R42+0x80], R4 ;  /* 0x000080042a007388 */ /* 0x000fe80000000c00 */
[----:B------:R-:W-:Y:S04]  /*1300*/  STS.128 [R42+0x100], R8 ;  /* 0x000100082a007388 */ /* 0x000fe80000000c00 */
[----:B------:R-:W-:Y:S01]  /*1310*/  STS.128 [R42+0x180], R12 ;  /* 0x0001800c2a007388 */ /* 0x000fe20000000c00 */
[----:B------:R-:W-:Y:S01]  /*1320*/  BAR.SYNC.DEFER_BLOCKING 0x0 ;  /* 0x0000000000007b1d */ /* 0x000fe20000010000 */
[----:B0-----:R-:W-:-:S05]  /*1330*/  IMAD.WIDE R2, R47, 0x4, R2 ;  /* 0x000000042f027825 */ /* 0x001fca00078e0202 */
[----:B------:R-:W0:Y:S04]  /*1340*/  LDS R17, [R43] ;  /* 0x000000002b117984 */ /* 0x000e280000000800 */
[----:B------:R-:W1:Y:S04]  /*1350*/  LDS R19, [R43+0x100] ;  /* 0x000100002b137984 */ /* 0x000e680000000800 */
[----:B------:R-:W2:Y:S04]  /*1360*/  LDS R21, [R43+0x200] ;  /* 0x000200002b157984 */ /* 0x000ea80000000800 */
[----:B------:R-:W3:Y:S04]  /*1370*/  LDS R23, [R43+0x300] ;  /* 0x000300002b177984 */ /* 0x000ee80000000800 */
[----:B------:R-:W4:Y:S04]  /*1380*/  LDS R25, [R43+0x400] ;  /* 0x000400002b197984 */ /* 0x000f280000000800 */
[----:B------:R-:W5:Y:S04]  /*1390*/  LDS R27, [R43+0x500] ;  /* 0x000500002b1b7984 */ /* 0x000f680000000800 */
        /* <DEDUP_REMOVED lines=10> */
[----:B0-----:R-:W-:Y:S04]  /*1440*/  STG.E desc[UR8][R2.64], R17 ;  /* 0x0000001102007986 */ /* 0x001fe8000c101908 */
[----:B-1----:R-:W-:Y:S04]  /*1450*/  STG.E desc[UR8][R2.64+0x8000], R19 ;  /* 0x0080001302007986 */ /* 0x002fe8000c101908 */
[----:B--2---:R-:W-:Y:S04]  /*1460*/  STG.E desc[UR8][R2.64+0x10000], R21 ;  /* 0x0100001502007986 */ /* 0x004fe8000c101908 */
[----:B---3--:R-:W-:Y:S04]  /*1470*/  STG.E desc[UR8][R2.64+0x18000], R23 ;  /* 0x0180001702007986 */ /* 0x008fe8000c101908 */
[----:B----4-:R-:W-:Y:S04]  /*1480*/  STG.E desc[UR8][R2.64+0x20000], R25 ;  /* 0x0200001902007986 */ /* 0x010fe8000c101908 */
[----:B-----5:R-:W-:Y:S04]  /*1490*/  STG.E desc[UR8][R2.64+0x28000], R27 ;  /* 0x0280001b02007986 */ /* 0x020fe8000c101908 */
        /* <DEDUP_REMOVED lines=11> */
.L_x_5:
        /* <DEDUP_REMOVED lines=11> */
.L_x_30:


//--------------------- .text._Z10kernel_53TPKfS0_Pf --------------------------
	.section	.text._Z10kernel_53TPKfS0_Pf,"ax",@progbits
	.align	128
        .global         _Z10kernel_53TPKfS0_Pf
        .type           _Z10kernel_53TPKfS0_Pf,@function
        .size           _Z10kernel_53TPKfS0_Pf,(.L_x_31 - _Z10kernel_53TPKfS0_Pf)
        .other          _Z10kernel_53TPKfS0_Pf,@"STO_CUDA_ENTRY STV_DEFAULT"
_Z10kernel_53TPKfS0_Pf:
.text._Z10kernel_53TPKfS0_Pf:
[----:B------:R-:W-:Y:S01]  /*0000*/  LDC R1, c[0x0][0x37c] ;  /* 0x0000df00ff017b82 */ /* 0x000fe20000000800 */
[----:B------:R-:W0:Y:S07]  /*0010*/  S2R R8, SR_TID.X ;  /* 0x0000000000087919 */ /* 0x000e2e0000002100 */
[----:B------:R-:W1:Y:S01]  /*0020*/  LDC.64 R2, c[0x0][0x380] ;  /* 0x0000e000ff027b82 */ /* 0x000e620000000a00 */
[----:B------:R-:W2:Y:S01]  /*0030*/  LDCU.64 UR8, c[0x0][0x358] ;  /* 0x00006b00ff0877ac */ /* 0x000ea20008000a00 */
[----:B------:R-:W3:Y:S01]  /*0040*/  S2R R7, SR_CTAID.X ;  /* 0x0000000000077919 */ /* 0x000ee20000002500 */
[----:B------:R-:W4:Y:S05]  /*0050*/  LDCU.64 UR10, c[0x0][0x380] ;  /* 0x00007000ff0a77ac */ /* 0x000f2a0008000a00 */
[----:B------:R-:W2:Y:S08]  /*0060*/  S2UR UR4, SR_CTAID.Y ;  /* 0x00000000000479c3 */ /* 0x000eb00000002600 */
[----:B------:R-:W4:Y:S01]  /*0070*/  S2UR UR6, SR_CgaCtaId ;  /* 0x00000000000679c3 */ /* 0x000f220000008800 */
[----:B------:R-:W-:Y:S01]  /*0080*/  UMOV UR5, 0x400 ;  /* 0x0000040000057882 */ /* 0x000fe20000000000 */
[----:B0-----:R-:W-:Y:S01]  /*0090*/  IMAD.WIDE.U32 R4, R8, 0x4, RZ ;  /* 0x0000000408047825 */ /* 0x001fe200078e00ff */
[----:B---3--:R-:W-:-:S03]  /*00a0*/  LEA R34, R7, R8, 0x8 ;  /* 0x0000000807227211 */ /* 0x008fc600078e40ff */
[----:B------:R-:W-:-:S04]  /*00b0*/  IMAD.WIDE.U32 R4, R7, 0x400, R4 ;  /* 0x0000040007047825 */ /* 0x000fc800078e0004 */
[----:B-1----:R-:W-:Y:S01]  /*00c0*/  IMAD.WIDE.U32 R2, R34, 0x4, R2 ;  /* 0x0000000422027825 */ /* 0x002fe200078e0002 */
[----:B--2---:R-:W-:Y:S02]  /*00d0*/  USHF.L.U32 UR4, UR4, 0x11, URZ ;  /* 0x0000001104047899 */ /* 0x004fe400080006ff */
[----:B----4-:R-:W-:Y:S01]  /*00e0*/  ULEA UR5, UR6, UR5, 0x18 ;  /* 0x0000000506057291 */ /* 0x010fe2000f8ec0ff */
[----:B------:R-:W-:Y:S01]  /*00f0*/  SHF.L.U32 R7, R8, 0x2, RZ ;  /* 0x0000000208077819 */ /* 0x000fe200000006ff */
[----:B------:R-:W5:Y:S01]  /*0100*/  LDG.E R32, desc[UR8][R2.64] ;  /* 0x0000000802207981 */ /* 0x000f62000c1e1900 */
[----:B------:R-:W-:-:S03]  /*0110*/  SHF.R.U32.HI R6, RZ, 0x5, R8 ;  /* 0x00000005ff067819 */ /* 0x000fc60000011608 */
[----:B------:R-:W5:Y:S04]  /*0120*/  LDG.E R30, desc[UR8][R2.64+0x4000] ;  /* 0x00400008021e7981 */ /* 0x000f68000c1e1900 */
[----:B------:R-:W5:Y:S04]  /*0130*/  LDG.E R31, desc[UR8][R2.64+0x8000] ;  /* 0x00800008021f7981 */ /* 0x000f68000c1e1900 */
[----:B------:R-:W5:Y:S04]  /*0140*/  LDG.E R28, desc[UR8][R2.64+0xc000] ;  /* 0x00c00008021c7981 */ /* 0x000f68000c1e1900 */
[----:B------:R-:W5:Y:S04]  /*0150*/  LDG.E R29, desc[UR8][R2.64+0x10000] ;  /* 0x01000008021d7981 */ /* 0x000f68000c1e1900 */
[----:B------:R-:W5:Y:S04]  /*0160*/  LDG.E R14, desc[UR8][R2.64+0x14000] ;  /* 0x01400008020e7981 */ /* 0x000f68000c1e1900 */
[----:B------:R-:W5:Y:S04]  /*0170*/  LDG.E R15, desc[UR8][R2.64+0x18000] ;  /* 0x01800008020f7981 */ /* 0x000f68000c1e1900 */
[----:B------:R0:W5:Y:S01]  /*0180*/  LDG.E R0, desc[UR8][R2.64+0x1c000] ;  /* 0x01c0000802007981 */ /* 0x000162000c1e1900 */
[----:B------:R-:W-:Y:S01]  /*0190*/  LEA R33, R6, UR5, 0x7 ;  /* 0x0000000506217c11 */ /* 0x000fe2000f8e38ff */
[----:B------:R-:W-:Y:S01]  /*01a0*/  HFMA2 R43, -RZ, RZ, 0, 0 ;  /* 0x00000000ff2b7431 */ /* 0x000fe200000001ff */
[----:B------:R-:W-:Y:S01]  /*01b0*/  CS2R R44, SRZ ;  /* 0x00000000002c7805 */ /* 0x000fe2000001ff00 */
[----:B------:R-:W-:Y:S01]  /*01c0*/  HFMA2 R66, -RZ, RZ, 0, 0 ;  /* 0x00000000ff427431 */ /* 0x000fe200000001ff */
[----:B------:R-:W-:-:S02]  /*01d0*/  CS2R R40, SRZ ;  /* 0x0000000000287805 */ /* 0x000fc4000001ff00 */
[----:B------:R-:W-:Y:S02]  /*01e0*/  CS2R R62, SRZ ;  /* 0x00000000003e7805 */ /* 0x000fe4000001ff00 */
[----:B------:R-:W-:Y:S02]  /*01f0*/  CS2R R58, SRZ ;  /* 0x00000000003a7805 */ /* 0x000fe4000001ff00 */
[----:B------:R-:W-:Y:S02]  /*0200*/  CS2R R54, SRZ ;  /* 0x0000000000367805 */ /* 0x000fe4000001ff00 */
[----:B------:R-:W-:Y:S02]  /*0210*/  CS2R R50, SRZ ;  /* 0x0000000000327805 */ /* 0x000fe4000001ff00 */
[----:B0-----:R-:W-:Y:S02]  /*0220*/  SHF.L.U32 R2, R8, 0xc, RZ ;  /* 0x0000000c08027819 */ /* 0x001fe400000006ff */
[----:B------:R-:W-:-:S02]  /*0230*/  CS2R R46, SRZ ;  /* 0x00000000002e7805 */ /* 0x000fc4000001ff00 */
[----:B------:R-:W-:Y:S02]  /*0240*/  IADD3 R8, P0, PT, R4, UR10, RZ ;  /* 0x0000000a04087c10 */ /* 0x000fe4000ff1e0ff */
[----:B------:R-:W-:Y:S02]  /*0250*/  CS2R R38, SRZ ;  /* 0x0000000000267805 */ /* 0x000fe4000001ff00 */
[----:B------:R-:W-:Y:S02]  /*0260*/  LOP3.LUT R4, R7, 0x7c, RZ, 0xc0, !PT ;  /* 0x0000007c07047812 */ /* 0x000fe400078ec0ff */
[----:B------:R-:W-:Y:S02]  /*0270*/  CS2R R64, SRZ ;  /* 0x0000000000407805 */ /* 0x000fe4000001ff00 */
[----:B------:R-:W-:Y:S02]  /*0280*/  LOP3.LUT R3, R6, UR4, RZ, 0xfc, !PT ;  /* 0x0000000406037c12 */ /* 0x000fe4000f8efcff */
[----:B------:R-:W-:-:S02]  /*0290*/  CS2R R60, SRZ ;  /* 0x00000000003c7805 */ /* 0x000fc4000001ff00 */
[----:B------:R-:W-:Y:S02]  /*02a0*/  IADD3 R6, P1, PT, R8, 0x20000, RZ ;  /* 0x0002000008067810 */ /* 0x000fe40007f3e0ff */
[----:B------:R-:W-:Y:S02]  /*02b0*/  CS2R R56, SRZ ;  /* 0x0000000000387805 */ /* 0x000fe4000001ff00 */
[----:B------:R-:W-:Y:S02]  /*02c0*/  IADD3 R33, PT, PT, R33, R4, RZ ;  /* 0x0000000421217210 */ /* 0x000fe40007ffe0ff */
[----:B------:R-:W-:Y:S02]  /*02d0*/  CS2R R52, SRZ ;  /* 0x0000000000347805 */ /* 0x000fe4000001ff00 */
[----:B------:R-:W-:Y:S02]  /*02e0*/  LOP3.LUT R4, R3, 0x1f000, R2, 0xf8, !PT ;  /* 0x0001f00003047812 */ /* 0x000fe400078ef802 */
[----:B------:R-:W-:-:S02]  /*02f0*/  CS2R R48, SRZ ;  /* 0x0000000000307805 */ /* 0x000fc4000001ff00 */
[----:B------:R-:W-:Y:S02]  /*0300*/  IADD3.X R7, PT, PT, RZ, UR11, R5, P1, P0 ;  /* 0x0000000bff077c10 */ /* 0x000fe40008fe0405 */
[----:B------:R-:W-:Y:S02]  /*0310*/  CS2R R36, SRZ ;  /* 0x0000000000247805 */ /* 0x000fe4000001ff00 */
[----:B------:R-:W-:Y:S01]  /*0320*/  PLOP3.LUT P0, PT, PT, PT, PT, 0x80, 0x8 ;  /* 0x000000000008781c */ /* 0x000fe20003f0f070 */
[----:B------:R-:W-:Y:S01]  /*0330*/  UMOV UR7, 0xfffffff8 ;  /* 0xfffffff800077882 */ /* 0x000fe20000000000 */
[----:B------:R-:W-:Y:S02]  /*0340*/  MOV R35, RZ ;  /* 0x000000ff00237202 */ /* 0x000fe40000000f00 */
[----:B------:R-:W-:Y:S02]  /*0350*/  MOV R68, RZ ;  /* 0x000000ff00447202 */ /* 0x000fe40000000f00 */
[----:B------:R-:W-:-:S07]  /*0360*/  IADD3 R2, PT, PT, R34, 0xf000, RZ ;  /* 0x0000f00022027810 */ /* 0x000fce0007ffe0ff */
.L_x_7:
[----:B------:R-:W0:Y:S02]  /*0370*/  LDC.64 R16, c[0x0][0x388] ;  /* 0x0000e200ff107b82 */ /* 0x000e240000000a00 */
[----:B0-----:R-:W-:-:S06]  /*0380*/  IMAD.WIDE.U32 R16, R4, 0x4, R16 ;  /* 0x0000000404107825 */ /* 0x001fcc00078e0010 */
[----:B------:R-:W2:Y:S01]  /*0390*/  LDG.E.CONSTANT R16, desc[UR8][R16.64] ;  /* 0x0000000810107981 */ /* 0x000ea2000c1e9900 */
[----:B------:R-:W0:Y:S01]  /*03a0*/  S2UR UR6, SR_CgaCtaId ;  /* 0x00000000000679c3 */ /* 0x000e220000008800 */
[----:B------:R-:W-:Y:S01]  /*03b0*/  UIADD3 UR7, UPT, UPT, UR7, 0x8, URZ ;  /* 0x0000000807077890 */ /* 0x000fe2000fffe0ff */
[----:B------:R-:W-:-:S03]  /*03c0*/  UMOV UR5, 0x400 ;  /* 0x0000040000057882 */ /* 0x000fc60000000000 */
[----:B------:R-:W-:Y:S02]  /*03d0*/  UISETP.GT.U32.AND UP0, UPT, UR7, 0xff7, UPT ;  /* 0x00000ff70700788c */ /* 0x000fe4000bf04070 */
[----:B0-----:R-:W-:Y:S01]  /*03e0*/  ULEA UR5, UR6, UR5, 0x18 ;  /* 0x0000000506057291 */ /* 0x001fe2000f8ec0ff */
[----:B--2---:R0:W-:Y:S06]  /*03f0*/  STS [R33], R16 ;  /* 0x0000001021007388 */ /* 0x0041ec0000000800 */
[----:B------:R-:W-:Y:S05]  /*0400*/  BRA.U UP0, `(.L_x_6) ;  /* 0x0000000100987547 */ /* 0x000fea000b800000 */
[----:B0-----:R-:W0:Y:S01]  /*0410*/  LDC.64 R16, c[0x0][0x380] ;  /* 0x0000e000ff107b82 */ /* 0x001e220000000a00 */
[C---:B------:R-:W-:Y:S02]  /*0420*/  IADD3 R23, PT, PT, R2.reuse, -0x6000, RZ ;  /* 0xffffa00002177810 */ /* 0x040fe40007ffe0ff */
[C---:B------:R-:W-:Y:S02]  /*0430*/  IADD3 R21, PT, PT, R2.reuse, -0x5000, RZ ;  /* 0xffffb00002157810 */ /* 0x040fe40007ffe0ff */
[C---:B------:R-:W-:Y:S02]  /*0440*/  IADD3 R19, PT, PT, R2.reuse, -0x4000, RZ ;  /* 0xffffc00002137810 */ /* 0x040fe40007ffe0ff */
[C---:B------:R-:W-:Y:S02]  /*0450*/  IADD3 R27, PT, PT, R2.reuse, -0x3000, RZ ;  /* 0xffffd000021b7810 */ /* 0x040fe40007ffe0ff */
[C---:B------:R-:W-:Y:S02]  /*0460*/  IADD3 R25, PT, PT, R2.reuse, -0x2000, RZ ;  /* 0xffffe00002197810 */ /* 0x040fe40007ffe0ff */
[----:B------:R-:W-:Y:S01]  /*0470*/  IADD3 R67, PT, PT, R2, -0x1000, RZ ;  /* 0xfffff00002437810 */ /* 0x000fe20007ffe0ff */
[----:B0-----:R-:W-:-:S04]  /*0480*/  IMAD.WIDE.U32 R22, R23, 0x4, R16 ;  /* 0x0000000417167825 */ /* 0x001fc800078e0010 */
[--C-:B------:R-:W-:Y:S01]  /*0490*/  IMAD.WIDE.U32 R20, R21, 0x4, R16.reuse ;  /* 0x0000000415147825 */ /* 0x100fe200078e0010 */
[----:B------:R0:W2:Y:S03]  /*04a0*/  LDG.E R42, desc[UR8][R22.64] ;  /* 0x00000008162a7981 */ /* 0x0000a6000c1e1900 */
[--C-:B------:R-:W-:Y:S02]  /*04b0*/  IMAD.WIDE.U32 R18, R19, 0x4, R16.reuse ;  /* 0x0000000413127825 */ /* 0x100fe400078e0010 */
[----:B------:R-:W3:Y:S02]  /*04c0*/  LDG.E R20, desc[UR8][R20.64] ;  /* 0x0000000814147981 */ /* 0x000ee4000c1e1900 */
[--C-:B------:R-:W-:Y:S02]  /*04d0*/  IMAD.WIDE.U32 R26, R27, 0x4, R16.reuse ;  /* 0x000000041b1a7825 */ /* 0x100fe400078e0010 */
[----:B------:R-:W4:Y:S02]  /*04e0*/  LDG.E R18, desc[UR8][R18.64] ;  /* 0x0000000812127981 */ /* 0x000f24000c1e1900 */
[----:B------:R-:W-:-:S02]  /*04f0*/  IMAD.WIDE.U32 R24, R25, 0x4, R16 ;  /* 0x0000000419187825 */ /* 0x000fc400078e0010 */
[----:B------:R-:W4:Y:S02]  /*0500*/  LDG.E R26, desc[UR8][R26.64] ;  /* 0x000000081a1a7981 */ /* 0x000f24000c1e1900 */
[--C-:B0-----:R-:W-:Y:S02]  /*0510*/  IMAD.WIDE.U32 R22, R67, 0x4, R16.reuse ;  /* 0x0000000443167825 */ /* 0x101fe400078e0010 */
[----:B------:R-:W4:Y:S02]  /*0520*/  LDG.E R24, desc[UR8][R24.64] ;  /* 0x0000000818187981 */ /* 0x000f24000c1e1900 */
[----:B------:R-:W-:Y:S02]  /*0530*/  IMAD.WIDE.U32 R16, R2, 0x4, R16 ;  /* 0x0000000402107825 */ /* 0x000fe400078e0010 */
[----:B------:R-:W4:Y:S04]  /*0540*/  LDG.E R22, desc[UR8][R22.64] ;  /* 0x0000000816167981 */ /* 0x000f28000c1e1900 */
[----:B------:R-:W4:Y:S04]  /*0550*/  LDG.E R16, desc[UR8][R16.64] ;  /* 0x0000000810107981 */ /* 0x000f28000c1e1900 */
[----:B------:R-:W4:Y:S01]  /*0560*/  LDG.E R19, desc[UR8][R6.64] ;  /* 0x0000000806137981 */ /* 0x000f22000c1e1900 */
[----:B--2--5:R-:W-:-:S02]  /*0570*/  FSEL R30, R30, R42, P0 ;  /* 0x0000002a1e1e7208 */ /* 0x024fc40000000000 */
[----:B------:R-:W-:Y:S02]  /*0580*/  FSEL R5, R42, R5, P0 ;  /* 0x000000052a057208 */ /* 0x000fe40000000000 */
[----:B---3--:R-:W-:Y:S02]  /*0590*/  FSEL R31, R31, R20, P0 ;  /* 0x000000141f1f7208 */ /* 0x008fe40000000000 */
[----:B------:R-:W-:Y:S02]  /*05a0*/  FSEL R8, R20, R8, P0 ;  /* 0x0000000814087208 */ /* 0x000fe40000000000 */
[----:B----4-:R-:W-:Y:S02]  /*05b0*/  FSEL R28, R28, R18, P0 ;  /* 0x000000121c1c7208 */ /* 0x010fe40000000000 */
[----:B------:R-:W-:Y:S02]  /*05c0*/  FSEL R9, R18, R9, P0 ;  /* 0x0000000912097208 */ /* 0x000fe40000000000 */
[----:B------:R-:W-:-:S02]  /*05d0*/  FSEL R29, R29, R26, P0 ;  /* 0x0000001a1d1d7208 */ /* 0x000fc40000000000 */
[----:B------:R-:W-:Y:S02]  /*05e0*/  FSEL R10, R26, R10, P0 ;  /* 0x0000000a1a0a7208 */ /* 0x000fe40000000000 */
[----:B------:R-:W-:Y:S02]  /*05f0*/  FSEL R14, R14, R24, P0 ;  /* 0x000000180e0e7208 */ /* 0x000fe40000000000 */
[----:B------:R-:W-:Y:S02]  /*0600*/  FSEL R11, R24, R11, P0 ;  /* 0x0000000b180b7208 */ /* 0x000fe40000000000 */
[----:B------:R-:W-:Y:S02]  /*0610*/  FSEL R15, R15, R22, P0 ;  /* 0x000000160f0f7208 */ /* 0x000fe40000000000 */
[----:B------:R-:W-:Y:S02]  /*0620*/  FSEL R12, R22, R12, P0 ;  /* 0x0000000c160c7208 */ /* 0x000fe40000000000 */
[----:B------:R-:W-:-:S02]  /*0630*/  FSEL R0, R0, R16, P0 ;  /* 0x0000001000007208 */ /* 0x000fc40000000000 */
[----:B------:R-:W-:Y:S02]  /*0640*/  FSEL R13, R16, R13, P0 ;  /* 0x0000000d100d7208 */ /* 0x000fe40000000000 */
[----:B------:R-:W-:Y:S02]  /*0650*/  FSEL R32, R32, R19, P0 ;  /* 0x0000001320207208 */ /* 0x000fe40000000000 */
[----:B------:R-:W-:-:S07]  /*0660*/  FSEL R3, R19, R3, P0 ;  /* 0x0000000313037208 */ /* 0x000fce0000000000 */
.L_x_6:
[----:B------:R-:W-:Y:S01]  /*0670*/  BAR.SYNC.DEFER_BLOCKING 0x0 ;  /* 0x0000000000007b1d */ /* 0x000fe20000010000 */
[----:B-----5:R-:W-:Y:S01]  /*0680*/  FSEL R42, R32, R3, P0 ;  /* 0x00000003202a7208 */ /* 0x020fe20000000000 */
[----:B------:R-:W-:-:S04]  /*0690*/  UISETP.GE.U32.AND UP0, UPT, UR7, 0xff8, UPT ;  /* 0x00000ff80700788c */ /* 0x000fc8000bf06070 */
[----:B------:R-:W1:Y:S01]  /*06a0*/  LDS.128 R24, [UR5+0x20] ;  /* 0x00002005ff187984 */ /* 0x000e620008000c00 */
[----:B------:R-:W-:Y:S02]  /*06b0*/  IADD3 R6, P1, PT, R6, 0x20000, RZ ;  /* 0x0002000006067810 */ /* 0x000fe40007f3e0ff */
[----:B------:R-:W-:Y:S01]  /*06c0*/  IADD3 R4, PT, PT, R4, 0x8, RZ ;  /* 0x0000000804047810 */ /* 0x000fe20007ffe0ff */
[----:B0-----:R-:W0:Y:S01]  /*06d0*/  LDS.128 R16, [UR5] ;  /* 0x00000005ff107984 */ /* 0x001e220008000c00 */
[----:B------:R-:W-:Y:S02]  /*06e0*/  IADD3 R2, PT, PT, R2, 0x8000, RZ ;  /* 0x0000800002027810 */ /* 0x000fe40007ffe0ff */
[----:B------:R-:W-:Y:S01]  /*06f0*/  IADD3.X R7, PT, PT, RZ, R7, RZ, P1, !PT ;  /* 0x00000007ff077210 */ /* 0x000fe20000ffe4ff */
[----:B------:R-:W2:Y:S01]  /*0700*/  LDS.128 R20, [UR5+0x10] ;  /* 0x00001005ff147984 */ /* 0x000ea20008000c00 */
[C---:B-1----:R-:W-:Y:S01]  /*0710*/  FFMA R47, R42.reuse, R24, R47 ;  /* 0x000000182a2f7223 */ /* 0x042fe2000000002f */
[C---:B------:R-:W-:Y:S01]  /*0720*/  FFMA R50, R42.reuse, R25, R50 ;  /* 0x000000192a327223 */ /* 0x040fe20000000032 */
[C---:B------:R-:W-:Y:S01]  /*0730*/  FFMA R55, R42.reuse, R26, R55 ;  /* 0x0000001a2a377223 */ /* 0x040fe20000000037 */
[C---:B------:R-:W-:Y:S01]  /*0740*/  FFMA R58, R42.reuse, R27, R58 ;  /* 0x0000001b2a3a7223 */ /* 0x040fe2000000003a */
[C---:B0-----:R-:W-:Y:S01]  /*0750*/  FFMA R49, R42.reuse, R16, R49 ;  /* 0x000000102a317223 */ /* 0x041fe20000000031 */
[----:B------:R-:W0:Y:S01]  /*0760*/  LDS.128 R24, [UR5+0x40] ;  /* 0x00004005ff187984 */ /* 0x000e220008000c00 */
[C---:B------:R-:W-:Y:S01]  /*0770*/  FFMA R52, R42.reuse, R17, R52 ;  /* 0x000000112a347223 */ /* 0x040fe20000000034 */
[C---:B------:R-:W-:Y:S01]  /*0780*/  FFMA R57, R42.reuse, R18, R57 ;  /* 0x000000122a397223 */ /* 0x040fe20000000039 */
[C---:B------:R-:W-:Y:S01]  /*0790*/  FFMA R60, R42.reuse, R19, R60 ;  /* 0x000000132a3c7223 */ /* 0x040fe2000000003c */
[C---:B--2---:R-:W-:Y:S01]  /*07a0*/  FFMA R65, R42.reuse, R20, R65 ;  /* 0x000000142a417223 */ /* 0x044fe20000000041 */
[----:B------:R-:W1:Y:S01]  /*07b0*/  LDS.128 R16, [UR5+0x30] ;  /* 0x00003005ff107984 */ /* 0x000e620008000c00 */
[C---:B------:R-:W-:Y:S01]  /*07c0*/  FFMA R68, R42.reuse, R21, R68 ;  /* 0x000000152a447223 */ /* 0x040fe20000000044 */
[C---:B------:R-:W-:Y:S01]  /*07d0*/  FFMA R37, R42.reuse, R22, R37 ;  /* 0x000000162a257223 */ /* 0x040fe20000000025 */
[----:B------:R-:W-:-:S02]  /*07e0*/  FFMA R36, R42, R23, R36 ;  /* 0x000000172a247223 */ /* 0x000fc40000000024 */
[----:B------:R-:W2:Y:S01]  /*07f0*/  LDS.128 R20, [UR5+0x50] ;  /* 0x00005005ff147984 */ /* 0x000ea20008000c00 */
[C---:B0-----:R-:W-:Y:S01]  /*0800*/  FFMA R45, R42.reuse, R24, R45 ;  /* 0x000000182a2d7223 */ /* 0x041fe2000000002d */
[C---:B------:R-:W-:Y:S01]  /*0810*/  FFMA R48, R42.reuse, R25, R48 ;  /* 0x000000192a307223 */ /* 0x040fe20000000030 */
[C---:B------:R-:W-:Y:S01]  /*0820*/  FFMA R53, R42.reuse, R26, R53 ;  /* 0x0000001a2a357223 */ /* 0x040fe20000000035 */
[C---:B------:R-:W-:Y:S02]  /*0830*/  FFMA R56, R42.reuse, R27, R56 ;  /* 0x0000001b2a387223 */ /* 0x040fe40000000038 */
[----:B------:R-:W0:Y:S01]  /*0840*/  LDS.128 R24, [UR5+0x60] ;  /* 0x00006005ff187984 */ /* 0x000e220008000c00 */
[C---:B-1----:R-:W-:Y:S01]  /*0850*/  FFMA R63, R42.reuse, R16, R63 ;  /* 0x000000102a3f7223 */ /* 0x042fe2000000003f */
        /* <DEDUP_REMOVED lines=17> */
[----:B------:R-:W-:Y:S01]  /*0970*/  FFMA R44, R42, R19, R44 ;  /* 0x000000132a2c7223 */ /* 0x000fe2000000002c */
[----:B------:R-:W-:Y:S01]  /*0980*/  FSEL R42, R30, R5, P0 ;  /* 0x000000051e2a7208 */ /* 0x000fe20000000000 */
[----:B------:R-:W1:Y:S04]  /*0990*/  LDS.128 R16, [UR5+0xb0] ;  /* 0x0000b005ff107984 */ /* 0x000e680008000c00 */
[C---:B--2---:R-:W-:Y:S01]  /*09a0*/  FFMA R65, R42.reuse, R20, R65 ;  /* 0x000000142a417223 */ /* 0x044fe20000000041 */
        /* <DEDUP_REMOVED lines=12> */
[----:B------:R-:W-:-:S02]  /*0a70*/  FFMA R38, R42, R19, R38 ;  /* 0x000000132a267223 */ /* 0x000fc40000000026 */
[----:B------:R-:W1:Y:S01]  /*0a80*/  LDS.128 R16, [UR5+0xf0] ;  /* 0x0000f005ff107984 */ /* 0x000e620008000c00 */
[C---:B--2---:R-:W-:Y:S01]  /*0a90*/  FFMA R61, R42.reuse, R20, R61 ;  /* 0x000000142a3d7223 */ /* 0x044fe2000000003d */
[C---:B------:R-:W-:Y:S01]  /*0aa0*/  FFMA R64, R42.reuse, R21, R64 ;  /* 0x000000152a407223 */ /* 0x040fe20000000040 */
[C---:B------:R-:W-:Y:S01]  /*0ab0*/  FFMA R39, R42.reuse, R22, R39 ;  /* 0x000000162a277223 */ /* 0x040fe20000000027 */
[C---:B------:R-:W-:Y:S02]  /*0ac0*/  FFMA R40, R42.reuse, R23, R40 ;  /* 0x000000172a287223 */ /* 0x040fe40000000028 */
[----:B------:R-:W-:Y:S01]  /*0ad0*/  LDS.128 R20, [UR5+0x110] ;  /* 0x00011005ff147984 */ /* 0x000fe20008000c00 */
[C---:B0-----:R-:W-:Y:S01]  /*0ae0*/  FFMA R47, R42.reuse, R24, R47 ;  /* 0x000000182a2f7223 */ /* 0x041fe2000000002f */
[C---:B------:R-:W-:Y:S01]  /*0af0*/  FFMA R50, R42.reuse, R25, R50 ;  /* 0x000000192a327223 */ /* 0x040fe20000000032 */
[C---:B------:R-:W-:Y:S01]  /*0b00*/  FFMA R55, R42.reuse, R26, R55 ;  /* 0x0000001a2a377223 */ /* 0x040fe20000000037 */
[----:B------:R-:W-:-:S02]  /*0b10*/  FFMA R58, R42, R27, R58 ;  /* 0x0000001b2a3a7223 */ /* 0x000fc4000000003a */
[----:B------:R-:W0:Y:S01]  /*0b20*/  LDS.128 R24, [UR5+0xc0] ;  /* 0x0000c005ff187984 */ /* 0x000e220008000c00 */
[C---:B-1----:R-:W-:Y:S01]  /*0b30*/  FFMA R59, R42.reuse, R16, R59 ;  /* 0x000000102a3b7223 */ /* 0x042fe2000000003b */
        /* <DEDUP_REMOVED lines=8> */
[----:B------:R-:W0:Y:S02]  /*0bc0*/  LDS.128 R24, [UR5+0xe0] ;  /* 0x0000e005ff187984 */ /* 0x000e240008000c00 */
[C---:B0-----:R-:W-:Y:S01]  /*0bd0*/  FFMA R43, R42.reuse, R24, R43 ;  /* 0x000000182a2b7223 */ /* 0x041fe2000000002b */
[C---:B------:R-:W-:Y:S01]  /*0be0*/  FFMA R46, R42.reuse, R25, R46 ;  /* 0x000000192a2e7223 */ /* 0x040fe2000000002e */
[C---:B------:R-:W-:Y:S01]  /*0bf0*/  FFMA R51, R42.reuse, R26, R51 ;  /* 0x0000001a2a337223 */ /* 0x040fe20000000033 */
[----:B------:R-:W-:Y:S01]  /*0c00*/  FFMA R54, R42, R27, R54 ;  /* 0x0000001b2a367223 */ /* 0x000fe20000000036 */
[----:B------:R-:W-:Y:S01]  /*0c10*/  FSEL R42, R31, R8, P0 ;  /* 0x000000081f2a7208 */ /* 0x000fe20000000000 */
[----:B------:R-:W0:Y:S04]  /*0c20*/  LDS.128 R24, [UR5+0x100] ;  /* 0x00010005ff187984 */ /* 0x000e280008000c00 */
[C---:B------:R-:W-:Y:S01]  /*0c30*/  FFMA R65, R42.reuse, R20, R65 ;  /* 0x000000142a417223 */ /* 0x040fe20000000041 */
[C---:B------:R-:W-:Y:S01]  /*0c40*/  FFMA R68, R42.reuse, R21, R68 ;  /* 0x000000152a447223 */ /* 0x040fe20000000044 */
[C---:B------:R-:W-:Y:S01]  /*0c50*/  FFMA R37, R42.reuse, R22, R37 ;  /* 0x000000162a257223 */ /* 0x040fe20000000025 */
[C---:B------:R-:W-:Y:S01]  /*0c60*/  FFMA R36, R42.reuse, R23, R36 ;  /* 0x000000172a247223 */ /* 0x040fe20000000024 */
[C---:B------:R-:W-:Y:S01]  /*0c70*/  FFMA R63, R42.reuse, R16, R63 ;  /* 0x000000102a3f7223 */ /* 0x040fe2000000003f */
[C---:B------:R-:W-:Y:S01]  /*0c80*/  FFMA R66, R42.reuse, R17, R66 ;  /* 0x000000112a427223 */ /* 0x040fe20000000042 */
[C---:B------:R-:W-:Y:S01]  /*0c90*/  FFMA R35, R42.reuse, R18, R35 ;  /* 0x000000122a237223 */ /* 0x040fe20000000023 */
[C---:B------:R-:W-:Y:S01]  /*0ca0*/  FFMA R38, R42.reuse, R19, R38 ;  /* 0x000000132a267223 */ /* 0x040fe20000000026 */
[----:B------:R-:W1:Y:S04]  /*0cb0*/  LDS.128 R20, [UR5+0x150] ;  /* 0x00015005ff147984 */ /* 0x000e680008000c00 */
[----:B------:R-:W2:Y:S01]  /*0cc0*/  LDS.128 R16, [UR5+0x170] ;  /* 0x00017005ff107984 */ /* 0x000ea20008000c00 */
        /* <DEDUP_REMOVED lines=8> */
[C---:B------:R-:W-:Y:S01]  /*0d50*/  FFMA R40, R42.reuse, R23, R40 ;  /* 0x000000172a287223 */ /* 0x040fe20000000028 */
[C---:B--2---:R-:W-:Y:S01]  /*0d60*/  FFMA R59, R42.reuse, R16, R59 ;  /* 0x000000102a3b7223 */ /* 0x044fe2000000003b */
[C---:B------:R-:W-:Y:S01]  /*0d70*/  FFMA R62, R42.reuse, R17, R62 ;  /* 0x000000112a3e7223 */ /* 0x040fe2000000003e */
[C---:B------:R-:W-:Y:S01]  /*0d80*/  FFMA R41, R42.reuse, R18, R41 ;  /* 0x000000122a297223 */ /* 0x040fe20000000029 */
[C---:B------:R-:W-:Y:S01]  /*0d90*/  FFMA R44, R42.reuse, R19, R44 ;  /* 0x000000132a2c7223 */ /* 0x040fe2000000002c */
[----:B------:R-:W-:Y:S04]  /*0da0*/  LDS.128 R20, [UR5+0x190] ;  /* 0x00019005ff147984 */ /* 0x000fe80008000c00 */
        /* <DEDUP_REMOVED lines=9> */
[C---:B------:R-:W-:Y:S02]  /*0e40*/  FFMA R56, R42.reuse, R27, R56 ;  /* 0x0000001b2a387223 */ /* 0x040fe40000000038 */
        /* <DEDUP_REMOVED lines=166> */
[C---:B------:R-:W-:Y:S01]  /*18b0*/  FFMA R54, R42.reuse, R27, R54 ;  /* 0x0000001b2a367223 */ /* 0x040fe20000000036 */
[----:B------:R-:W-:Y:S01]  /*18c0*/  FFMA R42, R42, R19, R44 ;  /* 0x000000132a2a7223 */ /* 0x000fe2000000002c */
[----:B------:R-:W0:Y:S01]  /*18d0*/  LDS.128 R24, [UR5+0x380] ;  /* 0x00038005ff187984 */ /* 0x000e220008000c00 */
[----:B------:R-:W-:-:S02]  /*18e0*/  FSEL R44, R0, R13, P0 ;  /* 0x0000000d002c7208 */ /* 0x000fc40000000000 */
[----:B------:R-:W-:Y:S01]  /*18f0*/  PLOP3.LUT P0, PT, P0, PT, PT, 0x8, 0x80 ;  /* 0x000000000080781c */ /* 0x000fe2000070e170 */
[----:B------:R-:W1:Y:S02]  /*1900*/  LDS.128 R16, [UR5+0x3b0] ;  /* 0x0003b005ff107984 */ /* 0x000e640008000c00 */
[C---:B------:R-:W-:Y:S01]  /*1910*/  FFMA R65, R44.reuse, R20, R65 ;  /* 0x000000142c417223 */ /* 0x040fe20000000041 */
[C---:B------:R-:W-:Y:S01]  /*1920*/  FFMA R68, R44.reuse, R21, R68 ;  /* 0x000000152c447223 */ /* 0x040fe20000000044 */
[C---:B------:R-:W-:Y:S01]  /*1930*/  FFMA R37, R44.reuse, R22, R37 ;  /* 0x000000162c257223 */ /* 0x040fe20000000025 */
[C---:B------:R-:W-:Y:S02]  /*1940*/  FFMA R36, R44.reuse, R23, R36 ;  /* 0x000000172c247223 */ /* 0x040fe40000000024 */
[----:B------:R-:W2:Y:S01]  /*1950*/  LDS.128 R20, [UR5+0x3d0] ;  /* 0x0003d005ff147984 */ /* 0x000ea20008000c00 */
[C---:B0-----:R-:W-:Y:S01]  /*1960*/  FFMA R49, R44.reuse, R24, R49 ;  /* 0x000000182c317223 */ /* 0x041fe20000000031 */
[C---:B------:R-:W-:Y:S01]  /*1970*/  FFMA R52, R44.reuse, R25, R52 ;  /* 0x000000192c347223 */ /* 0x040fe20000000034 */
[C---:B------:R-:W-:Y:S01]  /*1980*/  FFMA R57, R44.reuse, R26, R57 ;  /* 0x0000001a2c397223 */ /* 0x040fe20000000039 */
[C---:B------:R-:W-:Y:S01]  /*1990*/  FFMA R60, R44.reuse, R27, R60 ;  /* 0x0000001b2c3c7223 */ /* 0x040fe2000000003c */
[C---:B-1----:R-:W-:Y:S01]  /*19a0*/  FFMA R63, R44.reuse, R16, R63 ;  /* 0x000000102c3f7223 */ /* 0x042fe2000000003f */
[----:B------:R-:W0:Y:S01]  /*19b0*/  LDS.128 R24, [UR5+0x3a0] ;  /* 0x0003a005ff187984 */ /* 0x000e220008000c00 */
[C---:B------:R-:W-:Y:S01]  /*19c0*/  FFMA R66, R44.reuse, R17, R66 ;  /* 0x000000112c427223 */ /* 0x040fe20000000042 */
[C---:B------:R-:W-:Y:S01]  /*19d0*/  FFMA R35, R44.reuse, R18, R35 ;  /* 0x000000122c237223 */ /* 0x040fe20000000023 */
[----:B------:R-:W-:-:S02]  /*19e0*/  FFMA R38, R44, R19, R38 ;  /* 0x000000132c267223 */ /* 0x000fc40000000026 */
[----:B------:R-:W1:Y:S01]  /*19f0*/  LDS.128 R16, [UR5+0x3e0] ;  /* 0x0003e005ff107984 */ /* 0x000e620008000c00 */
[C---:B--2---:R-:W-:Y:S01]  /*1a00*/  FFMA R61, R44.reuse, R20, R61 ;  /* 0x000000142c3d7223 */ /* 0x044fe2000000003d */
[C---:B------:R-:W-:Y:S01]  /*1a10*/  FFMA R64, R44.reuse, R21, R64 ;  /* 0x000000152c407223 */ /* 0x040fe20000000040 */
[C---:B------:R-:W-:Y:S01]  /*1a20*/  FFMA R39, R44.reuse, R22, R39 ;  /* 0x000000162c277223 */ /* 0x040fe20000000027 */
[C---:B------:R-:W-:Y:S01]  /*1a30*/  FFMA R40, R44.reuse, R23, R40 ;  /* 0x000000172c287223 */ /* 0x040fe20000000028 */
        /* <DEDUP_REMOVED lines=18> */
[----:B------:R-:W-:Y:S06]  /*1b60*/  BAR.SYNC.DEFER_BLOCKING 0x0 ;  /* 0x0000000000007b1d */ /* 0x000fec0000010000 */
[----:B------:R-:W-:Y:S05]  /*1b70*/  BRA.U !UP0, `(.L_x_7) ;  /* 0xffffffe508fc7547 */ /* 0x000fea000b83ffff */
[----:B------:R-:W0:Y:S01]  /*1b80*/  LDC.64 R2, c[0x0][0x390] ;  /* 0x0000e400ff027b82 */ /* 0x000e220000000a00 */
[----:B------:R-:W1:Y:S01]  /*1b90*/  LDCU.64 UR6, c[0x0][0x390] ;  /* 0x00007200ff0677ac */ /* 0x000e620008000a00 */
[C---:B------:R-:W-:Y:S02]  /*1ba0*/  IADD3 R0, P0, PT, R34.reuse, UR4, RZ ;  /* 0x0000000422007c10 */ /* 0x040fe4000ff1e0ff */
[----:B------:R-:W-:Y:S02]  /*1bb0*/  IADD3 R5, PT, PT, R34, UR4, RZ ;  /* 0x0000000422057c10 */ /* 0x000fe4000fffe0ff */
[----:B------:R-:W-:Y:S02]  /*1bc0*/  IADD3.X R7, PT, PT, RZ, RZ, RZ, P0, !PT ;  /* 0x000000ffff077210 */ /* 0x000fe400007fe4ff */
[----:B-1----:R-:W-:Y:S01]  /*1bd0*/  LEA R4, P0, R0, UR6, 0x2 ;  /* 0x0000000600047c11 */ /* 0x002fe2000f8010ff */
[----:B0-----:R-:W-:-:S03]  /*1be0*/  IMAD.WIDE.U32 R2, R5, 0x4, R2 ;  /* 0x0000000405027825 */ /* 0x001fc600078e0002 */
[----:B------:R-:W-:Y:S02]  /*1bf0*/  LEA.HI.X R5, R0, UR7, R7, 0x2, P0 ;  /* 0x0000000700057c11 */ /* 0x000fe400080f1407 */
        /* <DEDUP_REMOVED lines=33> */
.L_x_8:
        /* <DEDUP_REMOVED lines=15> */
.L_x_31:


//--------------------- .text._Z14kernel_53T_oldPKfS0_Pf --------------------------
	.section	.text._Z14kernel_53T_oldPKfS0_Pf,"ax",@progbits
	.align	128
        .global         _Z14kernel_53T_oldPKfS0_Pf
        .type           _Z14kernel_53T_oldPKfS0_Pf,@function
        .size           _Z14kernel_53T_oldPKfS0_Pf,(.L_x_32 - _Z14kernel_53T_oldPKfS0_Pf)
        .other          _Z14kernel_53T_oldPKfS0_Pf,@"STO_CUDA_ENTRY STV_DEFAULT"
_Z14kernel_53T_oldPKfS0_Pf:
.text._Z14kernel_53T_oldPKfS0_Pf:
[----:B------:R-:W-:Y:S01]  /*0000*/  LDC R1, c[0x0][0x37c] ;  /* 0x0000df00ff017b82 */ /* 0x000fe20000000800 */
[----:B------:R-:W0:Y:S07]  /*0010*/  S2R R8, SR_TID.X ;  /* 0x0000000000087919 */ /* 0x000e2e0000002100 */
[----:B------:R-:W1:Y:S01]  /*0020*/  S2UR UR5, SR_CTAID.Y ;  /* 0x00000000000579c3 */ /* 0x000e620000002600 */
[----:B------:R-:W-:Y:S01]  /*0030*/  HFMA2 R51, -RZ, RZ, 0, 0 ;  /* 0x00000000ff337431 */ /* 0x000fe200000001ff */
[----:B------:R-:W-:Y:S01]  /*0040*/  CS2R R40, SRZ ;  /* 0x0000000000287805 */ /* 0x000fe2000001ff00 */
[----:B------:R-:W2:Y:S01]  /*0050*/  S2R R11, SR_CTAID.X ;  /* 0x00000000000b7919 */ /* 0x000ea20000002500 */
[----:B------:R-:W-:Y:S01]  /*0060*/  HFMA2 R30, -RZ, RZ, 0, 0 ;  /* 0x00000000ff1e7431 */ /* 0x000fe200000001ff */
        /* <DEDUP_REMOVED lines=12> */
[----:B------:R-:W-:-:S02]  /*0130*/  MOV R63, RZ ;  /* 0x000000ff003f7202 */ /* 0x000fc40000000f00 */
[----:B------:R-:W-:Y:S02]  /*0140*/  CS2R R28, SRZ ;  /* 0x00000000001c7805 */ /* 0x000fe4000001ff00 */
[----:B------:R-:W-:Y:S01]  /*0150*/  MOV R35, RZ ;  /* 0x000000ff00237202 */ /* 0x000fe20000000f00 */
[----:B------:R-:W3:Y:S01]  /*0160*/  LDCU.64 UR8, c[0x0][0x358] ;  /* 0x00006b00ff0877ac */ /* 0x000ee20008000a00 */
[----:B-1----:R-:W-:Y:S01]  /*0170*/  USHF.L.U32 UR5, UR5, 0x11, URZ ;  /* 0x0000001105057899 */ /* 0x002fe200080006ff */
[----:B------:R-:W-:Y:S01]  /*0180*/  UMOV UR4, URZ ;  /* 0x000000ff00047c82 */ /* 0x000fe20008000000 */
[----:B0-----:R-:W-:Y:S02]  /*0190*/  SHF.R.U32.HI R0, RZ, 0x5, R8 ;  /* 0x00000005ff007819 */ /* 0x001fe40000011608 */
[----:B------:R-:W-:Y:S02]  /*01a0*/  SHF.L.U32 R7, R8, 0xc, RZ ;  /* 0x0000000c08077819 */ /* 0x000fe400000006ff */
[----:B------:R-:W-:-:S02]  /*01b0*/  LOP3.LUT R0, R0, UR5, RZ, 0xfc, !PT ;  /* 0x0000000500007c12 */ /* 0x000fc4000f8efcff */
[----:B--2---:R-:W-:Y:S02]  /*01c0*/  LEA R11, R11, R8, 0x8 ;  /* 0x000000080b0b7211 */ /* 0x004fe400078e40ff */
[----:B------:R-:W-:Y:S02]  /*01d0*/  LOP3.LUT R7, R0, 0x1f000, R7, 0xf8, !PT ;  /* 0x0001f00000077812 */ /* 0x000fe400078ef807 */
[----:B------:R-:W-:Y:S02]  /*01e0*/  SHF.L.U32 R8, R8, 0x2, RZ ;  /* 0x0000000208087819 */ /* 0x000fe400000006ff */
[----:B------:R-:W-:-:S07]  /*01f0*/  IADD3 R0, PT, PT, R11, 0x4000, RZ ;  /* 0x000040000b007810 */ /* 0x000fce0007ffe0ff */
.L_x_9:
[----:B------:R-:W0:Y:S08]  /*0200*/  LDC.64 R2, c[0x0][0x388] ;  /* 0x0000e200ff027b82 */ /* 0x000e300000000a00 */
[----:B------:R-:W1:Y:S01]  /*0210*/  LDC.64 R64, c[0x0][0x380] ;  /* 0x0000e000ff407b82 */ /* 0x000e620000000a00 */
[----:B0-----:R-:W-:-:S05]  /*0220*/  IMAD.WIDE.U32 R16, R7, 0x4, R2 ;  /* 0x0000000407107825 */ /* 0x001fca00078e0002 */
[----:B---3--:R0:W2:Y:S01]  /*0230*/  LDG.E.CONSTANT R18, desc[UR8][R16.64] ;  /* 0x0000000810127981 */ /* 0x0080a2000c1e9900 */
[----:B------:R-:W-:-:S05]  /*0240*/  IADD3 R15, PT, PT, R0, -0x4000, RZ ;  /* 0xffffc000000f7810 */ /* 0x000fca0007ffe0ff */
[----:B-1----:R-:W-:-:S05]  /*0250*/  IMAD.WIDE.U32 R14, R15, 0x4, R64 ;  /* 0x000000040f0e7825 */ /* 0x002fca00078e0040 */
[----:B------:R1:W3:Y:S01]  /*0260*/  LDG.E R50, desc[UR8][R14.64] ;  /* 0x000000080e327981 */ /* 0x0002e2000c1e1900 */
[----:B------:R-:W-:-:S05]  /*0270*/  IADD3 R13, PT, PT, R0, -0x3000, RZ ;  /* 0xffffd000000d7810 */ /* 0x000fca0007ffe0ff */
[----:B------:R-:W-:-:S05]  /*0280*/  IMAD.WIDE.U32 R12, R13, 0x4, R64 ;  /* 0x000000040d0c7825 */ /* 0x000fca00078e0040 */
[----:B------:R4:W5:Y:S01]  /*0290*/  LDG.E R2, desc[UR8][R12.64] ;  /* 0x000000080c027981 */ /* 0x000962000c1e1900 */
[----:B------:R-:W-:Y:S01]  /*02a0*/  IADD3 R5, PT, PT, R0, -0x2000, RZ ;  /* 0xffffe00000057810 */ /* 0x000fe20007ffe0ff */
[----:B------:R-:W1:Y:S01]  /*02b0*/  S2UR UR7, SR_CgaCtaId ;  /* 0x00000000000779c3 */ /* 0x000e620000008800 */
[----:B------:R-:W-:-:S03]  /*02c0*/  UMOV UR6, 0x400 ;  /* 0x0000040000067882 */ /* 0x000fc60000000000 */
[----:B------:R-:W-:-:S05]  /*02d0*/  IMAD.WIDE.U32 R4, R5, 0x4, R64 ;  /* 0x0000000405047825 */ /* 0x000fca00078e0040 */
[----:B------:R-:W5:Y:S01]  /*02e0*/  LDG.E R3, desc[UR8][R4.64] ;  /* 0x0000000804037981 */ /* 0x000f62000c1e1900 */
[C---:B0-----:R-:W-:Y:S01]  /*02f0*/  IADD3 R17, PT, PT, R0.reuse, -0x1000, RZ ;  /* 0xfffff00000117810 */ /* 0x041fe20007ffe0ff */
[--C-:B------:R-:W-:Y:S01]  /*0300*/  IMAD.WIDE.U32 R66, R0, 0x4, R64.reuse ;  /* 0x0000000400427825 */ /* 0x100fe200078e0040 */
[C---:B------:R-:W-:Y:S02]  /*0310*/  LOP3.LUT R6, R8.reuse, 0xf80, RZ, 0xc0, !PT ;  /* 0x00000f8008067812 */ /* 0x040fe400078ec0ff */
[----:B------:R-:W-:Y:S01]  /*0320*/  LOP3.LUT R9, R8, 0x7c, RZ, 0xc0, !PT ;  /* 0x0000007c08097812 */ /* 0x000fe200078ec0ff */
[--C-:B------:R-:W-:Y:S01]  /*0330*/  IMAD.WIDE.U32 R16, R17, 0x4, R64.reuse ;  /* 0x0000000411107825 */ /* 0x100fe200078e0040 */
[C---:B------:R-:W-:Y:S02]  /*0340*/  IADD3 R71, PT, PT, R0.reuse, 0x1000, RZ ;  /* 0x0000100000477810 */ /* 0x040fe40007ffe0ff */
[----:B------:R-:W-:Y:S02]  /*0350*/  IADD3 R69, PT, PT, R0, 0x2000, RZ ;  /* 0x0000200000457810 */ /* 0x000fe40007ffe0ff */
[----:B------:R0:W5:Y:S01]  /*0360*/  LDG.E R4, desc[UR8][R16.64] ;  /* 0x0000000810047981 */ /* 0x000162000c1e1900 */
[----:B------:R-:W-:Y:S01]  /*0370*/  IMAD.WIDE.U32 R70, R71, 0x4, R64 ;  /* 0x0000000447467825 */ /* 0x000fe200078e0040 */
[----:B-1----:R-:W-:-:S03]  /*0380*/  ULEA UR6, UR7, UR6, 0x18 ;  /* 0x0000000607067291 */ /* 0x002fc6000f8ec0ff */
[----:B------:R-:W-:Y:S01]  /*0390*/  IMAD.WIDE.U32 R68, R69, 0x4, R64 ;  /* 0x0000000445447825 */ /* 0x000fe200078e0040 */
[----:B------:R-:W5:Y:S02]  /*03a0*/  LDG.E R10, desc[UR8][R70.64] ;  /* 0x00000008460a7981 */ /* 0x000f64000c1e1900 */
[----:B------:R-:W-:Y:S02]  /*03b0*/  IADD3 R15, PT, PT, R9, UR6, R6 ;  /* 0x00000006090f7c10 */ /* 0x000fe4000fffe006 */
[----:B------:R-:W5:Y:S01]  /*03c0*/  LDG.E R5, desc[UR8][R68.64] ;  /* 0x0000000844057981 */ /* 0x000f62000c1e1900 */
[----:B------:R-:W-:-:S03]  /*03d0*/  IADD3 R9, PT, PT, R0, 0x3000, RZ ;  /* 0x0000300000097810 */ /* 0x000fc60007ffe0ff */
[----:B------:R-:W5:Y:S02]  /*03e0*/  LDG.E R6, desc[UR8][R66.64] ;  /* 0x0000000842067981 */ /* 0x000f64000c1e1900 */
[----:B------:R-:W-:-:S05]  /*03f0*/  IMAD.WIDE.U32 R64, R9, 0x4, R64 ;  /* 0x0000000409407825 */ /* 0x000fca00078e0040 */
[----:B------:R1:W5:Y:S04]  /*0400*/  LDG.E R9, desc[UR8][R64.64] ;  /* 0x0000000840097981 */ /* 0x000368000c1e1900 */
[----:B--2---:R-:W-:Y:S01]  /*0410*/  STS [R15], R18 ;  /* 0x000000120f007388 */ /* 0x004fe20000000800 */
[----:B------:R-:W-:Y:S06]  /*0420*/  BAR.SYNC.DEFER_BLOCKING 0x0 ;  /* 0x0000000000007b1d */ /* 0x000fec0000010000 */
[----:B----4-:R-:W3:Y:S04]  /*0430*/  LDS.128 R12, [UR6+0x10] ;  /* 0x00001006ff0c7984 */ /* 0x010ee80008000c00 */
[----:B------:R-:W2:Y:S04]  /*0440*/  LDS.128 R20, [UR6] ;  /* 0x00000006ff147984 */ /* 0x000ea80008000c00 */
[----:B------:R-:W4:Y:S04]  /*0450*/  LDS.128 R24, [UR6+0x20] ;  /* 0x00002006ff187984 */ /* 0x000f280008000c00 */
[----:B0-----:R-:W0:Y:S01]  /*0460*/  LDS.128 R16, [UR6+0x30] ;  /* 0x00003006ff107984 */ /* 0x001e220008000c00 */
[C---:B---3--:R-:W-:Y:S01]  /*0470*/  FFMA R57, R50.reuse, R12, R57 ;  /* 0x0000000c32397223 */ /* 0x048fe20000000039 */
[C---:B------:R-:W-:Y:S01]  /*0480*/  FFMA R34, R50.reuse, R13, R61 ;  /* 0x0000000d32227223 */ /* 0x040fe2000000003d */
[C---:B------:R-:W-:Y:S01]  /*0490*/  FFMA R43, R50.reuse, R14, R43 ;  /* 0x0000000e322b7223 */ /* 0x040fe2000000002b */
[----:B------:R-:W-:-:S02]  /*04a0*/  FFMA R46, R50, R15, R46 ;  /* 0x0000000f322e7223 */ /* 0x000fc4000000002e */
[----:B------:R-:W3:Y:S01]  /*04b0*/  LDS.128 R12, [UR6+0x50] ;  /* 0x00005006ff0c7984 */ /* 0x000ee20008000c00 */
[C---:B--2---:R-:W-:Y:S01]  /*04c0*/  FFMA R31, R50.reuse, R20, R63 ;  /* 0x00000014321f7223 */ /* 0x044fe2000000003f */
[C---:B------:R-:W-:Y:S01]  /*04d0*/  FFMA R36, R50.reuse, R21, R36 ;  /* 0x0000001532247223 */ /* 0x040fe20000000024 */
[C---:B------:R-:W-:Y:S01]  /*04e0*/  FFMA R45, R50.reuse, R22, R45 ;  /* 0x00000016322d7223 */ /* 0x040fe2000000002d */
[C---:B------:R-:W-:Y:S01]  /*04f0*/  FFMA R48, R50.reuse, R23, R48 ;  /* 0x0000001732307223 */ /* 0x040fe20000000030 */
[C---:B----4-:R-:W-:Y:S01]  /*0500*/  FFMA R55, R50.reuse, R24, R55 ;  /* 0x0000001832377223 */ /* 0x050fe20000000037 */
[C---:B------:R-:W-:Y:S01]  /*0510*/  FFMA R58, R50.reuse, R25, R58 ;  /* 0x00000019323a7223 */ /* 0x040fe2000000003a */
[C---:B------:R-:W-:Y:S01]  /*0520*/  FFMA R41, R50.reuse, R26, R41 ;  /* 0x0000001a32297223 */ /* 0x040fe20000000029 */
[C---:B------:R-:W-:Y:S01]  /*0530*/  FFMA R44, R50.reuse, R27, R44 ;  /* 0x0000001b322c7223 */ /* 0x040fe2000000002c */
[C---:B0-----:R-:W-:Y:S01]  /*0540*/  FFMA R33, R50.reuse, R16, R33 ;  /* 0x0000001032217223 */ /* 0x041fe20000000021 */
[C---:B------:R-:W-:Y:S01]  /*0550*/  FFMA R32, R50.reuse, R17, R32 ;  /* 0x0000001132207223 */ /* 0x040fe20000000020 */
[C---:B------:R-:W-:Y:S01]  /*0560*/  FFMA R47, R50.reuse, R18, R47 ;  /* 0x00000012322f7223 */ /* 0x040fe2000000002f */
[C---:B------:R-:W-:Y:S01]  /*0570*/  FFMA R52, R50.reuse, R19, R52 ;  /* 0x0000001332347223 */ /* 0x040fe20000000034 */
[----:B------:R-:W0:Y:S04]  /*0580*/  LDS.128 R20, [UR6+0x40] ;  /* 0x00004006ff147984 */ /* 0x000e280008000c00 */
[----:B------:R-:W2:Y:S04]  /*0590*/  LDS.128 R24, [UR6+0x60] ;  /* 0x00006006ff187984 */ /* 0x000ea80008000c00 */
[----:B------:R-:W4:Y:S01]  /*05a0*/  LDS.128 R16, [UR6+0x70] ;  /* 0x00007006ff107984 */ /* 0x000f220008000c00 */
[C---:B---3--:R-:W-:Y:S01]  /*05b0*/  FFMA R51, R50.reuse, R12, R51 ;  /* 0x0000000c32337223 */ /* 0x048fe20000000033 */
[C---:B------:R-:W-:Y:S01]  /*05c0*/  FFMA R54, R50.reuse, R13, R54 ;  /* 0x0000000d32367223 */ /* 0x040fe20000000036 */
[C---:B------:R-:W-:Y:S01]  /*05d0*/  FFMA R59, R50.reuse, R14, R59 ;  /* 0x0000000e323b7223 */ /* 0x040fe2000000003b */
[----:B------:R-:W-:-:S02]  /*05e0*/  FFMA R40, R50, R15, R40 ;  /* 0x0000000f32287223 */ /* 0x000fc40000000028 */
[----:B------:R-:W5:Y:S01]  /*05f0*/  LDS.128 R12, [UR6+0x90] ;  /* 0x00009006ff0c7984 */ /* 0x000f620008000c00 */
[C---:B0-----:R-:W-:Y:S01]  /*0600*/  FFMA R53, R50.reuse, R20, R53 ;  /* 0x0000001432357223 */ /* 0x041fe20000000035 */
[C---:B------:R-:W-:Y:S01]  /*0610*/  FFMA R56, R50.reuse, R21, R56 ;  /* 0x0000001532387223 */ /* 0x040fe20000000038 */
[C---:B------:R-:W-:Y:S01]  /*0620*/  FFMA R39, R50.reuse, R22, R39 ;  /* 0x0000001632277223 */ /* 0x040fe20000000027 */
[C---:B------:R-:W-:Y:S01]  /*0630*/  FFMA R42, R50.reuse, R23, R42 ;  /* 0x00000017322a7223 */ /* 0x040fe2000000002a */
[C---:B--2---:R-:W-:Y:S01]  /*0640*/  FFMA R49, R50.reuse, R24, R49 ;  /* 0x0000001832317223 */ /* 0x044fe20000000031 */
[C---:B------:R-:W-:Y:S01]  /*0650*/  FFMA R30, R50.reuse, R25, R30 ;  /* 0x00000019321e7223 */ /* 0x040fe2000000001e */
[C---:B------:R-:W-:Y:S01]  /*0660*/  FFMA R37, R50.reuse, R26, R37 ;  /* 0x0000001a32257223 */ /* 0x040fe20000000025 */
[C---:B------:R-:W-:Y:S01]  /*0670*/  FFMA R38, R50.reuse, R27, R38 ;  /* 0x0000001b32267223 */ /* 0x040fe20000000026 */
[C---:B----4-:R-:W-:Y:S01]  /*0680*/  FFMA R29, R50.reuse, R16, R29 ;  /* 0x00000010321d7223 */ /* 0x050fe2000000001d */
[C---:B------:R-:W-:Y:S01]  /*0690*/  FFMA R28, R50.reuse, R17, R28 ;  /* 0x00000011321c7223 */ /* 0x040fe2000000001c */
[C---:B------:R-:W-:Y:S01]  /*06a0*/  FFMA R35, R50.reuse, R18, R35 ;  /* 0x0000001232237223 */ /* 0x040fe20000000023 */
[----:B------:R-:W0:Y:S01]  /*06b0*/  LDS.128 R24, [UR6+0xa0] ;  /* 0x0000a006ff187984 */ /* 0x000e220008000c00 */
[----:B------:R-:W-:-:S03]  /*06c0*/  FFMA R50, R50, R19, R60 ;  /* 0x0000001332327223 */ /* 0x000fc6000000003c */
[----:B------:R-:W2:Y:S04]  /*06d0*/  LDS.128 R16, [UR6+0xb0] ;  /* 0x0000b006ff107984 */ /* 0x000ea80008000c00 */
[----:B------:R-:W-:Y:S01]  /*06e0*/  LDS.128 R20, [UR6+0x80] ;  /* 0x00008006ff147984 */ /* 0x000fe20008000c00 */
[C---:B-----5:R-:W-:Y:S01]  /*06f0*/  FFMA R57, R2.reuse, R12, R57 ;  /* 0x0000000c02397223 */ /* 0x060fe20000000039 */
[C---:B------:R-:W-:Y:S01]  /*0700*/  FFMA R34, R2.reuse, R13, R34 ;  /* 0x0000000d02227223 */ /* 0x040fe20000000022 */
[C---:B------:R-:W-:Y:S01]  /*0710*/  FFMA R43, R2.reuse, R14, R43 ;  /* 0x0000000e022b7223 */ /* 0x040fe2000000002b */
[C---:B------:R-:W-:Y:S02]  /*0720*/  FFMA R46, R2.reuse, R15, R46 ;  /* 0x0000000f022e7223 */ /* 0x040fe4000000002e */
[----:B------:R-:W3:Y:S01]  /*0730*/  LDS.128 R12, [UR6+0xd0] ;  /* 0x0000d006ff0c7984 */ /* 0x000ee20008000c00 */
[C---:B0-----:R-:W-:Y:S01]  /*0740*/  FFMA R55, R2.reuse, R24, R55 ;  /* 0x0000001802377223 */ /* 0x041fe20000000037 */
[C---:B------:R-:W-:Y:S01]  /*0750*/  FFMA R58, R2.reuse, R25, R58 ;  /* 0x00000019023a7223 */ /* 0x040fe2000000003a */
[C---:B------:R-:W-:Y:S01]  /*0760*/  FFMA R41, R2.reuse, R26, R41 ;  /* 0x0000001a02297223 */ /* 0x040fe20000000029 */
[C---:B------:R-:W-:Y:S01]  /*0770*/  FFMA R44, R2.reuse, R27, R44 ;  /* 0x0000001b022c7223 */ /* 0x040fe2000000002c */
[C---:B--2---:R-:W-:Y:S01]  /*0780*/  FFMA R33, R2.reuse, R16, R33 ;  /* 0x0000001002217223 */ /* 0x044fe20000000021 */
[C---:B------:R-:W-:Y:S01]  /*0790*/  FFMA R32, R2.reuse, R17, R32 ;  /* 0x0000001102207223 */ /* 0x040fe20000000020 */
[----:B------:R-:W0:Y:S01]  /*07a0*/  LDS.128 R24, [UR6+0xe0] ;  /* 0x0000e006ff187984 */ /* 0x000e220008000c00 */
[C---:B------:R-:W-:Y:S01]  /*07b0*/  FFMA R47, R2.reuse, R18, R47 ;  /* 0x00000012022f7223 */ /* 0x040fe2000000002f */
[----:B------:R-:W-:-:S02]  /*07c0*/  FFMA R52, R2, R19, R52 ;  /* 0x0000001302347223 */ /* 0x000fc40000000034 */
[----:B------:R-:W2:Y:S01]  /*07d0*/  LDS.128 R16, [UR6+0xf0] ;  /* 0x0000f006ff107984 */ /* 0x000ea20008000c00 */
[C---:B---3--:R-:W-:Y:S01]  /*07e0*/  FFMA R51, R2.reuse, R12, R51 ;  /* 0x0000000c02337223 */ /* 0x048fe20000000033 */
[C---:B------:R-:W-:Y:S01]  /*07f0*/  FFMA R54, R2.reuse, R13, R54 ;  /* 0x0000000d02367223 */ /* 0x040fe20000000036 */
[C---:B------:R-:W-:Y:S01]  /*0800*/  FFMA R59, R2.reuse, R14, R59 ;  /* 0x0000000e023b7223 */ /* 0x040fe2000000003b */
[C---:B------:R-:W-:Y:S02]  /*0810*/  FFMA R40, R2.reuse, R15, R40 ;  /* 0x0000000f02287223 */ /* 0x040fe40000000028 */
[----:B------:R-:W3:Y:S01]  /*0820*/  LDS.128 R12, [UR6+0x110] ;  /* 0x00011006ff0c7984 */ /* 0x000ee20008000c00 */
[C---:B------:R-:W-:Y:S01]  /*0830*/  FFMA R60, R2.reuse, R20, R31 ;  /* 0x00000014023c7223 */ /* 0x040fe2000000001f */
[C---:B------:R-:W-:Y:S01]  /*0840*/  FFMA R36, R2.reuse, R21, R36 ;  /* 0x0000001502247223 */ /* 0x040fe20000000024 */
[C---:B------:R-:W-:Y:S01]  /*0850*/  FFMA R45, R2.reuse, R22, R45 ;  /* 0x00000016022d7223 */ /* 0x040fe2000000002d */
[----:B------:R-:W-:-:S02]  /*0860*/  FFMA R48, R2, R23, R48 ;  /* 0x0000001702307223 */ /* 0x000fc40000000030 */
[----:B------:R-:W4:Y:S01]  /*0870*/  LDS.128 R20, [UR6+0xc0] ;  /* 0x0000c006ff147984 */ /* 0x000f220008000c00 */
[C---:B0-----:R-:W-:Y:S01]  /*0880*/  FFMA R49, R2.reuse, R24, R49 ;  /* 0x0000001802317223 */ /* 0x041fe20000000031 */
[C---:B------:R-:W-:Y:S01]  /*0890*/  FFMA R30, R2.reuse, R25, R30 ;  /* 0x00000019021e7223 */ /* 0x040fe2000000001e */
[C---:B------:R-:W-:Y:S01]  /*08a0*/  FFMA R37, R2.reuse, R26, R37 ;  /* 0x0000001a02257223 */ /* 0x040fe20000000025 */
[C---:B------:R-:W-:Y:S01]  /*08b0*/  FFMA R38, R2.reuse, R27, R38 ;  /* 0x0000001b02267223 */ /* 0x040fe20000000026 */
[C---:B--2---:R-:W-:Y:S01]  /*08c0*/  FFMA R29, R2.reuse, R16, R29 ;  /* 0x00000010021d7223 */ /* 0x044fe2000000001d */
[----:B------:R-:W0:Y:S01]  /*08d0*/  LDS.128 R24, [UR6+0x120] ;  /* 0x00012006ff187984 */ /* 0x000e220008000c00 */
[C---:B------:R-:W-:Y:S01]  /*08e0*/  FFMA R28, R2.reuse, R17, R28 ;  /* 0x00000011021c7223 */ /* 0x040fe2000000001c */
[C---:B------:R-:W-:Y:S01]  /*08f0*/  FFMA R35, R2.reuse, R18, R35 ;  /* 0x0000001202237223 */ /* 0x040fe20000000023 */
[----:B------:R-:W-:Y:S02]  /*0900*/  FFMA R50, R2, R19, R50 ;  /* 0x0000001302327223 */ /* 0x000fe40000000032 */
[----:B------:R-:W2:Y:S01]  /*0910*/  LDS.128 R16, [UR6+0x130] ;  /* 0x00013006ff107984 */ /* 0x000ea20008000c00 */
[C---:B---3--:R-:W-:Y:S01]  /*0920*/  FFMA R57, R3.reuse, R12, R57 ;  /* 0x0000000c03397223 */ /* 0x048fe20000000039 */
[C---:B------:R-:W-:Y:S01]  /*0930*/  FFMA R34, R3.reuse, R13, R34 ;  /* 0x0000000d03227223 */ /* 0x040fe20000000022 */
[C---:B------:R-:W-:Y:S01]  /*0940*/  FFMA R43, R3.reuse, R14, R43 ;  /* 0x0000000e032b7223 */ /* 0x040fe2000000002b */
[----:B------:R-:W-:-:S02]  /*0950*/  FFMA R46, R3, R15, R46 ;  /* 0x0000000f032e7223 */ /* 0x000fc4000000002e */
[----:B------:R-:W3:Y:S01]  /*0960*/  LDS.128 R12, [UR6+0x150] ;  /* 0x00015006ff0c7984 */ /* 0x000ee20008000c00 */
[C---:B----4-:R-:W-:Y:S01]  /*0970*/  FFMA R53, R2.reuse, R20, R53 ;  /* 0x0000001402357223 */ /* 0x050fe20000000035 */
[C---:B------:R-:W-:Y:S01]  /*0980*/  FFMA R56, R2.reuse, R21, R56 ;  /* 0x0000001502387223 */ /* 0x040fe20000000038 */
[C---:B------:R-:W-:Y:S01]  /*0990*/  FFMA R39, R2.reuse, R22, R39 ;  /* 0x0000001602277223 */ /* 0x040fe20000000027 */
[----:B------:R-:W-:Y:S02]  /*09a0*/  FFMA R42, R2, R23, R42 ;  /* 0x00000017022a7223 */ /* 0x000fe4000000002a */
[----:B------:R-:W4:Y:S01]  /*09b0*/  LDS.128 R20, [UR6+0x100] ;  /* 0x00010006ff147984 */ /* 0x000f220008000c00 */
[C---:B0-----:R-:W-:Y:S01]  /*09c0*/  FFMA R55, R3.reuse, R24, R55 ;  /* 0x0000001803377223 */ /* 0x041fe20000000037 */
[C---:B------:R-:W-:Y:S01]  /*09d0*/  FFMA R58, R3.reuse, R25, R58 ;  /* 0x00000019033a7223 */ /* 0x040fe2000000003a */
[C---:B------:R-:W-:Y:S01]  /*09e0*/  FFMA R41, R3.reuse, R26, R41 ;  /* 0x0000001a03297223 */ /* 0x040fe20000000029 */
[----:B------:R-:W-:-:S02]  /*09f0*/  FFMA R2, R3, R27, R44 ;  /* 0x0000001b03027223 */ /* 0x000fc4000000002c */
[----:B------:R-:W0:Y:S01]  /*0a00*/  LDS.128 R24, [UR6+0x160] ;  /* 0x00016006ff187984 */ /* 0x000e220008000c00 */
[C---:B--2---:R-:W-:Y:S01]  /*0a10*/  FFMA R44, R3.reuse, R17, R32 ;  /* 0x00000011032c7223 */ /* 0x044fe20000000020 */
[C---:B------:R-:W-:Y:S01]  /*0a20*/  FFMA R33, R3.reuse, R16, R33 ;  /* 0x0000001003217223 */ /* 0x040fe20000000021 */
[C---:B------:R-:W-:Y:S01]  /*0a30*/  FFMA R47, R3.reuse, R18, R47 ;  /* 0x00000012032f7223 */ /* 0x040fe2000000002f */
[C---:B------:R-:W-:Y:S02]  /*0a40*/  FFMA R32, R3.reuse, R19, R52 ;  /* 0x0000001303207223 */ /* 0x040fe40000000034 */
        /* <DEDUP_REMOVED lines=9> */
[C---:B------:R-:W-:Y:S02]  /*0ae0*/  FFMA R48, R3.reuse, R23, R48 ;  /* 0x0000001703307223 */ /* 0x040fe40000000030 */
[----:B------:R-:W4:Y:S01]  /*0af0*/  LDS.128 R20, [UR6+0x140] ;  /* 0x00014006ff147984 */ /* 0x000f220008000c00 */
[C---:B0-----:R-:W-:Y:S01]  /*0b00*/  FFMA R61, R3.reuse, R24, R49 ;  /* 0x00000018033d7223 */ /* 0x041fe20000000031 */
[C---:B------:R-:W-:Y:S01]  /*0b10*/  FFMA R49, R3.reuse, R26, R37 ;  /* 0x0000001a03317223 */ /* 0x040fe20000000025 */
[C---:B--2---:R-:W-:Y:S01]  /*0b20*/  FFMA R37, R3.reuse, R16, R29 ;  /* 0x0000001003257223 */ /* 0x044fe2000000001d */
[C---:B------:R-:W-:Y:S01]  /*0b30*/  FFMA R52, R3.reuse, R17, R28 ;  /* 0x0000001103347223 */ /* 0x040fe2000000001c */
[C---:B------:R-:W-:Y:S01]  /*0b40*/  FFMA R35, R3.reuse, R18, R35 ;  /* 0x0000001203237223 */ /* 0x040fe20000000023 */
[----:B------:R-:W-:-:S02]  /*0b50*/  FFMA R50, R3, R19, R50 ;  /* 0x0000001303327223 */ /* 0x000fc40000000032 */
[----:B------:R-:W0:Y:S01]  /*0b60*/  LDS.128 R16, [UR6+0x1b0] ;  /* 0x0001b006ff107984 */ /* 0x000e220008000c00 */
[C---:B---3--:R-:W-:Y:S01]  /*0b70*/  FFMA R57, R4.reuse, R12, R57 ;  /* 0x0000000c04397223 */ /* 0x048fe20000000039 */
[C---:B------:R-:W-:Y:S01]  /*0b80*/  FFMA R34, R4.reuse, R13, R34 ;  /* 0x0000000d04227223 */ /* 0x040fe20000000022 */
[C---:B------:R-:W-:Y:S01]  /*0b90*/  FFMA R43, R4.reuse, R14, R43 ;  /* 0x0000000e042b7223 */ /* 0x040fe2000000002b */
[----:B------:R-:W-:Y:S02]  /*0ba0*/  FFMA R46, R4, R15, R46 ;  /* 0x0000000f042e7223 */ /* 0x000fe4000000002e */
[----:B------:R-:W2:Y:S01]  /*0bb0*/  LDS.128 R12, [UR6+0x1d0] ;  /* 0x0001d006ff0c7984 */ /* 0x000ea20008000c00 */
[C---:B----4-:R-:W-:Y:S01]  /*0bc0*/  FFMA R53, R3.reuse, R20, R53 ;  /* 0x0000001403357223 */ /* 0x050fe20000000035 */
[C---:B------:R-:W-:Y:S01]  /*0bd0*/  FFMA R56, R3.reuse, R21, R56 ;  /* 0x0000001503387223 */ /* 0x040fe20000000038 */
[C---:B------:R-:W-:Y:S01]  /*0be0*/  FFMA R39, R3.reuse, R22, R39 ;  /* 0x0000001603277223 */ /* 0x040fe20000000027 */
[----:B------:R-:W-:-:S02]  /*0bf0*/  FFMA R42, R3, R23, R42 ;  /* 0x00000017032a7223 */ /* 0x000fc4000000002a */
[----:B------:R-:W3:Y:S01]  /*0c00*/  LDS.128 R20, [UR6+0x180] ;  /* 0x00018006ff147984 */ /* 0x000ee20008000c00 */
[C---:B------:R-:W-:Y:S01]  /*0c10*/  FFMA R60, R3.reuse, R25, R30 ;  /* 0x00000019033c7223 */ /* 0x040fe2000000001e */
[----:B------:R-:W-:Y:S02]  /*0c20*/  FFMA R38, R3, R27, R38 ;  /* 0x0000001b03267223 */ /* 0x000fe40000000026 */
[----:B------:R-:W4:Y:S01]  /*0c30*/  LDS.128 R24, [UR6+0x1a0] ;  /* 0x0001a006ff187984 */ /* 0x000f220008000c00 */
[C---:B0-----:R-:W-:Y:S01]  /*0c40*/  FFMA R33, R4.reuse, R16, R33 ;  /* 0x0000001004217223 */ /* 0x041fe20000000021 */
[C---:B------:R-:W-:Y:S01]  /*0c50*/  FFMA R44, R4.reuse, R17, R44 ;  /* 0x00000011042c7223 */ /* 0x040fe2000000002c */
[C---:B------:R-:W-:Y:S01]  /*0c60*/  FFMA R47, R4.reuse, R18, R47 ;  /* 0x00000012042f7223 */ /* 0x040fe2000000002f */
[C---:B------:R-:W-:Y:S02]  /*0c70*/  FFMA R32, R4.reuse, R19, R32 ;  /* 0x0000001304207223 */ /* 0x040fe40000000020 */
[----:B------:R-:W0:Y:S01]  /*0c80*/  LDS.128 R16, [UR6+0x200] ;  /* 0x00020006ff107984 */ /* 0x000e220008000c00 */
[C---:B--2---:R-:W-:Y:S01]  /*0c90*/  FFMA R51, R4.reuse, R12, R51 ;  /* 0x0000000c04337223 */ /* 0x044fe20000000033 */
[C---:B------:R-:W-:Y:S01]  /*0ca0*/  FFMA R54, R4.reuse, R13, R54 ;  /* 0x0000000d04367223 */ /* 0x040fe20000000036 */
[C---:B------:R-:W-:Y:S01]  /*0cb0*/  FFMA R59, R4.reuse, R14, R59 ;  /* 0x0000000e043b7223 */ /* 0x040fe2000000003b */
[----:B------:R-:W-:-:S02]  /*0cc0*/  FFMA R40, R4, R15, R40 ;  /* 0x0000000f04287223 */ /* 0x000fc40000000028 */
[----:B------:R-:W2:Y:S01]  /*0cd0*/  LDS.128 R12, [UR6+0x210] ;  /* 0x00021006ff0c7984 */ /* 0x000ea20008000c00 */
[C---:B---3--:R-:W-:Y:S01]  /*0ce0*/  FFMA R3, R4.reuse, R20, R31 ;  /* 0x0000001404037223 */ /* 0x048fe2000000001f */
[C---:B------:R-:W-:Y:S01]  /*0cf0*/  FFMA R36, R4.reuse, R21, R36 ;  /* 0x0000001504247223 */ /* 0x040fe20000000024 */
[C---:B------:R-:W-:Y:S01]  /*0d00*/  FFMA R45, R4.reuse, R22, R45 ;  /* 0x00000016042d7223 */ /* 0x040fe2000000002d */
[C---:B------:R-:W-:Y:S01]  /*0d10*/  FFMA R48, R4.reuse, R23, R48 ;  /* 0x0000001704307223 */ /* 0x040fe20000000030 */
[----:B------:R-:W3:Y:S01]  /*0d20*/  LDS.128 R28, [UR6+0x1e0] ;  /* 0x0001e006ff1c7984 */ /* 0x000ee20008000c00 */
[C---:B----4-:R-:W-:Y:S01]  /*0d30*/  FFMA R55, R4.reuse, R24, R55 ;  /* 0x0000001804377223 */ /* 0x050fe20000000037 */
[C---:B------:R-:W-:Y:S02]  /*0d40*/  FFMA R58, R4.reuse, R25, R58 ;  /* 0x00000019043a7223 */ /* 0x040fe4000000003a */
[----:B------:R-:W4:Y:S01]  /*0d50*/  LDS.128 R20, [UR6+0x1c0] ;  /* 0x0001c006ff147984 */ /* 0x000f220008000c00 */
[C---:B------:R-:W-:Y:S01]  /*0d60*/  FFMA R41, R4.reuse, R26, R41 ;  /* 0x0000001a04297223 */ /* 0x040fe20000000029 */
[----:B------:R-:W-:-:S02]  /*0d70*/  FFMA R2, R4, R27, R2 ;  /* 0x0000001b04027223 */ /* 0x000fc40000000002 */
[----:B------:R-:W5:Y:S01]  /*0d80*/  LDS.128 R24, [UR6+0x1f0] ;  /* 0x0001f006ff187984 */ /* 0x000f620008000c00 */
        /* <DEDUP_REMOVED lines=13> */
[C---:B----4-:R-:W-:Y:S01]  /*0e60*/  FFMA R53, R4.reuse, R20, R53 ;  /* 0x0000001404357223 */ /* 0x050fe20000000035 */
[C---:B------:R-:W-:Y:S01]  /*0e70*/  FFMA R56, R4.reuse, R21, R56 ;  /* 0x0000001504387223 */ /* 0x040fe20000000038 */
[C---:B------:R-:W-:Y:S01]  /*0e80*/  FFMA R39, R4.reuse, R22, R39 ;  /* 0x0000001604277223 */ /* 0x040fe20000000027 */
[C---:B------:R-:W-:Y:S01]  /*0e90*/  FFMA R42, R4.reuse, R23, R42 ;  /* 0x00000017042a7223 */ /* 0x040fe2000000002a */
[C---:B------:R-:W-:Y:S01]  /*0ea0*/  FFMA R38, R4.reuse, R31, R38 ;  /* 0x0000001f04267223 */ /* 0x040fe20000000026 */
[----:B------:R-:W3:Y:S01]  /*0eb0*/  LDS.128 R20, [UR6+0x220] ;  /* 0x00022006ff147984 */ /* 0x000ee20008000c00 */
[C---:B-----5:R-:W-:Y:S01]  /*0ec0*/  FFMA R37, R4.reuse, R24, R37 ;  /* 0x0000001804257223 */ /* 0x060fe20000000025 */
[C---:B------:R-:W-:Y:S01]  /*0ed0*/  FFMA R52, R4.reuse, R25, R52 ;  /* 0x0000001904347223 */ /* 0x040fe20000000034 */
[C---:B------:R-:W-:Y:S01]  /*0ee0*/  FFMA R35, R4.reuse, R26, R35 ;  /* 0x0000001a04237223 */ /* 0x040fe20000000023 */
[----:B------:R-:W4:Y:S01]  /*0ef0*/  LDS.128 R28, [UR6+0x230] ;  /* 0x00023006ff1c7984 */ /* 0x000f220008000c00 */
[----:B------:R-:W-:-:S03]  /*0f00*/  FFMA R50, R4, R27, R50 ;  /* 0x0000001b04327223 */ /* 0x000fc60000000032 */
        /* <DEDUP_REMOVED lines=15> */
[C---:B----4-:R-:W-:Y:S01]  /*1000*/  FFMA R33, R6.reuse, R28, R33 ;  /* 0x0000001c06217223 */ /* 0x050fe20000000021 */
        /* <DEDUP_REMOVED lines=23> */
[----:B------:R-:W-:Y:S01]  /*1180*/  FFMA R50, R6, R23, R50 ;  /* 0x0000001706327223 */ /* 0x000fe20000000032 */
        /* <DEDUP_REMOVED lines=9> */
[C---:B------:R-:W-:Y:S01]  /*1220*/  FFMA R32, R10.reuse, R27, R32 ;  /* 0x0000001b0a207223 */ /* 0x040fe20000000020 */
[C---:B0-----:R-:W-:Y:S01]  /*1230*/  FFMA R61, R10.reuse, R16, R61 ;  /* 0x000000100a3d7223 */ /* 0x041fe2000000003d */
[C---:B------:R-:W-:Y:S01]  /*1240*/  FFMA R60, R10.reuse, R17, R60 ;  /* 0x000000110a3c7223 */ /* 0x040fe2000000003c */
[----:B------:R-:W0:Y:S01]  /*1250*/  LDS.128 R24, [UR6+0x300] ;  /* 0x00030006ff187984 */ /* 0x000e220008000c00 */
[C---:B------:R-:W-:Y:S01]  /*1260*/  FFMA R49, R10.reuse, R18, R49 ;  /* 0x000000120a317223 */ /* 0x040fe20000000031 */
[----:B-1----:R-:W-:-:S02]  /*1270*/  FFMA R64, R10, R19, R38 ;  /* 0x000000130a407223 */ /* 0x002fc40000000026 */
[----:B------:R-:W1:Y:S01]  /*1280*/  LDS.128 R16, [UR6+0x320] ;  /* 0x00032006ff107984 */ /* 0x000e620008000c00 */
        /* <DEDUP_REMOVED lines=12> */
[----:B------:R-:W-:Y:S01]  /*1350*/  FFMA R50, R10, R31, R50 ;  /* 0x0000001f0a327223 */ /* 0x000fe20000000032 */
[C---:B0-----:R-:W-:Y:S01]  /*1360*/  FFMA R10, R5.reuse, R25, R36 ;  /* 0x00000019050a7223 */ /* 0x041fe20000000024 */
[----:B------:R-:W0:Y:S01]  /*1370*/  LDS.128 R20, [UR6+0x330] ;  /* 0x00033006ff147984 */ /* 0x000e220008000c00 */
[C---:B------:R-:W-:Y:S01]  /*1380*/  FFMA R68, R5.reuse, R24, R4 ;  /* 0x0000001805447223 */ /* 0x040fe20000000004 */
[C---:B------:R-:W-:Y:S01]  /*1390*/  FFMA R45, R5.reuse, R26, R45 ;  /* 0x0000001a052d7223 */ /* 0x040fe2000000002d */
[C---:B-1----:R-:W-:Y:S01]  /*13a0*/  FFMA R55, R5.reuse, R16, R55 ;  /* 0x0000001005377223 */ /* 0x042fe20000000037 */
[----:B------:R-:W1:Y:S01]  /*13b0*/  LDS.128 R28, [UR6+0x340] ;  /* 0x00034006ff1c7984 */ /* 0x000e620008000c00 */
[C---:B------:R-:W-:Y:S01]  /*13c0*/  FFMA R58, R5.reuse, R17, R58 ;  /* 0x00000011053a7223 */ /* 0x040fe2000000003a */
[C---:B------:R-:W-:Y:S01]  /*13d0*/  FFMA R67, R5.reuse, R18, R41 ;  /* 0x0000001205437223 */ /* 0x040fe20000000029 */
[C---:B------:R-:W-:Y:S01]  /*13e0*/  FFMA R2, R5.reuse, R19, R2 ;  /* 0x0000001305027223 */ /* 0x040fe20000000002 */
[----:B------:R-:W3:Y:S01]  /*13f0*/  LDS.128 R36, [UR6+0x370] ;  /* 0x00037006ff247984 */ /* 0x000ee20008000c00 */
[----:B------:R-:W-:-:S03]  /*1400*/  FFMA R48, R5, R27, R48 ;  /* 0x0000001b05307223 */ /* 0x000fc60000000030 */
[----:B------:R-:W4:Y:S04]  /*1410*/  LDS.128 R16, [UR6+0x380] ;  /* 0x00038006ff107984 */ /* 0x000f280008000c00 */
[----:B------:R-:W5:Y:S01]  /*1420*/  LDS.128 R24, [UR6+0x350] ;  /* 0x00035006ff187984 */ /* 0x000f620008000c00 */
[C---:B--2---:R-:W-:Y:S01]  /*1430*/  FFMA R71, R5.reuse, R14, R43 ;  /* 0x0000000e05477223 */ /* 0x044fe2000000002b */
[C---:B------:R-:W-:Y:S01]  /*1440*/  FFMA R57, R5.reuse, R12, R57 ;  /* 0x0000000c05397223 */ /* 0x040fe20000000039 */
[C---:B------:R-:W-:Y:S01]  /*1450*/  FFMA R70, R5.reuse, R13, R34 ;  /* 0x0000000d05467223 */ /* 0x040fe20000000022 */
[C---:B------:R-:W-:Y:S01]  /*1460*/  FFMA R46, R5.reuse, R15, R46 ;  /* 0x0000000f052e7223 */ /* 0x040fe2000000002e */
[----:B------:R-:W2:Y:S04]  /*1470*/  LDS.128 R40, [UR6+0x360] ;  /* 0x00036006ff287984 */ /* 0x000ea80008000c00 */
[----:B------:R-:W2:Y:S01]  /*1480*/  LDS.128 R12, [UR6+0x390] ;  /* 0x00039006ff0c7984 */ /* 0x000ea20008000c00 */
[C---:B0-----:R-:W-:Y:S01]  /*1490*/  FFMA R65, R5.reuse, R20, R33 ;  /* 0x0000001405417223 */ /* 0x041fe20000000021 */
[C---:B------:R-:W-:Y:S01]  /*14a0*/  FFMA R66, R5.reuse, R23, R32 ;  /* 0x0000001705427223 */ /* 0x040fe20000000020 */
[C---:B------:R-:W-:Y:S01]  /*14b0*/  FFMA R4, R5.reuse, R21, R44 ;  /* 0x0000001505047223 */ /* 0x040fe2000000002c */
[----:B------:R-:W0:Y:S01]  /*14c0*/  LDS.128 R32, [UR6+0x3a0] ;  /* 0x0003a006ff207984 */ /* 0x000e220008000c00 */
[C---:B-1----:R-:W-:Y:S01]  /*14d0*/  FFMA R53, R5.reuse, R28, R53 ;  /* 0x0000001c05357223 */ /* 0x042fe20000000035 */
[C---:B------:R-:W-:Y:S01]  /*14e0*/  FFMA R56, R5.reuse, R29, R56 ;  /* 0x0000001d05387223 */ /* 0x040fe20000000038 */
[C---:B------:R-:W-:Y:S01]  /*14f0*/  FFMA R3, R5.reuse, R30, R3 ;  /* 0x0000001e05037223 */ /* 0x040fe20000000003 */
[C---:B------:R-:W-:Y:S01]  /*1500*/  FFMA R6, R5.reuse, R31, R6 ;  /* 0x0000001f05067223 */ /* 0x040fe20000000006 */
[C---:B---3--:R-:W-:Y:S01]  /*1510*/  FFMA R77, R5.reuse, R36, R63 ;  /* 0x00000024054d7223 */ /* 0x048fe2000000003f */
[----:B------:R-:W1:Y:S01]  /*1520*/  LDS.128 R28, [UR6+0x3b0] ;  /* 0x0003b006ff1c7984 */ /* 0x000e620008000c00 */
[----:B------:R-:W-:Y:S01]  /*1530*/  FFMA R47, R5, R22, R47 ;  /* 0x00000016052f7223 */ /* 0x000fe2000000002f */
[C---:B----4-:R-:W-:Y:S01]  /*1540*/  FFMA R63, R9.reuse, R16, R68 ;  /* 0x00000010093f7223 */ /* 0x050fe20000000044 */
[C---:B------:R-:W-:Y:S01]  /*1550*/  FFMA R36, R9.reuse, R17, R10 ;  /* 0x0000001109247223 */ /* 0x040fe2000000000a */
[C---:B------:R-:W-:Y:S01]  /*1560*/  FFMA R45, R9.reuse, R18, R45 ;  /* 0x00000012092d7223 */ /* 0x040fe2000000002d */
[----:B------:R-:W-:Y:S01]  /*1570*/  FFMA R48, R9, R19, R48 ;  /* 0x0000001309307223 */ /* 0x000fe20000000030 */
[C---:B-----5:R-:W-:Y:S01]  /*1580*/  FFMA R51, R5.reuse, R24, R51 ;  /* 0x0000001805337223 */ /* 0x060fe20000000033 */
[C---:B------:R-:W-:Y:S01]  /*1590*/  FFMA R62, R5.reuse, R25, R62 ;  /* 0x00000019053e7223 */ /* 0x040fe2000000003e */
[C---:B------:R-:W-:Y:S01]  /*15a0*/  FFMA R59, R5.reuse, R26, R59 ;  /* 0x0000001a053b7223 */ /* 0x040fe2000000003b */
[C---:B------:R-:W-:Y:S01]  /*15b0*/  FFMA R72, R5.reuse, R27, R54 ;  /* 0x0000001b05487223 */ /* 0x040fe20000000036 */
[----:B------:R-:W3:Y:S04]  /*15c0*/  LDS.128 R16, [UR6+0x3e0] ;  /* 0x0003e006ff107984 */ /* 0x000ee80008000c00 */
[----:B------:R-:W4:Y:S01]  /*15d0*/  LDS.128 R24, [UR6+0x3c0] ;  /* 0x0003c006ff187984 */ /* 0x000f220008000c00 */
[C---:B--2---:R-:W-:Y:S01]  /*15e0*/  FFMA R73, R5.reuse, R40, R61 ;  /* 0x0000002805497223 */ /* 0x044fe2000000003d */
[----:B------:R-:W-:-:S02]  /*15f0*/  FFMA R64, R5, R43, R64 ;  /* 0x0000002b05407223 */ /* 0x000fc40000000040 */
[----:B------:R-:W2:Y:S01]  /*1600*/  LDS.128 R20, [UR6+0x3d0] ;  /* 0x0003d006ff147984 */ /* 0x000ea20008000c00 */
[C---:B------:R-:W-:Y:S01]  /*1610*/  FFMA R57, R9.reuse, R12, R57 ;  /* 0x0000000c09397223 */ /* 0x040fe20000000039 */
[C---:B------:R-:W-:Y:S01]  /*1620*/  FFMA R61, R9.reuse, R13, R70 ;  /* 0x0000000d093d7223 */ /* 0x040fe20000000046 */
[C---:B------:R-:W-:Y:S01]  /*1630*/  FFMA R43, R9.reuse, R14, R71 ;  /* 0x0000000e092b7223 */ /* 0x040fe20000000047 */
[----:B------:R-:W-:Y:S02]  /*1640*/  FFMA R46, R9, R15, R46 ;  /* 0x0000000f092e7223 */ /* 0x000fe4000000002e */
[----:B------:R-:W5:Y:S01]  /*1650*/  LDS.128 R12, [UR6+0x3f0] ;  /* 0x0003f006ff0c7984 */ /* 0x000f620008000c00 */
[----:B------:R-:W-:Y:S01]  /*1660*/  UISETP.GE.U32.AND UP0, UPT, UR4, 0xff8, UPT ;  /* 0x00000ff80400788c */ /* 0x000fe2000bf06070 */
[C---:B------:R-:W-:Y:S01]  /*1670*/  FFMA R60, R5.reuse, R41, R60 ;  /* 0x00000029053c7223 */ /* 0x040fe2000000003c */
[C---:B------:R-:W-:Y:S01]  /*1680*/  FFMA R75, R5.reuse, R42, R49 ;  /* 0x0000002a054b7223 */ /* 0x040fe20000000031 */
[C---:B------:R-:W-:Y:S01]  /*1690*/  FFMA R74, R5.reuse, R37, R52 ;  /* 0x00000025054a7223 */ /* 0x040fe20000000034 */
[C---:B------:R-:W-:Y:S01]  /*16a0*/  FFMA R69, R5.reuse, R38, R69 ;  /* 0x0000002605457223 */ /* 0x040fe20000000045 */
[----:B------:R-:W-:Y:S01]  /*16b0*/  FFMA R50, R5, R39, R50 ;  /* 0x0000002705327223 */ /* 0x000fe20000000032 */
[----:B------:R-:W-:Y:S01]  /*16c0*/  UIADD3 UR6, UPT, UPT, UR4, 0x8, URZ ;  /* 0x0000000804067890 */ /* 0x000fe2000fffe0ff */
[C---:B0-----:R-:W-:Y:S01]  /*16d0*/  FFMA R55, R9.reuse, R32, R55 ;  /* 0x0000002009377223 */ /* 0x041fe20000000037 */
[C---:B------:R-:W-:Y:S01]  /*16e0*/  FFMA R58, R9.reuse, R33, R58 ;  /* 0x00000021093a7223 */ /* 0x040fe2000000003a */
[C---:B------:R-:W-:Y:S01]  /*16f0*/  FFMA R44, R9.reuse, R35, R2 ;  /* 0x00000023092c7223 */ /* 0x040fe20000000002 */
[----:B------:R-:W-:Y:S01]  /*1700*/  FFMA R41, R9, R34, R67 ;  /* 0x0000002209297223 */ /* 0x000fe20000000043 */
[----:B------:R-:W-:Y:S01]  /*1710*/  IADD3 R7, PT, PT, R7, 0x8, RZ ;  /* 0x0000000807077810 */ /* 0x000fe20007ffe0ff */
[C---:B-1----:R-:W-:Y:S01]  /*1720*/  FFMA R47, R9.reuse, R30, R47 ;  /* 0x0000001e092f7223 */ /* 0x042fe2000000002f */
[C---:B------:R-:W-:Y:S01]  /*1730*/  FFMA R33, R9.reuse, R28, R65 ;  /* 0x0000001c09217223 */ /* 0x040fe20000000041 */
[C---:B------:R-:W-:Y:S01]  /*1740*/  FFMA R32, R9.reuse, R29, R4 ;  /* 0x0000001d09207223 */ /* 0x040fe20000000004 */
[C---:B------:R-:W-:Y:S01]  /*1750*/  FFMA R52, R9.reuse, R31, R66 ;  /* 0x0000001f09347223 */ /* 0x040fe20000000042 */
[----:B------:R-:W-:Y:S01]  /*1760*/  IADD3 R0, PT, PT, R0, 0x8000, RZ ;  /* 0x0000800000007810 */ /* 0x000fe20007ffe0ff */
[----:B------:R-:W-:Y:S01]  /*1770*/  UMOV UR4, UR6 ;  /* 0x0000000600047c82 */ /* 0x000fe20008000000 */
        /* <DEDUP_REMOVED lines=8> */
[C---:B--2---:R-:W-:Y:S01]  /*1800*/  FFMA R51, R9.reuse, R20, R51 ;  /* 0x0000001409337223 */ /* 0x044fe20000000033 */
[C---:B------:R-:W-:Y:S01]  /*1810*/  FFMA R54, R9.reuse, R21, R62 ;  /* 0x0000001509367223 */ /* 0x040fe2000000003e */
[C---:B------:R-:W-:Y:S01]  /*1820*/  FFMA R59, R9.reuse, R22, R59 ;  /* 0x00000016093b7223 */ /* 0x040fe2000000003b */
[C---:B------:R-:W-:Y:S01]  /*1830*/  FFMA R40, R9.reuse, R23, R72 ;  /* 0x0000001709287223 */ /* 0x040fe20000000048 */
[C---:B-----5:R-:W-:Y:S01]  /*1840*/  FFMA R29, R9.reuse, R12, R77 ;  /* 0x0000000c091d7223 */ /* 0x060fe2000000004d */
        /* <DEDUP_REMOVED lines=10> */
[----:B-1----:R-:W-:-:S04]  /*18f0*/  LEA R4, P0, R0, UR6, 0x2 ;  /* 0x0000000600047c11 */ /* 0x002fc8000f8010ff */
[----:B------:R-:W-:Y:S01]  /*1900*/  LEA.HI.X R5, R0, UR7, R5, 0x2, P0 ;  /* 0x0000000700057c11 */ /* 0x000fe200080f1405 */
[----:B0-----:R-:W-:-:S05]  /*1910*/  IMAD.WIDE.U32 R2, R11, 0x4, R2 ;  /* 0x000000040b027825 */ /* 0x001fca00078e0002 */
        /* <DEDUP_REMOVED lines=33> */
.L_x_10:
        /* <DEDUP_REMOVED lines=13> */
.L_x_32:


//--------------------- .text._Z9kernel_32PKfS0_Pf --------------------------
	.section	.text._Z9kernel_32PKfS0_Pf,"ax",@progbits
	.align	128
        .global         _Z9kernel_32PKfS0_Pf
        .type           _Z9kernel_32PKfS0_Pf,@function
        .size           _Z9kernel_32PKfS0_Pf,(.L_x_33 - _Z9kernel_32PKfS0_Pf)
        .other          _Z9kernel_32PKfS0_Pf,@"STO_CUDA_ENTRY STV_DEFAULT"
_Z9kernel_32PKfS0_Pf:
.text._Z9kernel_32PKfS0_Pf:
[----:B------:R-:W0:Y:S08]  /*0000*/  LDC R1, c[0x0][0x37c] ;  /* 0x0000df00ff017b82 */ /* 0x000e300000000800 */
[----:B------:R-:W1:Y:S01]  /*0010*/  S2UR UR6, SR_CgaCtaId ;  /* 0x00000000000679c3 */ /* 0x000e620000008800 */
[----:B------:R-:W2:Y:S01]  /*0020*/  S2R R4, SR_TID.X ;  /* 0x0000000000047919 */ /* 0x000ea20000002100 */
[----:B------:R-:W-:Y:S01]  /*0030*/  UMOV UR4, 0x400 ;  /* 0x0000040000047882 */ /* 0x000fe20000000000 */
[----:B0-----:R-:W-:-:S02]  /*0040*/  IADD3 R1, PT, PT, R1, -0x80, RZ ;  /* 0xffffff8001017810 */ /* 0x001fc40007ffe0ff */
[----:B------:R-:W-:Y:S02]  /*0050*/  CS2R R36, SRZ ;  /* 0x0000000000247805 */ /* 0x000fe4000001ff00 */
[----:B------:R-:W-:Y:S02]  /*0060*/  CS2R R38, SRZ ;  /* 0x0000000000267805 */ /* 0x000fe4000001ff00 */
[----:B------:R-:W-:Y:S02]  /*0070*/  CS2R R40, SRZ ;  /* 0x0000000000287805 */ /* 0x000fe4000001ff00 */
[----:B------:R-:W-:Y:S01]  /*0080*/  CS2R R42, SRZ ;  /* 0x00000000002a7805 */ /* 0x000fe2000001ff00 */
[----:B------:R-:W0:Y:S01]  /*0090*/  S2UR UR5, SR_CTAID.Y ;  /* 0x00000000000579c3 */ /* 0x000e220000002600 */
        /* <DEDUP_REMOVED lines=11> */
[----:B------:R-:W-:Y:S01]  /*0150*/  CS2R R110, SRZ ;  /* 0x00000000006e7805 */ /* 0x000fe2000001ff00 */
[----:B------:R-:W3:Y:S01]  /*0160*/  LDCU.64 UR8, c[0x0][0x358] ;  /* 0x00006b00ff0877ac */ /* 0x000ee20008000a00 */
[----:B-1----:R-:W-:Y:S01]  /*0170*/  ULEA UR6, UR6, UR4, 0x18 ;  /* 0x0000000406067291 */ /* 0x002fe2000f8ec0ff */
[----:B------:R-:W1:Y:S05]  /*0180*/  S2UR UR4, SR_CTAID.X ;  /* 0x00000000000479c3 */ /* 0x000e6a0000002500 */
[----:B------:R-:W-:Y:S01]  /*0190*/  MOV R2, UR6 ;  /* 0x0000000600027c02 */ /* 0x000fe20008000f00 */
[----:B0-----:R-:W-:Y:S01]  /*01a0*/  USHF.L.U32 UR5, UR5, 0x11, URZ ;  /* 0x0000001105057899 */ /* 0x001fe200080006ff */
[----:B--2---:R-:W-:-:S02]  /*01b0*/  SHF.R.U32.HI R3, RZ, 0x5, R4 ;  /* 0x00000005ff037819 */ /* 0x004fc40000011604 */
[----:B------:R-:W-:-:S03]  /*01c0*/  SHF.L.U32 R0, R4, 0x2, RZ ;  /* 0x0000000204007819 */ /* 0x000fc600000006ff */
[C---:B------:R-:W-:Y:S01]  /*01d0*/  IMAD R2, R3.reuse, 0x84, R2 ;  /* 0x0000008403027824 */ /* 0x040fe200078e0202 */
[----:B------:R-:W-:Y:S02]  /*01e0*/  SHF.L.U32 R3, R3, 0xc, RZ ;  /* 0x0000000c03037819 */ /* 0x000fe400000006ff */
[----:B------:R-:W-:Y:S01]  /*01f0*/  LOP3.LUT R5, R0, 0x7c, RZ, 0xc0, !PT ;  /* 0x0000007c00057812 */ /* 0x000fe200078ec0ff */
[----:B------:R-:W-:Y:S01]  /*0200*/  HFMA2 R0, -RZ, RZ, 0, 0 ;  /* 0x00000000ff007431 */ /* 0x000fe200000001ff */
[----:B------:R-:W-:Y:S02]  /*0210*/  LOP3.LUT R3, R3, UR5, RZ, 0xfc, !PT ;  /* 0x0000000503037c12 */ /* 0x000fe4000f8efcff */
[----:B------:R-:W-:Y:S02]  /*0220*/  IADD3 R2, PT, PT, R2, R5, RZ ;  /* 0x0000000502027210 */ /* 0x000fe40007ffe0ff */
[----:B------:R-:W-:Y:S01]  /*0230*/  LOP3.LUT R113, R3, 0x1f, R4, 0xf8, !PT ;  /* 0x0000001f03717812 */ /* 0x000fe200078ef804 */
[----:B-1----:R-:W-:-:S06]  /*0240*/  USHF.L.U32 UR4, UR4, 0x8, URZ ;  /* 0x0000000804047899 */ /* 0x002fcc00080006ff */
[----:B---3--:R-:W-:-:S07]  /*0250*/  LOP3.LUT R3, R4, UR4, RZ, 0xfc, !PT ;  /* 0x0000000404037c12 */ /* 0x008fce000f8efcff */
.L_x_12:
[----:B------:R-:W0:Y:S01]  /*0260*/  LDC.64 R72, c[0x0][0x388] ;  /* 0x0000e200ff487b82 */ /* 0x000e220000000a00 */
[----:B------:R-:W-:Y:S02]  /*0270*/  IADD3 R67, PT, PT, R113, R0, RZ ;  /* 0x0000000071437210 */ /* 0x000fe40007ffe0ff */
[----:B------:R-:W-:Y:S02]  /*0280*/  LEA R121, R0, R3, 0xc ;  /* 0x0000000300797211 */ /* 0x000fe400078e60ff */
[C---:B------:R-:W-:Y:S02]  /*0290*/  IADD3 R69, PT, PT, R67.reuse, 0x8000, RZ ;  /* 0x0000800043457810 */ /* 0x040fe40007ffe0ff */
[----:B------:R-:W-:Y:S01]  /*02a0*/  IADD3 R71, PT, PT, R67, 0x10000, RZ ;  /* 0x0001000043477810 */ /* 0x000fe20007ffe0ff */
[----:B------:R-:W1:Y:S01]  /*02b0*/  LDC.64 R64, c[0x0][0x380] ;  /* 0x0000e000ff407b82 */ /* 0x000e620000000a00 */
[C---:B------:R-:W-:Y:S01]  /*02c0*/  IADD3 R17, PT, PT, R121.reuse, 0x1000, RZ ;  /* 0x0000100079117810 */ /* 0x040fe20007ffe0ff */
[C---:B------:R-:W-:Y:S01]  /*02d0*/  VIADD R99, R121.reuse, 0x10000 ;  /* 0x0001000079637836 */ /* 0x040fe20000000000 */
[C---:B------:R-:W-:Y:S01]  /*02e0*/  IADD3 R19, PT, PT, R121.reuse, 0x3000, RZ ;  /* 0x0000300079137810 */ /* 0x040fe20007ffe0ff */
[C---:B------:R-:W-:Y:S01]  /*02f0*/  VIADD R75, R121.reuse, 0x1d000 ;  /* 0x0001d000794b7836 */ /* 0x040fe20000000000 */
[----:B------:R-:W-:-:S02]  /*0300*/  IADD3 R21, PT, PT, R121, 0x5000, RZ ;  /* 0x0000500079157810 */ /* 0x000fc40007ffe0ff */
[----:B------:R-:W-:Y:S02]  /*0310*/  IADD3 R23, PT, PT, R121, 0x7000, RZ ;  /* 0x0000700079177810 */ /* 0x000fe40007ffe0ff */
[----:B------:R-:W-:Y:S02]  /*0320*/  IADD3 R5, PT, PT, R67, 0x18000, RZ ;  /* 0x0001800043057810 */ /* 0x000fe40007ffe0ff */
[C---:B------:R-:W-:Y:S02]  /*0330*/  IADD3 R119, PT, PT, R121.reuse, 0x2000, RZ ;  /* 0x0000200079777810 */ /* 0x040fe40007ffe0ff */
[C---:B------:R-:W-:Y:S02]  /*0340*/  IADD3 R117, PT, PT, R121.reuse, 0x4000, RZ ;  /* 0x0000400079757810 */ /* 0x040fe40007ffe0ff */
[----:B------:R-:W-:Y:S01]  /*0350*/  IADD3 R115, PT, PT, R121, 0x6000, RZ ;  /* 0x0000600079737810 */ /* 0x000fe20007ffe0ff */
[----:B0-----:R-:W-:Y:S01]  /*0360*/  IMAD.WIDE.U32 R66, R67, 0x4, R72 ;  /* 0x0000000443427825 */ /* 0x001fe200078e0048 */
[----:B------:R-:W-:-:S02]  /*0370*/  IADD3 R107, PT, PT, R121, 0x8000, RZ ;  /* 0x00008000796b7810 */ /* 0x000fc40007ffe0ff */
[----:B------:R-:W-:Y:S01]  /*0380*/  IADD3 R25, PT, PT, R121, 0x9000, RZ ;  /* 0x0000900079197810 */ /* 0x000fe20007ffe0ff */
[--C-:B------:R-:W-:Y:S01]  /*0390*/  IMAD.WIDE.U32 R68, R69, 0x4, R72.reuse ;  /* 0x0000000445447825 */ /* 0x100fe200078e0048 */
[C---:B------:R-:W-:Y:S01]  /*03a0*/  IADD3 R105, PT, PT, R121.reuse, 0xa000, RZ ;  /* 0x0000a00079697810 */ /* 0x040fe20007ffe0ff */
[----:B------:R-:W2:Y:S01]  /*03b0*/  LDG.E.CONSTANT R67, desc[UR8][R66.64] ;  /* 0x0000000842437981 */ /* 0x000ea2000c1e9900 */
[----:B------:R-:W-:Y:S01]  /*03c0*/  IADD3 R27, PT, PT, R121, 0xb000, RZ ;  /* 0x0000b000791b7810 */ /* 0x000fe20007ffe0ff */
[----:B------:R-:W-:Y:S01]  /*03d0*/  IMAD.WIDE.U32 R70, R71, 0x4, R72 ;  /* 0x0000000447467825 */ /* 0x000fe200078e0048 */
[C---:B------:R-:W-:Y:S01]  /*03e0*/  IADD3 R103, PT, PT, R121.reuse, 0xc000, RZ ;  /* 0x0000c00079677810 */ /* 0x040fe20007ffe0ff */
[----:B------:R-:W3:Y:S01]  /*03f0*/  LDG.E.CONSTANT R69, desc[UR8][R68.64] ;  /* 0x0000000844457981 */ /* 0x000ee2000c1e9900 */
[----:B------:R-:W-:Y:S01]  /*0400*/  IADD3 R29, PT, PT, R121, 0xd000, RZ ;  /* 0x0000d000791d7810 */ /* 0x000fe20007ffe0ff */
[--C-:B-1----:R-:W-:Y:S01]  /*0410*/  IMAD.WIDE.U32 R16, R17, 0x4, R64.reuse ;  /* 0x0000000411107825 */ /* 0x102fe200078e0040 */
[C---:B------:R-:W-:Y:S01]  /*0420*/  IADD3 R101, PT, PT, R121.reuse, 0xe000, RZ ;  /* 0x0000e00079657810 */ /* 0x040fe20007ffe0ff */
[----:B------:R-:W4:Y:S01]  /*0430*/  LDG.E.CONSTANT R71, desc[UR8][R70.64] ;  /* 0x0000000846477981 */ /* 0x000f22000c1e9900 */
[----:B------:R-:W-:Y:S01]  /*0440*/  IADD3 R31, PT, PT, R121, 0xf000, RZ ;  /* 0x0000f000791f7810 */ /* 0x000fe20007ffe0ff */
[----:B------:R-:W-:Y:S01]  /*0450*/  IMAD.WIDE.U32 R18, R19, 0x4, R64 ;  /* 0x0000000413127825 */ /* 0x000fe200078e0040 */
[----:B------:R-:W-:-:S02]  /*0460*/  IADD3 R33, PT, PT, R121, 0x11000, RZ ;  /* 0x0001100079217810 */ /* 0x000fc40007ffe0ff */
[----:B------:R-:W-:Y:S01]  /*0470*/  IADD3 R97, PT, PT, R121, 0x12000, RZ ;  /* 0x0001200079617810 */ /* 0x000fe20007ffe0ff */
[--C-:B------:R-:W-:Y:S01]  /*0480*/  IMAD.WIDE.U32 R20, R21, 0x4, R64.reuse ;  /* 0x0000000415147825 */ /* 0x100fe200078e0040 */
[C---:B------:R-:W-:Y:S02]  /*0490*/  IADD3 R35, PT, PT, R121.reuse, 0x13000, RZ ;  /* 0x0001300079237810 */ /* 0x040fe40007ffe0ff */
[----:B------:R-:W-:Y:S01]  /*04a0*/  IADD3 R95, PT, PT, R121, 0x14000, RZ ;  /* 0x00014000795f7810 */ /* 0x000fe20007ffe0ff */
[----:B------:R-:W-:Y:S01]  /*04b0*/  IMAD.WIDE.U32 R22, R23, 0x4, R64 ;  /* 0x0000000417167825 */ /* 0x000fe200078e0040 */
[C---:B------:R-:W-:Y:S01]  /*04c0*/  IADD3 R91, PT, PT, R121.reuse, 0x15000, RZ ;  /* 0x00015000795b7810 */ /* 0x040fe20007ffe0ff */
[----:B------:R-:W5:Y:S01]  /*04d0*/  LDG.E R9, desc[UR8][R20.64] ;  /* 0x0000000814097981 */ /* 0x000f62000c1e1900 */
[----:B------:R-:W-:Y:S01]  /*04e0*/  IADD3 R93, PT, PT, R121, 0x16000, RZ ;  /* 0x00016000795d7810 */ /* 0x000fe20007ffe0ff */
[----:B------:R-:W-:Y:S01]  /*04f0*/  IMAD.WIDE.U32 R72, R5, 0x4, R72 ;  /* 0x0000000405487825 */ /* 0x000fe200078e0048 */
[C---:B------:R-:W-:Y:S01]  /*0500*/  IADD3 R87, PT, PT, R121.reuse, 0x17000, RZ ;  /* 0x0001700079577810 */ /* 0x040fe20007ffe0ff */
[----:B------:R-:W5:Y:S01]  /*0510*/  LDG.E R5, desc[UR8][R16.64] ;  /* 0x0000000810057981 */ /* 0x000f62000c1e1900 */
[----:B------:R-:W-:Y:S01]  /*0520*/  IADD3 R89, PT, PT, R121, 0x18000, RZ ;  /* 0x0001800079597810 */ /* 0x000fe20007ffe0ff */
[--C-:B------:R-:W-:Y:S01]  /*0530*/  IMAD.WIDE.U32 R118, R119, 0x4, R64.reuse ;  /* 0x0000000477767825 */ /* 0x100fe200078e0040 */
[C---:B------:R-:W-:Y:S01]  /*0540*/  IADD3 R83, PT, PT, R121.reuse, 0x19000, RZ ;  /* 0x0001900079537810 */ /* 0x040fe20007ffe0ff */
[----:B------:R-:W5:Y:S01]  /*0550*/  LDG.E R11, desc[UR8][R22.64] ;  /* 0x00000008160b7981 */ /* 0x000f62000c1e1900 */
[----:B------:R-:W-:Y:S01]  /*0560*/  IADD3 R85, PT, PT, R121, 0x1a000, RZ ;  /* 0x0001a00079557810 */ /* 0x000fe20007ffe0ff */
[--C-:B------:R-:W-:Y:S01]  /*0570*/  IMAD.WIDE.U32 R116, R117, 0x4, R64.reuse ;  /* 0x0000000475747825 */ /* 0x100fe200078e0040 */
[C---:B------:R-:W-:Y:S01]  /*0580*/  IADD3 R79, PT, PT, R121.reuse, 0x1b000, RZ ;  /* 0x0001b000794f7810 */ /* 0x040fe20007ffe0ff */
[----:B------:R-:W5:Y:S01]  /*0590*/  LDG.E.CONSTANT R73, desc[UR8][R72.64] ;  /* 0x0000000848497981 */ /* 0x000f62000c1e9900 */
[----:B------:R-:W-:Y:S01]  /*05a0*/  IADD3 R81, PT, PT, R121, 0x1c000, RZ ;  /* 0x0001c00079517810 */ /* 0x000fe20007ffe0ff */
[--C-:B------:R-:W-:Y:S01]  /*05b0*/  IMAD.WIDE.U32 R114, R115, 0x4, R64.reuse ;  /* 0x0000000473727825 */ /* 0x100fe200078e0040 */
[C---:B------:R-:W-:Y:S01]  /*05c0*/  IADD3 R77, PT, PT, R121.reuse, 0x1e000, RZ ;  /* 0x0001e000794d7810 */ /* 0x040fe20007ffe0ff */
[----:B------:R-:W5:Y:S01]  /*05d0*/  LDG.E R8, desc[UR8][R116.64] ;  /* 0x0000000874087981 */ /* 0x000f62000c1e1900 */
[C---:B------:R-:W-:Y:S01]  /*05e0*/  IADD3 R7, PT, PT, R121.reuse, 0x1f000, RZ ;  /* 0x0001f00079077810 */ /* 0x040fe20007ffe0ff */
[----:B------:R-:W-:-:S02]  /*05f0*/  IMAD.WIDE.U32 R120, R121, 0x4, R64 ;  /* 0x0000000479787825 */ /* 0x000fc400078e0040 */
[----:B------:R-:W5:Y:S02]  /*0600*/  LDG.E R10, desc[UR8][R114.64] ;  /* 0x00000008720a7981 */ /* 0x000f64000c1e1900 */
[--C-:B------:R-:W-:Y:S02]  /*0610*/  IMAD.WIDE.U32 R106, R107, 0x4, R64.reuse ;  /* 0x000000046b6a7825 */ /* 0x100fe400078e0040 */
[----:B------:R-:W5:Y:S02]  /*0620*/  LDG.E R4, desc[UR8][R120.64] ;  /* 0x0000000878047981 */ /* 0x000f64000c1e1900 */
[--C-:B------:R-:W-:Y:S02]  /*0630*/  IMAD.WIDE.U32 R24, R25, 0x4, R64.reuse ;  /* 0x0000000419187825 */ /* 0x100fe400078e0040 */
[----:B------:R-:W5:Y:S02]  /*0640*/  LDG.E R12, desc[UR8][R106.64] ;  /* 0x000000086a0c7981 */ /* 0x000f64000c1e1900 */
        /* <DEDUP_REMOVED lines=12> */
[----:B------:R-:W-:-:S04]  /*0710*/  IMAD.WIDE.U32 R98, R99, 0x4, R64 ;  /* 0x0000000463627825 */ /* 0x000fc800078e0040 */
[--C-:B------:R-:W-:Y:S01]  /*0720*/  IMAD.WIDE.U32 R32, R33, 0x4, R64.reuse ;  /* 0x0000000421207825 */ /* 0x100fe200078e0040 */
[----:B------:R-:W5:Y:S03]  /*0730*/  LDG.E R20, desc[UR8][R98.64] ;  /* 0x0000000862147981 */ /* 0x000f66000c1e1900 */
        /* <DEDUP_REMOVED lines=18> */
[----:B------:R-:W-:-:S04]  /*0860*/  IMAD.WIDE.U32 R78, R79, 0x4, R64 ;  /* 0x000000044f4e7825 */ /* 0x000fc800078e0040 */
[----:B------:R-:W-:-:S04]  /*0870*/  IMAD.WIDE.U32 R80, R81, 0x4, R64 ;  /* 0x0000000451507825 */ /* 0x000fc800078e0040 */
[--C-:B------:R-:W-:Y:S01]  /*0880*/  IMAD.WIDE.U32 R74, R75, 0x4, R64.reuse ;  /* 0x000000044b4a7825 */ /* 0x100fe200078e0040 */
[----:B------:R-:W5:Y:S03]  /*0890*/  LDG.E R32, desc[UR8][R80.64] ;  /* 0x0000000850207981 */ /* 0x000f66000c1e1900 */
[--C-:B------:R-:W-:Y:S01]  /*08a0*/  IMAD.WIDE.U32 R76, R77, 0x4, R64.reuse ;  /* 0x000000044d4c7825 */ /* 0x100fe200078e0040 */
[----:B------:R-:W5:Y:S03]  /*08b0*/  LDG.E R33, desc[UR8][R74.64] ;  /* 0x000000084a217981 */ /* 0x000f66000c1e1900 */
[----:B------:R-:W-:Y:S01]  /*08c0*/  IMAD.WIDE.U32 R64, R7, 0x4, R64 ;  /* 0x0000000407407825 */ /* 0x000fe200078e0040 */
[----:B------:R-:W5:Y:S04]  /*08d0*/  LDG.E R34, desc[UR8][R76.64] ;  /* 0x000000084c227981 */ /* 0x000f68000c1e1900 */
[----:B------:R-:W5:Y:S04]  /*08e0*/  LDG.E R7, desc[UR8][R18.64] ;  /* 0x0000000812077981 */ /* 0x000f68000c1e1900 */
[----:B------:R-:W5:Y:S04]  /*08f0*/  LDG.E R35, desc[UR8][R64.64] ;  /* 0x0000000840237981 */ /* 0x000f68000c1e1900 */
[----:B------:R-:W5:Y:S04]  /*0900*/  LDG.E R19, desc[UR8][R30.64] ;  /* 0x000000081e137981 */ /* 0x000f68000c1e1900 */
[----:B------:R-:W5:Y:S04]  /*0910*/  LDG.E R18, desc[UR8][R100.64] ;  /* 0x0000000864127981 */ /* 0x000f68000c1e1900 */
[----:B------:R-:W5:Y:S04]  /*0920*/  LDG.E R30, desc[UR8][R84.64] ;  /* 0x00000008541e7981 */ /* 0x000f68000c1e1900 */
[----:B------:R-:W5:Y:S01]  /*0930*/  LDG.E R31, desc[UR8][R78.64] ;  /* 0x000000084e1f7981 */ /* 0x000f62000c1e1900 */
[----:B------:R-:W-:-:S04]  /*0940*/  IADD3 R0, PT, PT, R0, 0x20, RZ ;  /* 0x0000002000007810 */ /* 0x000fc80007ffe0ff */
[----:B------:R-:W-:Y:S01]  /*0950*/  ISETP.GE.U32.AND P1, PT, R0, 0x1000, PT ;  /* 0x000010000000780c */ /* 0x000fe20003f26070 */
[----:B--2---:R-:W-:Y:S04]  /*0960*/  STS [R2], R67 ;  /* 0x0000004302007388 */ /* 0x004fe80000000800 */
[----:B---3--:R-:W-:Y:S04]  /*0970*/  STS [R2+0x420], R69 ;  /* 0x0004204502007388 */ /* 0x008fe80000000800 */
[----:B----4-:R-:W-:Y:S04]  /*0980*/  STS [R2+0x840], R71 ;  /* 0x0008404702007388 */ /* 0x010fe80000000800 */
[----:B-----5:R-:W-:Y:S04]  /*0990*/  STS [R2+0xc60], R73 ;  /* 0x000c604902007388 */ /* 0x020fe80000000800 */
[----:B------:R-:W-:Y:S04]  /*09a0*/  STL.128 [R1+0x10], R8 ;  /* 0x0000100801007387 */ /* 0x000fe80000100c00 */
[----:B------:R-:W-:Y:S04]  /*09b0*/  STL.128 [R1+0x20], R12 ;  /* 0x0000200c01007387 */ /* 0x000fe80000100c00 */
[----:B------:R-:W-:Y:S04]  /*09c0*/  STL.128 [R1+0x40], R20 ;  /* 0x0000401401007387 */ /* 0x000fe80000100c00 */
[----:B------:R-:W-:Y:S04]  /*09d0*/  STL.128 [R1+0x50], R24 ;  /* 0x0000501801007387 */ /* 0x000fe80000100c00 */
[----:B------:R-:W-:Y:S04]  /*09e0*/  STL.128 [R1+0x70], R32 ;  /* 0x0000702001007387 */ /* 0x000fe80000100c00 */
[----:B------:R-:W-:Y:S04]  /*09f0*/  STL.128 [R1+0x30], R16 ;  /* 0x0000301001007387 */ /* 0x000fe80000100c00 */
[----:B------:R-:W-:Y:S04]  /*0a00*/  STL.128 [R1+0x60], R28 ;  /* 0x0000601c01007387 */ /* 0x000fe80000100c00 */
[----:B------:R0:W-:Y:S02]  /*0a10*/  STL.128 [R1], R4 ;  /* 0x0000000401007387 */ /* 0x0001e40000100c00 */
[----:B0-----:R-:W-:-:S02]  /*0a20*/  MOV R4, 0x840 ;  /* 0x0000084000047802 */ /* 0x001fc40000000f00 */
[----:B------:R-:W-:Y:S01]  /*0a30*/  MOV R5, R1 ;  /* 0x0000000100057202 */ /* 0x000fe20000000f00 */
[----:B------:R-:W-:Y:S06]  /*0a40*/  BAR.SYNC.DEFER_BLOCKING 0x0 ;  /* 0x0000000000007b1d */ /* 0x000fec0000010000 */
.L_x_11:
[----:B------:R0:W2:Y:S04]  /*0a50*/  LDL R6, [R5] ;  /* 0x0000000005067983 */ /* 0x0000a80000100800 */
[----:B------:R-:W2:Y:S04]  /*0a60*/  LDS R7, [R4+UR6+-0x840] ;  /* 0xfff7c00604077984 */ /* 0x000ea80008000800 */
[----:B------:R-:W1:Y:S01]  /*0a70*/  LDS R9, [R4+UR6+-0x7bc] ;  /* 0xfff8440604097984 */ /* 0x000e620008000800 */
[----:B0-----:R-:W-:-:S03]  /*0a80*/  IADD3 R5, PT, PT, R5, 0x4, RZ ;  /* 0x0000000405057810 */ /* 0x001fc60007ffe0ff */
[----:B------:R-:W0:Y:S04]  /*0a90*/  LDS R8, [R4+UR6+-0x738] ;  /* 0xfff8c80604087984 */ /* 0x000e280008000800 */
[----:B------:R-:W3:Y:S04]  /*0aa0*/  LDS R11, [R4+UR6+-0x6b4] ;  /* 0xfff94c06040b7984 */ /* 0x000ee80008000800 */
[----:B------:R-:W4:Y:S04]  /*0ab0*/  LDS R10, [R4+UR6+-0x630] ;  /* 0xfff9d006040a7984 */ /* 0x000f280008000800 */
[----:B------:R-:W5:Y:S04]  /*0ac0*/  LDS R13, [R4+UR6+-0x5ac] ;  /* 0xfffa5406040d7984 */ /* 0x000f680008000800 */
        /* <DEDUP_REMOVED lines=10> */
[----:B------:R-:W5:Y:S04]  /*0b70*/  LDS R22, [R4+UR6] ;  /* 0x0000000604167984 */ /* 0x000f680008000800 */
[----:B------:R-:W5:Y:S04]  /*0b80*/  LDS R25, [R4+UR6+0x84] ;  /* 0x0000840604197984 */ /* 0x000f680008000800 */
        /* <DEDUP_REMOVED lines=13> */
[----:B------:R1:W5:Y:S02]  /*0c60*/  LDS R67, [R4+UR6+0x7bc] ;  /* 0x0007bc0604437984 */ /* 0x0003640008000800 */
[----:B-1----:R-:W-:-:S04]  /*0c70*/  IADD3 R4, PT, PT, R4, 0x4, RZ ;  /* 0x0000000404047810 */ /* 0x002fc80007ffe0ff */
[----:B------:R-:W-:Y:S01]  /*0c80*/  ISETP.NE.AND P0, PT, R4, 0x8c0, PT ;  /* 0x000008c00400780c */ /* 0x000fe20003f05270 */
[C---:B--2---:R-:W-:Y:S01]  /*0c90*/  FFMA R111, R6.reuse, R7, R111 ;  /* 0x00000007066f7223 */ /* 0x044fe2000000006f */
[C---:B------:R-:W-:Y:S01]  /*0ca0*/  FFMA R110, R6.reuse, R9, R110 ;  /* 0x00000009066e7223 */ /* 0x040fe2000000006e */
[C---:B0-----:R-:W-:Y:S01]  /*0cb0*/  FFMA R109, R6.reuse, R8, R109 ;  /* 0x00000008066d7223 */ /* 0x041fe2000000006d */
[C---:B---3--:R-:W-:Y:S01]  /*0cc0*/  FFMA R108, R6.reuse, R11, R108 ;  /* 0x0000000b066c7223 */ /* 0x048fe2000000006c */
[C---:B----4-:R-:W-:Y:S01]  /*0cd0*/  FFMA R63, R6.reuse, R10, R63 ;  /* 0x0000000a063f7223 */ /* 0x050fe2000000003f */
[C---:B-----5:R-:W-:Y:S01]  /*0ce0*/  FFMA R62, R6.reuse, R13, R62 ;  /* 0x0000000d063e7223 */ /* 0x060fe2000000003e */
        /* <DEDUP_REMOVED lines=25> */
[----:B------:R-:W-:Y:S01]  /*0e80*/  FFMA R36, R6, R67, R36 ;  /* 0x0000004306247223 */ /* 0x000fe20000000024 */
[----:B------:R-:W-:Y:S06]  /*0e90*/  @P0 BRA `(.L_x_11) ;  /* 0xfffffff800ec0947 */ /* 0x000fec000383ffff */
[----:B------:R-:W-:Y:S06]  /*0ea0*/  BAR.SYNC.DEFER_BLOCKING 0x0 ;  /* 0x0000000000007b1d */ /* 0x000fec0000010000 */
[----:B------:R-:W-:Y:S05]  /*0eb0*/  @!P1 BRA `(.L_x_12) ;  /* 0xfffffff000e89947 */ /* 0x000fea000383ffff */
        /* <DEDUP_REMOVED lines=41> */
.L_x_13:
        /* <DEDUP_REMOVED lines=11> */
.L_x_33:


//--------------------- .text._Z15MatrixMulKernelPKfS0_Pfi --------------------------
	.section	.text._Z15MatrixMulKernelPKfS0_Pfi,"ax",@progbits
	.align	128
        .global         _Z15MatrixMulKernelPKfS0_Pfi
        .type           _Z15MatrixMulKernelPKfS0_Pfi,@function
        .size           _Z15MatrixMulKernelPKfS0_Pfi,(.L_x_34 - _Z15MatrixMulKernelPKfS0_Pfi)
        .other          _Z15MatrixMulKernelPKfS0_Pfi,@"STO_CUDA_ENTRY STV_DEFAULT"
_Z15MatrixMulKernelPKfS0_Pfi:
.text._Z15MatrixMulKernelPKfS0_Pfi:
[----:B------:R-:W-:Y:S08]  /*0000*/  LDC R1, c[0x0][0x37c] ;  /* 0x0000df00ff017b82 */ /* 0x000ff00000000800 */
[----:B------:R-:W0:Y:S01]  /*0010*/  LDC R5, c[0x0][0x398] ;  /* 0x0000e600ff057b82 */ /* 0x000e220000000800 */
[----:B------:R-:W1:Y:S01]  /*0020*/  S2R R6, SR_CTAID.Y ;  /* 0x0000000000067919 */ /* 0x000e620000002600 */
[----:B------:R-:W2:Y:S01]  /*0030*/  LDCU.64 UR8, c[0x0][0x358] ;  /* 0x00006b00ff0877ac */ /* 0x000ea20008000a00 */
[----:B------:R-:W-:Y:S01]  /*0040*/  HFMA2 R31, -RZ, RZ, 0, 0 ;  /* 0x00000000ff1f7431 */ /* 0x000fe200000001ff */
[----:B------:R-:W1:Y:S01]  /*0050*/  S2R R3, SR_TID.Y ;  /* 0x0000000000037919 */ /* 0x000e620000002200 */
[----:B------:R-:W3:Y:S01]  /*0060*/  S2R R11, SR_CTAID.X ;  /* 0x00000000000b7919 */ /* 0x000ee20000002500 */
[----:B------:R-:W3:Y:S01]  /*0070*/  S2R R2, SR_TID.X ;  /* 0x0000000000027919 */ /* 0x000ee20000002100 */
[----:B0-----:R-:W-:-:S02]  /*0080*/  ISETP.GE.AND P0, PT, R5, 0x10, PT ;  /* 0x000000100500780c */ /* 0x001fc40003f06270 */
[----:B------:R-:W-:-:S04]  /*0090*/  SHF.R.S32.HI R0, RZ, 0x1f, R5 ;  /* 0x0000001fff007819 */ /* 0x000fc80000011405 */
[----:B------:R-:W-:Y:S02]  /*00a0*/  LEA.HI R0, R0, R5, RZ, 0x4 ;  /* 0x0000000500007211 */ /* 0x000fe400078f20ff */
[----:B-1----:R-:W-:Y:S02]  /*00b0*/  LEA R6, R6, R3, 0x4 ;  /* 0x0000000306067211 */ /* 0x002fe400078e20ff */
[----:B---3--:R-:W-:-:S03]  /*00c0*/  LEA R4, R11, R2, 0x4 ;  /* 0x000000020b047211 */ /* 0x008fc600078e20ff */
[----:B--2---:R-:W-:Y:S05]  /*00d0*/  @!P0 BRA `(.L_x_14) ;  /* 0x0000001400dc8947 */ /* 0x004fea0003800000 */
[----:B------:R-:W0:Y:S01]  /*00e0*/  S2UR UR6, SR_CgaCtaId ;  /* 0x00000000000679c3 */ /* 0x000e220000008800 */
[----:B------:R-:W-:Y:S01]  /*00f0*/  SHF.R.S32.HI R29, RZ, 0x4, R0 ;  /* 0x00000004ff1d7819 */ /* 0x000fe20000011400 */
[----:B------:R-:W-:Y:S01]  /*0100*/  UMOV UR4, 0x400 ;  /* 0x0000040000047882 */ /* 0x000fe20000000000 */
[----:B------:R-:W-:Y:S01]  /*0110*/  IMAD R21, R6, R5, R2 ;  /* 0x0000000506157224 */ /* 0x000fe200078e0202 */
[----:B------:R-:W-:Y:S02]  /*0120*/  MOV R31, RZ ;  /* 0x000000ff001f7202 */ /* 0x000fe40000000f00 */
[----:B------:R-:W-:-:S04]  /*0130*/  IADD3 R0, PT, PT, R29, -0x1, RZ ;  /* 0xffffffff1d007810 */ /* 0x000fc80007ffe0ff */
[----:B------:R-:W-:Y:S02]  /*0140*/  ISETP.GE.U32.AND P0, PT, R0, 0x3, PT ;  /* 0x000000030000780c */ /* 0x000fe40003f06070 */
[----:B------:R-:W-:Y:S01]  /*0150*/  MOV R0, RZ ;  /* 0x000000ff00007202 */ /* 0x000fe20000000f00 */
[----:B0-----:R-:W-:-:S06]  /*0160*/  ULEA UR5, UR6, UR4, 0x18 ;  /* 0x0000000406057291 */ /* 0x001fcc000f8ec0ff */
[----:B------:R-:W-:-:S04]  /*0170*/  LEA R7, R3, UR5, 0x6 ;  /* 0x0000000503077c11 */ /* 0x000fc8000f8e30ff */
[----:B------:R-:W-:Y:S05]  /*0180*/  @!P0 BRA `(.L_x_15) ;  /* 0x0000000c002c8947 */ /* 0x000fea0003800000 */
[C---:B------:R-:W-:Y:S01]  /*0190*/  IADD3 R0, PT, PT, R3.reuse, 0x30, RZ ;  /* 0x0000003003007810 */ /* 0x040fe20007ffe0ff */
[----:B------:R-:W-:Y:S01]  /*01a0*/  UIADD3 UR5, UPT, UPT, UR4, 0x400, URZ ;  /* 0x0000040004057890 */ /* 0x000fe2000fffe0ff */
[C---:B------:R-:W-:Y:S01]  /*01b0*/  IADD3 R8, PT, PT, R3.reuse, 0x20, RZ ;  /* 0x0000002003087810 */ /* 0x040fe20007ffe0ff */
[CCC-:B------:R-:W-:Y:S01]  /*01c0*/  IMAD R24, R3.reuse, R5.reuse, R2.reuse ;  /* 0x0000000503187224 */ /* 0x1c0fe200078e0202 */
[----:B------:R-:W-:Y:S01]  /*01d0*/  IADD3 R9, PT, PT, R3, 0x10, RZ ;  /* 0x0000001003097810 */ /* 0x000fe20007ffe0ff */
[-CC-:B------:R-:W-:Y:S01]  /*01e0*/  IMAD R0, R0, R5.reuse, R2.reuse ;  /* 0x0000000500007224 */ /* 0x180fe200078e0202 */
[----:B------:R-:W-:Y:S01]  /*01f0*/  ULEA UR5, UR6, UR5, 0x18 ;  /* 0x0000000506057291 */ /* 0x000fe2000f8ec0ff */
[-CC-:B------:R-:W-:Y:S02]  /*0200*/  IMAD R8, R8, R5.reuse, R2.reuse ;  /* 0x0000000508087224 */ /* 0x180fe400078e0202 */
[----:B------:R-:W-:Y:S02]  /*0210*/  HFMA2 R31, -RZ, RZ, 0, 0 ;  /* 0x00000000ff1f7431 */ /* 0x000fe400000001ff */
[----:B------:R-:W-:Y:S01]  /*0220*/  IMAD R9, R9, R5, R2 ;  /* 0x0000000509097224 */ /* 0x000fe200078e0202 */
[----:B------:R-:W-:-:S02]  /*0230*/  LEA R30, R11, R0, 0x4 ;  /* 0x000000000b1e7211 */ /* 0x000fc400078e20ff */
[----:B------:R-:W-:Y:S02]  /*0240*/  LOP3.LUT R0, R29, 0x7fffffc, RZ, 0xc0, !PT ;  /* 0x07fffffc1d007812 */ /* 0x000fe400078ec0ff */
[----:B------:R-:W-:Y:S02]  /*0250*/  LEA R22, R2, UR5, 0x2 ;  /* 0x0000000502167c11 */ /* 0x000fe4000f8e10ff */
[C---:B------:R-:W-:Y:S02]  /*0260*/  LEA R24, R11.reuse, R24, 0x4 ;  /* 0x000000180b187211 */ /* 0x040fe400078e20ff */
[C---:B------:R-:W-:Y:S02]  /*0270*/  LEA R28, R11.reuse, R8, 0x4 ;  /* 0x000000080b1c7211 */ /* 0x040fe400078e20ff */
[----:B------:R-:W-:Y:S02]  /*0280*/  LEA R26, R11, R9, 0x4 ;  /* 0x000000090b1a7211 */ /* 0x000fe400078e20ff */
[----:B------:R-:W-:-:S02]  /*0290*/  MOV R27, R21 ;  /* 0x00000015001b7202 */ /* 0x000fc40000000f00 */
[----:B------:R-:W-:Y:S02]  /*02a0*/  LEA R23, R2, R7, 0x2 ;  /* 0x0000000702177211 */ /* 0x000fe400078e10ff */
[----:B------:R-:W-:Y:S02]  /*02b0*/  IADD3 R25, PT, PT, -R0, RZ, RZ ;  /* 0x000000ff00197210 */ /* 0x000fe40007ffe1ff */
[----:B------:R-:W-:-:S07]  /*02c0*/  LEA R20, R3, R22, 0x6 ;  /* 0x0000001603147211 */ /* 0x000fce00078e30ff */
.L_x_16:
[----:B------:R-:W0:Y:S08]  /*02d0*/  LDC.64 R16, c[0x0][0x380] ;  /* 0x0000e000ff107b82 */ /* 0x000e300000000a00 */
[----:B------:R-:W1:Y:S01]  /*02e0*/  LDC.64 R18, c[0x0][0x388] ;  /* 0x0000e200ff127b82 */ /* 0x000e620000000a00 */
[----:B0-----:R-:W-:-:S05]  /*02f0*/  IMAD.WIDE R16, R27, 0x4, R16 ;  /* 0x000000041b107825 */ /* 0x001fca00078e0210 */
[----:B------:R-:W2:Y:S01]  /*0300*/  LDG.E R10, desc[UR8][R16.64] ;  /* 0x00000008100a7981 */ /* 0x000ea2000c1e1900 */
[----:B-1----:R-:W-:-:S05]  /*0310*/  IMAD.WIDE.U32 R8, R24, 0x4, R18 ;  /* 0x0000000418087825 */ /* 0x002fca00078e0012 */
[----:B------:R-:W3:Y:S04]  /*0320*/  LDG.E R35, desc[UR8][R8.64] ;  /* 0x0000000808237981 */ /* 0x000ee8000c1e1900 */
[----:B--2---:R-:W-:Y:S04]  /*0330*/  STS [R23], R10 ;  /* 0x0000000a17007388 */ /* 0x004fe80000000800 */
[----:B---3--:R-:W-:Y:S01]  /*0340*/  STS [R20], R35 ;  /* 0x0000002314007388 */ /* 0x008fe20000000800 */
[----:B------:R-:W-:Y:S06]  /*0350*/  BAR.SYNC.DEFER_BLOCKING 0x0 ;  /* 0x0000000000007b1d */ /* 0x000fec0000010000 */
[----:B------:R-:W-:Y:S04]  /*0360*/  LDS R11, [R22] ;  /* 0x00000000160b7984 */ /* 0x000fe80000000800 */
[----:B------:R-:W0:Y:S04]  /*0370*/  LDS.128 R12, [R7] ;  /* 0x00000000070c7984 */ /* 0x000e280000000c00 */
[----:B------:R-:W1:Y:S04]  /*0380*/  LDS R37, [R22+0x40] ;  /* 0x0000400016257984 */ /* 0x000e680000000800 */
[----:B------:R-:W2:Y:S01]  /*0390*/  LDS R33, [R22+0x80] ;  /* 0x0000800016217984 */ /* 0x000ea20000000800 */
[----:B0-----:R-:W-:-:S03]  /*03a0*/  FFMA R32, R12, R11, R31 ;  /* 0x0000000b0c207223 */ /* 0x001fc6000000001f */
[----:B------:R-:W0:Y:S01]  /*03b0*/  LDS R12, [R22+0xc0] ;  /* 0x0000c000160c7984 */ /* 0x000e220000000800 */
[----:B-1----:R-:W-:-:S03]  /*03c0*/  FFMA R34, R37, R13, R32 ;  /* 0x0000000d25227223 */ /* 0x002fc60000000020 */
[----:B------:R-:W-:Y:S04]  /*03d0*/  LDS R13, [R22+0x100] ;  /* 0x00010000160d7984 */ /* 0x000fe80000000800 */
[----:B------:R-:W1:Y:S04]  /*03e0*/  LDS.128 R8, [R7+0x10] ;  /* 0x0000100007087984 */ /* 0x000e680000000c00 */
[----:B------:R-:W3:Y:S04]  /*03f0*/  LDS R32, [R22+0x140] ;  /* 0x0001400016207984 */ /* 0x000ee80000000800 */
[----:B------:R-:W4:Y:S01]  /*0400*/  LDS R31, [R22+0x180] ;  /* 0x00018000161f7984 */ /* 0x000f220000000800 */
[----:B--2---:R-:W-:-:S03]  /*0410*/  FFMA R33, R33, R14, R34 ;  /* 0x0000000e21217223 */ /* 0x004fc60000000022 */
[----:B------:R-:W-:Y:S04]  /*0420*/  LDS R37, [R22+0x340] ;  /* 0x0003400016257984 */ /* 0x000fe80000000800 */
[----:B------:R-:W-:Y:S01]  /*0430*/  LDS R34, [R22+0x3c0] ;  /* 0x0003c00016227984 */ /* 0x000fe20000000800 */
[----:B0-----:R-:W-:-:S03]  /*0440*/  FFMA R15, R12, R15, R33 ;  /* 0x0000000f0c0f7223 */ /* 0x001fc60000000021 */
[----:B------:R-:W-:Y:S01]  /*0450*/  LDS R33, [R22+0x240] ;  /* 0x0002400016217984 */ /* 0x000fe20000000800 */
[----:B-1----:R-:W-:-:S03]  /*0460*/  FFMA R13, R8, R13, R15 ;  /* 0x0000000d080d7223 */ /* 0x002fc6000000000f */
[----:B------:R-:W0:Y:S01]  /*0470*/  LDS R8, [R22+0x1c0] ;  /* 0x0001c00016087984 */ /* 0x000e220000000800 */
[----:B---3--:R-:W-:-:S03]  /*0480*/  FFMA R32, R32, R9, R13 ;  /* 0x0000000920207223 */ /* 0x008fc6000000000d */
[----:B------:R-:W-:Y:S04]  /*0490*/  LDS R9, [R22+0x200] ;  /* 0x0002000016097984 */ /* 0x000fe80000000800 */
[----:B------:R-:W1:Y:S01]  /*04a0*/  LDS.128 R12, [R7+0x20] ;  /* 0x00002000070c7984 */ /* 0x000e620000000c00 */
[----:B----4-:R-:W-:-:S03]  /*04b0*/  FFMA R31, R31, R10, R32 ;  /* 0x0000000a1f1f7223 */ /* 0x010fc60000000020 */
[----:B------:R-:W2:Y:S04]  /*04c0*/  LDS R32, [R22+0x280] ;  /* 0x0002800016207984 */ /* 0x000ea80000000800 */
[----:B------:R-:W3:Y:S01]  /*04d0*/  LDS R10, [R22+0x2c0] ;  /* 0x0002c000160a7984 */ /* 0x000ee20000000800 */
[----:B0-----:R-:W-:-:S03]  /*04e0*/  FFMA R11, R8, R11, R31 ;  /* 0x0000000b080b7223 */ /* 0x001fc6000000001f */
[----:B------:R-:W-:Y:S01]  /*04f0*/  LDS R31, [R22+0x380] ;  /* 0x00038000161f7984 */ /* 0x000fe20000000800 */
[----:B-1----:R-:W-:-:S03]  /*0500*/  FFMA R12, R12, R9, R11 ;  /* 0x000000090c0c7223 */ /* 0x002fc6000000000b */
[----:B------:R-:W-:Y:S01]  /*0510*/  LDS R9, [R22+0x300] ;  /* 0x0003000016097984 */ /* 0x000fe20000000800 */
[----:B------:R-:W-:-:S04]  /*0520*/  FFMA R13, R33, R13, R12 ;  /* 0x0000000d210d7223 */ /* 0x000fc8000000000c */
[----:B--2---:R-:W-:-:S04]  /*0530*/  FFMA R13, R32, R14, R13 ;  /* 0x0000000e200d7223 */ /* 0x004fc8000000000d */
[----:B---3--:R-:W-:Y:S02]  /*0540*/  FFMA R11, R10, R15, R13 ;  /* 0x0000000f0a0b7223 */ /* 0x008fe4000000000d */
[----:B------:R-:W0:Y:S01]  /*0550*/  LDS.128 R12, [R7+0x30] ;  /* 0x00003000070c7984 */ /* 0x000e220000000c00 */
[----:B------:R-:W-:Y:S01]  /*0560*/  IMAD.WIDE.U32 R32, R26, 0x4, R18 ;  /* 0x000000041a207825 */ /* 0x000fe200078e0012 */
[----:B------:R-:W-:Y:S06]  /*0570*/  BAR.SYNC.DEFER_BLOCKING 0x0 ;  /* 0x0000000000007b1d */ /* 0x000fec0000010000 */
[----:B------:R-:W2:Y:S04]  /*0580*/  LDG.E R33, desc[UR8][R32.64] ;  /* 0x0000000820217981 */ /* 0x000ea8000c1e1900 */
[----:B------:R-:W3:Y:S01]  /*0590*/  LDG.E R32, desc[UR8][R16.64+0x40] ;  /* 0x0000400810207981 */ /* 0x000ee2000c1e1900 */
[----:B0-----:R-:W-:-:S04]  /*05a0*/  FFMA R12, R12, R9, R11 ;  /* 0x000000090c0c7223 */ /* 0x001fc8000000000b */
[----:B------:R-:W-:-:S04]  /*05b0*/  FFMA R36, R37, R13, R12 ;  /* 0x0000000d25247223 */ /* 0x000fc8000000000c */
[----:B------:R-:W-:-:S04]  /*05c0*/  FFMA R31, R31, R14, R36 ;  /* 0x0000000e1f1f7223 */ /* 0x000fc80000000024 */
[----:B------:R-:W-:Y:S01]  /*05d0*/  FFMA R15, R34, R15, R31 ;  /* 0x0000000f220f7223 */ /* 0x000fe2000000001f */
[----:B---3--:R-:W-:Y:S04]  /*05e0*/  STS [R23], R32 ;  /* 0x0000002017007388 */ /* 0x008fe80000000800 */
[----:B--2---:R-:W-:Y:S01]  /*05f0*/  STS [R20], R33 ;  /* 0x0000002114007388 */ /* 0x004fe20000000800 */
[----:B------:R-:W-:Y:S06]  /*0600*/  BAR.SYNC.DEFER_BLOCKING 0x0 ;  /* 0x0000000000007b1d */ /* 0x000fec0000010000 */
[----:B------:R-:W-:Y:S04]  /*0610*/  LDS R35, [R22] ;  /* 0x0000000016237984 */ /* 0x000fe80000000800 */
[----:B------:R-:W0:Y:S04]  /*0620*/  LDS.128 R8, [R7] ;  /* 0x0000000007087984 */ /* 0x000e280000000c00 */
[----:B------:R-:W1:Y:S04]  /*0630*/  LDS R12, [R22+0x40] ;  /* 0x00004000160c7984 */ /* 0x000e680000000800 */
[----:B------:R-:W2:Y:S04]  /*0640*/  LDS R31, [R22+0x80] ;  /* 0x00008000161f7984 */ /* 0x000ea80000000800 */
[----:B------:R-:W-:Y:S04]  /*0650*/  LDS R32, [R22+0x140] ;  /* 0x0001400016207984 */ /* 0x000fe80000000800 */
[----:B------:R-:W-:Y:S04]  /*0660*/  LDS R33, [R22+0x180] ;  /* 0x0001800016217984 */ /* 0x000fe80000000800 */
[----:B------:R-:W-:Y:S01]  /*0670*/  LDS R37, [R22+0x340] ;  /* 0x0003400016257984 */ /* 0x000fe20000000800 */
[----:B0-----:R-:W-:-:S03]  /*0680*/  FFMA R15, R8, R35, R15 ;  /* 0x00000023080f7223 */ /* 0x001fc6000000000f */
[----:B------:R-:W0:Y:S01]  /*0690*/  LDS R8, [R22+0xc0] ;  /* 0x0000c00016087984 */ /* 0x000e220000000800 */
[----:B-1----:R-:W-:-:S03]  /*06a0*/  FFMA R34, R12, R9, R15 ;  /* 0x000000090c227223 */ /* 0x002fc6000000000f */
[----:B------:R-:W-:Y:S04]  /*06b0*/  LDS R9, [R22+0x100] ;  /* 0x0001000016097984 */ /* 0x000fe80000000800 */
[----:B------:R-:W1:Y:S01]  /*06c0*/  LDS.128 R12, [R7+0x10] ;  /* 0x00001000070c7984 */ /* 0x000e620000000c00 */
[----:B--2---:R-:W-:-:S03]  /*06d0*/  FFMA R31, R31, R10, R34 ;  /* 0x0000000a1f1f7223 */ /* 0x004fc60000000022 */
[----:B------:R-:W-:Y:S01]  /*06e0*/  LDS R34, [R22+0x3c0] ;  /* 0x0003c00016227984 */ /* 0x000fe20000000800 */
[----:B0-----:R-:W-:-:S03]  /*06f0*/  FFMA R11, R8, R11, R31 ;  /* 0x0000000b080b7223 */ /* 0x001fc6000000001f */
[----:B------:R-:W-:Y:S01]  /*0700*/  LDS R31, [R22+0x240] ;  /* 0x00024000161f7984 */ /* 0x000fe20000000800 */
[----:B-1----:R-:W-:-:S03]  /*0710*/  FFMA R9, R12, R9, R11 ;  /* 0x000000090c097223 */ /* 0x002fc6000000000b */
[----:B------:R-:W0:Y:S01]  /*0720*/  LDS R12, [R22+0x1c0] ;  /* 0x0001c000160c7984 */ /* 0x000e220000000800 */
[----:B------:R-:W-:-:S03]  /*0730*/  FFMA R32, R32, R13, R9 ;  /* 0x0000000d20207223 */ /* 0x000fc60000000009 */
[----:B------:R-:W-:Y:S04]  /*0740*/  LDS R13, [R22+0x200] ;  /* 0x00020000160d7984 */ /* 0x000fe80000000800 */
[----:B------:R-:W1:Y:S01]  /*0750*/  LDS.128 R8, [R7+0x20] ;  /* 0x0000200007087984 */ /* 0x000e620000000c00 */
[----:B------:R-:W-:-:S03]  /*0760*/  FFMA R33, R33, R14, R32 ;  /* 0x0000000e21217223 */ /* 0x000fc60000000020 */
[----:B------:R-:W2:Y:S04]  /*0770*/  LDS R32, [R22+0x280] ;  /* 0x0002800016207984 */ /* 0x000ea80000000800 */
[----:B------:R-:W3:Y:S01]  /*0780*/  LDS R14, [R22+0x2c0] ;  /* 0x0002c000160e7984 */ /* 0x000ee20000000800 */
[----:B0-----:R-:W-:-:S04]  /*0790*/  FFMA R15, R12, R15, R33 ;  /* 0x0000000f0c0f7223 */ /* 0x001fc80000000021 */
[----:B-1----:R-:W-:-:S04]  /*07a0*/  FFMA R8, R8, R13, R15 ;  /* 0x0000000d08087223 */ /* 0x002fc8000000000f */
[----:B------:R-:W-:Y:S02]  /*07b0*/  FFMA R9, R31, R9, R8 ;  /* 0x000000091f097223 */ /* 0x000fe40000000008 */
[----:B------:R-:W-:Y:S02]  /*07c0*/  LDS R31, [R22+0x380] ;  /* 0x00038000161f7984 */ /* 0x000fe40000000800 */
[----:B--2---:R-:W-:Y:S02]  /*07d0*/  FFMA R13, R32, R10, R9 ;  /* 0x0000000a200d7223 */ /* 0x004fe40000000009 */
[----:B------:R-:W-:Y:S02]  /*07e0*/  LDS R9, [R22+0x300] ;  /* 0x0003000016097984 */ /* 0x000fe40000000800 */
        /* <DEDUP_REMOVED lines=10> */
[----:B------:R-:W-:Y:S01]  /*0890*/  IMAD.WIDE.U32 R18, R30, 0x4, R18 ;  /* 0x000000041e127825 */ /* 0x000fe200078e0012 */
        /* <DEDUP_REMOVED lines=8> */
[----:B------:R-:W-:Y:S01]  /*0920*/  LDS R34, [R22+0x340] ;  /* 0x0003400016227984 */ /* 0x000fe20000000800 */
[----:B0-----:R-:W-:-:S03]  /*0930*/  FFMA R15, R8, R35, R15 ;  /* 0x00000023080f7223 */ /* 0x001fc6000000000f */
[----:B------:R-:W0:Y:S01]  /*0940*/  LDS R35, [R22+0xc0] ;  /* 0x0000c00016237984 */ /* 0x000e220000000800 */
[----:B-1----:R-:W-:-:S03]  /*0950*/  FFMA R32, R12, R9, R15 ;  /* 0x000000090c207223 */ /* 0x002fc6000000000f */
[----:B------:R-:W-:Y:S04]  /*0960*/  LDS R9, [R22+0x100] ;  /* 0x0001000016097984 */ /* 0x000fe80000000800 */
[----:B------:R-:W1:Y:S04]  /*0970*/  LDS.128 R12, [R7+0x10] ;  /* 0x00001000070c7984 */ /* 0x000e680000000c00 */
[----:B------:R-:W3:Y:S01]  /*0980*/  LDS R8, [R22+0x140] ;  /* 0x0001400016087984 */ /* 0x000ee20000000800 */
[----:B--2---:R-:W-:-:S03]  /*0990*/  FFMA R10, R31, R10, R32 ;  /* 0x0000000a1f0a7223 */ /* 0x004fc60000000020 */
[----:B------:R-:W2:Y:S01]  /*09a0*/  LDS R31, [R22+0x180] ;  /* 0x00018000161f7984 */ /* 0x000ea20000000800 */
[----:B0-----:R-:W-:-:S03]  /*09b0*/  FFMA R11, R35, R11, R10 ;  /* 0x0000000b230b7223 */ /* 0x001fc6000000000a */
[----:B------:R-:W-:Y:S01]  /*09c0*/  LDS R35, [R22+0x240] ;  /* 0x0002400016237984 */ /* 0x000fe20000000800 */
[----:B-1----:R-:W-:-:S03]  /*09d0*/  FFMA R9, R12, R9, R11 ;  /* 0x000000090c097223 */ /* 0x002fc6000000000b */
[----:B------:R-:W0:Y:S01]  /*09e0*/  LDS R12, [R22+0x1c0] ;  /* 0x0001c000160c7984 */ /* 0x000e220000000800 */
[----:B---3--:R-:W-:-:S03]  /*09f0*/  FFMA R32, R8, R13, R9 ;  /* 0x0000000d08207223 */ /* 0x008fc60000000009 */
[----:B------:R-:W1:Y:S04]  /*0a00*/  LDS.128 R8, [R7+0x20] ;  /* 0x0000200007087984 */ /* 0x000e680000000c00 */
[----:B------:R-:W3:Y:S01]  /*0a10*/  LDS R13, [R22+0x280] ;  /* 0x00028000160d7984 */ /* 0x000ee20000000800 */
[----:B--2---:R-:W-:-:S03]  /*0a20*/  FFMA R31, R31, R14, R32 ;  /* 0x0000000e1f1f7223 */ /* 0x004fc60000000020 */
[----:B------:R-:W-:Y:S01]  /*0a30*/  LDS R32, [R22+0x3c0] ;  /* 0x0003c00016207984 */ /* 0x000fe20000000800 */
[----:B0-----:R-:W-:-:S04]  /*0a40*/  FFMA R15, R12, R15, R31 ;  /* 0x0000000f0c0f7223 */ /* 0x001fc8000000001f */
[----:B-1----:R-:W-:Y:S02]  /*0a50*/  FFMA R8, R8, R33, R15 ;  /* 0x0000002108087223 */ /* 0x002fe4000000000f */
[----:B------:R-:W-:Y:S02]  /*0a60*/  LDS R33, [R22+0x380] ;  /* 0x0003800016217984 */ /* 0x000fe40000000800 */
[----:B------:R-:W-:Y:S02]  /*0a70*/  FFMA R12, R35, R9, R8 ;  /* 0x00000009230c7223 */ /* 0x000fe40000000008 */
[----:B------:R-:W0:Y:S02]  /*0a80*/  LDS R8, [R22+0x2c0] ;  /* 0x0002c00016087984 */ /* 0x000e240000000800 */
[----:B---3--:R-:W-:Y:S02]  /*0a90*/  FFMA R9, R13, R10, R12 ;  /* 0x0000000a0d097223 */ /* 0x008fe4000000000c */
[----:B------:R-:W-:Y:S04]  /*0aa0*/  LDS R35, [R22+0x300] ;  /* 0x0003000016237984 */ /* 0x000fe80000000800 */
[----:B------:R-:W1:Y:S01]  /*0ab0*/  LDS.128 R12, [R7+0x30] ;  /* 0x00003000070c7984 */ /* 0x000e620000000c00 */
[----:B------:R-:W-:Y:S06]  /*0ac0*/  BAR.SYNC.DEFER_BLOCKING 0x0 ;  /* 0x0000000000007b1d */ /* 0x000fec0000010000 */
[----:B------:R0:W2:Y:S04]  /*0ad0*/  LDG.E R16, desc[UR8][R16.64+0xc0] ;  /* 0x0000c00810107981 */ /* 0x0000a8000c1e1900 */
[----:B------:R-:W3:Y:S01]  /*0ae0*/  LDG.E R19, desc[UR8][R18.64] ;  /* 0x0000000812137981 */ /* 0x000ee2000c1e1900 */
[----:B0-----:R-:W-:-:S04]  /*0af0*/  FFMA R17, R8, R11, R9 ;  /* 0x0000000b08117223 */ /* 0x001fc80000000009 */
[----:B-1----:R-:W-:-:S04]  /*0b00*/  FFMA R35, R12, R35, R17 ;  /* 0x000000230c237223 */ /* 0x002fc80000000011 */
[----:B------:R-:W-:-:S04]  /*0b10*/  FFMA R34, R34, R13, R35 ;  /* 0x0000000d22227223 */ /* 0x000fc80000000023 */
[----:B------:R-:W-:-:S04]  /*0b20*/  FFMA R33, R33, R14, R34 ;  /* 0x0000000e21217223 */ /* 0x000fc80000000022 */
[----:B------:R-:W-:Y:S01]  /*0b30*/  FFMA R17, R32, R15, R33 ;  /* 0x0000000f20117223 */ /* 0x000fe20000000021 */
[----:B------:R-:W-:-:S04]  /*0b40*/  IADD3 R25, PT, PT, R25, 0x4, RZ ;  /* 0x0000000419197810 */ /* 0x000fc80007ffe0ff */
[----:B------:R-:W-:Y:S02]  /*0b50*/  ISETP.NE.AND P0, PT, R25, RZ, PT ;  /* 0x000000ff1900720c */ /* 0x000fe40003f05270 */
[----:B------:R-:W-:Y:S02]  /*0b60*/  IADD3 R27, PT, PT, R27, 0x40, RZ ;  /* 0x000000401b1b7810 */ /* 0x000fe40007ffe0ff */
[C---:B------:R-:W-:Y:S02]  /*0b70*/  LEA R30, R5.reuse, R30, 0x6 ;  /* 0x0000001e051e7211 */ /* 0x040fe400078e30ff */
[C---:B------:R-:W-:Y:S02]  /*0b80*/  LEA R28, R5.reuse, R28, 0x6 ;  /* 0x0000001c051c7211 */ /* 0x040fe400078e30ff */
[C---:B------:R-:W-:Y:S02]  /*0b90*/  LEA R26, R5.reuse, R26, 0x6 ;  /* 0x0000001a051a7211 */ /* 0x040fe400078e30ff */
[----:B------:R-:W-:Y:S01]  /*0ba0*/  LEA R24, R5, R24, 0x6 ;  /* 0x0000001805187211 */ /* 0x000fe200078e30ff */
[----:B--2---:R-:W-:Y:S04]  /*0bb0*/  STS [R23], R16 ;  /* 0x0000001017007388 */ /* 0x004fe80000000800 */
[----:B---3--:R-:W-:Y:S01]  /*0bc0*/  STS [R20], R19 ;  /* 0x0000001314007388 */ /* 0x008fe20000000800 */
[----:B------:R-:W-:Y:S06]  /*0bd0*/  BAR.SYNC.DEFER_BLOCKING 0x0 ;  /* 0x0000000000007b1d */ /* 0x000fec0000010000 */
[----:B------:R-:W-:Y:S04]  /*0be0*/  LDS R31, [R22] ;  /* 0x00000000161f7984 */ /* 0x000fe80000000800 */
[----:B------:R-:W0:Y:S04]  /*0bf0*/  LDS.128 R8, [R7] ;  /* 0x0000000007087984 */ /* 0x000e280000000c00 */
[----:B------:R-:W1:Y:S04]  /*0c00*/  LDS R36, [R22+0x40] ;  /* 0x0000400016247984 */ /* 0x000e680000000800 */
[----:B------:R-:W2:Y:S04]  /*0c10*/  LDS R37, [R22+0x80] ;  /* 0x0000800016257984 */ /* 0x000ea80000000800 */
[----:B------:R-:W3:Y:S04]  /*0c20*/  LDS R34, [R22+0xc0] ;  /* 0x0000c00016227984 */ /* 0x000ee80000000800 */
[----:B------:R-:W-:Y:S04]  /*0c30*/  LDS R33, [R22+0x100] ;  /* 0x0001000016217984 */ /* 0x000fe80000000800 */
[----:B------:R-:W4:Y:S04]  /*0c40*/  LDS.128 R12, [R7+0x10] ;  /* 0x00001000070c7984 */ /* 0x000f280000000c00 */
[----:B------:R-:W5:Y:S04]  /*0c50*/  LDS R32, [R22+0x140] ;  /* 0x0001400016207984 */ /* 0x000f680000000800 */
[----:B------:R-:W5:Y:S01]  /*0c60*/  LDS R35, [R22+0x180] ;  /* 0x0001800016237984 */ /* 0x000f620000000800 */
[----:B0-----:R-:W-:-:S03]  /*0c70*/  FFMA R17, R8, R31, R17 ;  /* 0x0000001f08117223 */ /* 0x001fc60000000011 */
[----:B------:R-:W0:Y:S01]  /*0c80*/  LDS R8, [R22+0x1c0] ;  /* 0x0001c00016087984 */ /* 0x000e220000000800 */
[----:B-1----:R-:W-:-:S03]  /*0c90*/  FFMA R36, R36, R9, R17 ;  /* 0x0000000924247223 */ /* 0x002fc60000000011 */
[----:B------:R-:W-:Y:S04]  /*0ca0*/  LDS R31, [R22+0x200] ;  /* 0x00020000161f7984 */ /* 0x000fe80000000800 */
[----:B------:R-:W1:Y:S01]  /*0cb0*/  LDS.128 R16, [R7+0x20] ;  /* 0x0000200007107984 */ /* 0x000e620000000c00 */
[----:B--2---:R-:W-:-:S04]  /*0cc0*/  FFMA R37, R37, R10, R36 ;  /* 0x0000000a25257223 */ /* 0x004fc80000000024 */
[----:B---3--:R-:W-:-:S04]  /*0cd0*/  FFMA R11, R34, R11, R37 ;  /* 0x0000000b220b7223 */ /* 0x008fc80000000025 */
[----:B----4-:R-:W-:Y:S02]  /*0ce0*/  FFMA R11, R12, R33, R11 ;  /* 0x000000210c0b7223 */ /* 0x010fe4000000000b */
[----:B------:R-:W2:Y:S02]  /*0cf0*/  LDS R12, [R22+0x240] ;  /* 0x00024000160c7984 */ /* 0x000ea40000000800 */
[----:B-----5:R-:W-:Y:S02]  /*0d00*/  FFMA R32, R32, R13, R11 ;  /* 0x0000000d20207223 */ /* 0x020fe4000000000b */
[----:B------:R-:W3:Y:S02]  /*0d10*/  LDS R13, [R22+0x280] ;  /* 0x00028000160d7984 */ /* 0x000ee40000000800 */
[----:B------:R-:W-:Y:S02]  /*0d20*/  FFMA R35, R35, R14, R32 ;  /* 0x0000000e23237223 */ /* 0x000fe40000000020 */
[----:B------:R-:W4:Y:S04]  /*0d30*/  LDS R14, [R22+0x2c0] ;  /* 0x0002c000160e7984 */ /* 0x000f280000000800 */
[----:B------:R-:W-:Y:S01]  /*0d40*/  LDS R32, [R22+0x340] ;  /* 0x0003400016207984 */ /* 0x000fe20000000800 */
[----:B0-----:R-:W-:-:S03]  /*0d50*/  FFMA R35, R8, R15, R35 ;  /* 0x0000000f08237223 */ /* 0x001fc60000000023 */
[----:B------:R-:W-:Y:S04]  /*0d60*/  LDS R15, [R22+0x300] ;  /* 0x00030000160f7984 */ /* 0x000fe80000000800 */
[----:B------:R-:W0:Y:S01]  /*0d70*/  LDS.128 R8, [R7+0x30] ;  /* 0x0000300007087984 */ /* 0x000e220000000c00 */
[----:B-1----:R-:W-:-:S03]  /*0d80*/  FFMA R35, R16, R31, R35 ;  /* 0x0000001f10237223 */ /* 0x002fc60000000023 */
[----:B------:R-:W1:Y:S04]  /*0d90*/  LDS R31, [R22+0x380] ;  /* 0x00038000161f7984 */ /* 0x000e680000000800 */
[----:B------:R-:W5:Y:S01]  /*0da0*/  LDS R16, [R22+0x3c0] ;  /* 0x0003c00016107984 */ /* 0x000f620000000800 */
[----:B--2---:R-:W-:-:S04]  /*0db0*/  FFMA R12, R12, R17, R35 ;  /* 0x000000110c0c7223 */ /* 0x004fc80000000023 */
[----:B---3--:R-:W-:-:S04]  /*0dc0*/  FFMA R13, R13, R18, R12 ;  /* 0x000000120d0d7223 */ /* 0x008fc8000000000c */
[----:B----4-:R-:W-:-:S04]  /*0dd0*/  FFMA R13, R14, R19, R13 ;  /* 0x000000130e0d7223 */ /* 0x010fc8000000000d */
[----:B0-----:R-:W-:-:S04]  /*0de0*/  FFMA R13, R8, R15, R13 ;  /* 0x0000000f080d7223 */ /* 0x001fc8000000000d */
[----:B------:R-:W-:-:S04]  /*0df0*/  FFMA R32, R32, R9, R13 ;  /* 0x0000000920207223 */ /* 0x000fc8000000000d */
[----:B-1----:R-:W-:-:S04]  /*0e00*/  FFMA R31, R31, R10, R32 ;  /* 0x0000000a1f1f7223 */ /* 0x002fc80000000020 */
[----:B-----5:R-:W-:Y:S01]  /*0e10*/  FFMA R31, R16, R11, R31 ;  /* 0x0000000b101f7223 */ /* 0x020fe2000000001f */
[----:B------:R-:W-:Y:S06]  /*0e20*/  BAR.SYNC.DEFER_BLOCKING 0x0 ;  /* 0x0000000000007b1d */ /* 0x000fec0000010000 */
[----:B------:R-:W-:Y:S05]  /*0e30*/  @P0 BRA `(.L_x_16) ;  /* 0xfffffff400240947 */ /* 0x000fea000383ffff */
.L_x_15:
[----:B------:R-:W-:-:S13]  /*0e40*/  LOP3.LUT P0, R8, R29, 0x3, RZ, 0xc0, !PT ;  /* 0x000000031d087812 */ /* 0x000fda000780c0ff */
[----:B------:R-:W-:Y:S05]  /*0e50*/  @!P0 BRA `(.L_x_14) ;  /* 0x00000008007c8947 */ /* 0x000fea0003800000 */
[----:B------:R-:W-:Y:S02]  /*0e60*/  ISETP.NE.AND P0, PT, R8, 0x1, PT ;  /* 0x000000010800780c */ /* 0x000fe40003f05270 */
[----:B------:R-:W-:-:S04]  /*0e70*/  LOP3.LUT R29, R29, 0x1, RZ, 0xc0, !PT ;  /* 0x000000011d1d7812 */ /* 0x000fc800078ec0ff */
[----:B------:R-:W-:-:S07]  /*0e80*/  ISETP.NE.U32.AND P1, PT, R29, 0x1, PT ;  /* 0x000000011d00780c */ /* 0x000fce0003f25070 */
[----:B------:R-:W-:Y:S06]  /*0e90*/  @!P0 BRA `(.L_x_17) ;  /* 0x0000000400908947 */ /* 0x000fec0003800000 */
[----:B------:R-:W0:Y:S01]  /*0ea0*/  LDC.64 R22, c[0x0][0x380] ;  /* 0x0000e000ff167b82 */ /* 0x000e220000000a00 */
[C---:B------:R-:W-:Y:S02]  /*0eb0*/  LEA R18, R0.reuse, R3, 0x4 ;  /* 0x0000000300127211 */ /* 0x040fe400078e20ff */
[----:B------:R-:W-:-:S03]  /*0ec0*/  LEA R9, R0, R21, 0x4 ;  /* 0x0000001500097211 */ /* 0x000fc600078e20ff */
[----:B------:R-:W-:Y:S02]  /*0ed0*/  IMAD R13, R18, R5, R4 ;  /* 0x00000005120d7224 */ /* 0x000fe400078e0204 */
[----:B------:R-:W1:Y:S01]  /*0ee0*/  LDC.64 R16, c[0x0][0x388] ;  /* 0x0000e200ff107b82 */ /* 0x000e620000000a00 */
[----:B0-----:R-:W-:-:S05]  /*0ef0*/  IMAD.WIDE R22, R9, 0x4, R22 ;  /* 0x0000000409167825 */ /* 0x001fca00078e0216 */
[----:B------:R-:W2:Y:S01]  /*0f00*/  LDG.E R19, desc[UR8][R22.64] ;  /* 0x0000000816137981 */ /* 0x000ea2000c1e1900 */
[----:B-1----:R-:W-:-:S05]  /*0f10*/  IMAD.WIDE.U32 R12, R13, 0x4, R16 ;  /* 0x000000040d0c7825 */ /* 0x002fca00078e0010 */
[----:B------:R-:W3:Y:S01]  /*0f20*/  LDG.E R25, desc[UR8][R12.64] ;  /* 0x000000080c197981 */ /* 0x000ee2000c1e1900 */
[----:B------:R-:W-:-:S04]  /*0f30*/  UIADD3 UR5, UPT, UPT, UR4, 0x400, URZ ;  /* 0x0000040004057890 */ /* 0x000fc8000fffe0ff */
[----:B------:R-:W-:Y:S01]  /*0f40*/  ULEA UR5, UR6, UR5, 0x18 ;  /* 0x0000000506057291 */ /* 0x000fe2000f8ec0ff */
[----:B------:R-:W-:-:S05]  /*0f50*/  LEA R30, R2, R7, 0x2 ;  /* 0x00000007021e7211 */ /* 0x000fca00078e10ff */
[----:B------:R-:W-:-:S04]  /*0f60*/  LEA R20, R2, UR5, 0x2 ;  /* 0x0000000502147c11 */ /* 0x000fc8000f8e10ff */
[----:B------:R-:W-:Y:S02]  /*0f70*/  LEA R32, R3, R20, 0x6 ;  /* 0x0000001403207211 */ /* 0x000fe400078e30ff */
[----:B------:R-:W-:Y:S01]  /*0f80*/  IADD3 R18, PT, PT, R18, 0x10, RZ ;  /* 0x0000001012127810 */ /* 0x000fe20007ffe0ff */
        /* <DEDUP_REMOVED lines=11> */
[----:B------:R-:W5:Y:S04]  /*1040*/  LDS R19, [R20+0x180] ;  /* 0x0001800014137984 */ /* 0x000f680000000800 */
[----:B------:R-:W5:Y:S04]  /*1050*/  LDS R24, [R20+0x1c0] ;  /* 0x0001c00014187984 */ /* 0x000f680000000800 */
[----:B------:R-:W-:Y:S01]  /*1060*/  LDS R36, [R20+0x240] ;  /* 0x0002400014247984 */ /* 0x000fe20000000800 */
[----:B0-----:R-:W-:-:S03]  /*1070*/  FFMA R8, R8, R27, R31 ;  /* 0x0000001b08087223 */ /* 0x001fc6000000001f */
[----:B------:R-:W-:Y:S01]  /*1080*/  LDS R27, [R20+0x200] ;  /* 0x00020000141b7984 */ /* 0x000fe20000000800 */
[----:B-1----:R-:W-:-:S03]  /*1090*/  FFMA R9, R29, R9, R8 ;  /* 0x000000091d097223 */ /* 0x002fc60000000008 */
[----:B------:R-:W-:Y:S01]  /*10a0*/  LDS R29, [R20+0x300] ;  /* 0x00030000141d7984 */ /* 0x000fe20000000800 */
[----:B--2---:R-:W-:-:S03]  /*10b0*/  FFMA R10, R28, R10, R9 ;  /* 0x0000000a1c0a7223 */ /* 0x004fc60000000009 */
[----:B------:R-:W-:Y:S01]  /*10c0*/  LDS R31, [R20+0x380] ;  /* 0x00038000141f7984 */ /* 0x000fe20000000800 */
[----:B---3--:R-:W-:-:S03]  /*10d0*/  FFMA R11, R33, R11, R10 ;  /* 0x0000000b210b7223 */ /* 0x008fc6000000000a */
[----:B------:R-:W-:Y:S04]  /*10e0*/  LDS R33, [R20+0x280] ;  /* 0x0002800014217984 */ /* 0x000fe80000000800 */
[----:B------:R-:W-:Y:S01]  /*10f0*/  LDS R28, [R20+0x3c0] ;  /* 0x0003c000141c7984 */ /* 0x000fe20000000800 */
[----:B----4-:R-:W-:-:S03]  /*1100*/  FFMA R11, R12, R34, R11 ;  /* 0x000000220c0b7223 */ /* 0x010fc6000000000b */
[----:B------:R-:W-:Y:S01]  /*1110*/  LDS R34, [R20+0x2c0] ;  /* 0x0002c00014227984 */ /* 0x000fe20000000800 */
[----:B-----5:R-:W-:Y:S01]  /*1120*/  FFMA R26, R26, R13, R11 ;  /* 0x0000000d1a1a7223 */ /* 0x020fe2000000000b */
[----:B------:R-:W-:Y:S02]  /*1130*/  IMAD R13, R18, R5, R4 ;  /* 0x00000005120d7224 */ /* 0x000fe400078e0204 */
[----:B------:R-:W0:Y:S01]  /*1140*/  LDS.128 R8, [R7+0x20] ;  /* 0x0000200007087984 */ /* 0x000e220000000c00 */
[----:B------:R-:W-:Y:S01]  /*1150*/  FFMA R19, R19, R14, R26 ;  /* 0x0000000e13137223 */ /* 0x000fe2000000001a */
[----:B------:R-:W-:Y:S02]  /*1160*/  IMAD.WIDE.U32 R12, R13, 0x4, R16 ;  /* 0x000000040d0c7825 */ /* 0x000fe400078e0010 */
[----:B------:R-:W-:Y:S02]  /*1170*/  LDS R26, [R20+0x340] ;  /* 0x00034000141a7984 */ /* 0x000fe40000000800 */
[----:B------:R-:W-:-:S02]  /*1180*/  FFMA R35, R24, R15, R19 ;  /* 0x0000000f18237223 */ /* 0x000fc40000000013 */
[----:B------:R-:W1:Y:S01]  /*1190*/  LDS.128 R16, [R7+0x30] ;  /* 0x0000300007107984 */ /* 0x000e620000000c00 */
[----:B------:R-:W-:Y:S06]  /*11a0*/  BAR.SYNC.DEFER_BLOCKING 0x0 ;  /* 0x0000000000007b1d */ /* 0x000fec0000010000 */
[----:B------:R-:W2:Y:S04]  /*11b0*/  LDG.E R23, desc[UR8][R22.64+0x40] ;  /* 0x0000400816177981 */ /* 0x000ea8000c1e1900 */
[----:B------:R-:W3:Y:S01]  /*11c0*/  LDG.E R37, desc[UR8][R12.64] ;  /* 0x000000080c257981 */ /* 0x000ee2000c1e1900 */
[----:B0-----:R-:W-:-:S04]  /*11d0*/  FFMA R35, R8, R27, R35 ;  /* 0x0000001b08237223 */ /* 0x001fc80000000023 */
[----:B------:R-:W-:-:S04]  /*11e0*/  FFMA R36, R36, R9, R35 ;  /* 0x0000000924247223 */ /* 0x000fc80000000023 */
[----:B------:R-:W-:-:S04]  /*11f0*/  FFMA R33, R33, R10, R36 ;  /* 0x0000000a21217223 */ /* 0x000fc80000000024 */
[----:B------:R-:W-:-:S04]  /*1200*/  FFMA R33, R34, R11, R33 ;  /* 0x0000000b22217223 */ /* 0x000fc80000000021 */
[----:B-1----:R-:W-:-:S04]  /*1210*/  FFMA R29, R16, R29, R33 ;  /* 0x0000001d101d7223 */ /* 0x002fc80000000021 */
[----:B------:R-:W-:-:S04]  /*1220*/  FFMA R26, R26, R17, R29 ;  /* 0x000000111a1a7223 */ /* 0x000fc8000000001d */
[----:B------:R-:W-:-:S04]  /*1230*/  FFMA R31, R31, R18, R26 ;  /* 0x000000121f1f7223 */ /* 0x000fc8000000001a */
[----:B------:R-:W-:Y:S01]  /*1240*/  FFMA R33, R28, R19, R31 ;  /* 0x000000131c217223 */ /* 0x000fe2000000001f */
        /* <DEDUP_REMOVED lines=14> */
[----:B------:R-:W-:Y:S04]  /*1330*/  LDS R31, [R20+0x200] ;  /* 0x00020000141f7984 */ /* 0x000fe80000000800 */
[----:B------:R-:W5:Y:S01]  /*1340*/  LDS.128 R16, [R7+0x20] ;  /* 0x0000200007107984 */ /* 0x000f620000000c00 */
[----:B0-----:R-:W-:-:S03]  /*1350*/  FFMA R25, R12, R25, R33 ;  /* 0x000000190c197223 */ /* 0x001fc60000000021 */
[----:B------:R-:W0:Y:S01]  /*1360*/  LDS R28, [R20+0x240] ;  /* 0x00024000141c7984 */ /* 0x000e220000000800 */
[----:B-1----:R-:W-:-:S03]  /*1370*/  FFMA R24, R24, R13, R25 ;  /* 0x0000000d18187223 */ /* 0x002fc60000000019 */
[----:B------:R-:W1:Y:S01]  /*1380*/  LDS R25, [R20+0x280] ;  /* 0x0002800014197984 */ /* 0x000e620000000800 */
[----:B--2---:R-:W-:-:S03]  /*1390*/  FFMA R27, R27, R14, R24 ;  /* 0x0000000e1b1b7223 */ /* 0x004fc60000000018 */
[----:B------:R-:W2:Y:S01]  /*13a0*/  LDS R24, [R20+0x2c0] ;  /* 0x0002c00014187984 */ /* 0x000ea20000000800 */
[----:B---3--:R-:W-:-:S03]  /*13b0*/  FFMA R33, R22, R15, R27 ;  /* 0x0000000f16217223 */ /* 0x008fc6000000001b */
[----:B------:R-:W-:Y:S04]  /*13c0*/  LDS R27, [R20+0x300] ;  /* 0x00030000141b7984 */ /* 0x000fe80000000800 */
[----:B------:R-:W3:Y:S01]  /*13d0*/  LDS.128 R12, [R7+0x30] ;  /* 0x00003000070c7984 */ /* 0x000ee20000000c00 */
[----:B----4-:R-:W-:-:S03]  /*13e0*/  FFMA R33, R8, R23, R33 ;  /* 0x0000001708217223 */ /* 0x010fc60000000021 */
[----:B------:R-:W4:Y:S04]  /*13f0*/  LDS R22, [R20+0x340] ;  /* 0x0003400014167984 */ /* 0x000f280000000800 */
[----:B------:R-:W4:Y:S01]  /*1400*/  LDS R23, [R20+0x380] ;  /* 0x0003800014177984 */ /* 0x000f220000000800 */
[----:B-----5:R-:W-:-:S03]  /*1410*/  FFMA R30, R30, R9, R33 ;  /* 0x000000091e1e7223 */ /* 0x020fc60000000021 */
[----:B------:R-:W5:Y:S01]  /*1420*/  LDS R8, [R20+0x3c0] ;  /* 0x0003c00014087984 */ /* 0x000f620000000800 */
[----:B------:R-:W-:-:S04]  /*1430*/  FFMA R29, R29, R10, R30 ;  /* 0x0000000a1d1d7223 */ /* 0x000fc8000000001e */
[----:B------:R-:W-:-:S04]  /*1440*/  FFMA R11, R26, R11, R29 ;  /* 0x0000000b1a0b7223 */ /* 0x000fc8000000001d */
[----:B------:R-:W-:-:S04]  /*1450*/  FFMA R11, R16, R31, R11 ;  /* 0x0000001f100b7223 */ /* 0x000fc8000000000b */
[----:B0-----:R-:W-:-:S04]  /*1460*/  FFMA R28, R28, R17, R11 ;  /* 0x000000111c1c7223 */ /* 0x001fc8000000000b */
[----:B-1----:R-:W-:-:S04]  /*1470*/  FFMA R25, R25, R18, R28 ;  /* 0x0000001219197223 */ /* 0x002fc8000000001c */
[----:B--2---:R-:W-:-:S04]  /*1480*/  FFMA R19, R24, R19, R25 ;  /* 0x0000001318137223 */ /* 0x004fc80000000019 */
[----:B---3--:R-:W-:-:S04]  /*1490*/  FFMA R19, R12, R27, R19 ;  /* 0x0000001b0c137223 */ /* 0x008fc80000000013 */
[----:B----4-:R-:W-:-:S04]  /*14a0*/  FFMA R22, R22, R13, R19 ;  /* 0x0000000d16167223 */ /* 0x010fc80000000013 */
[----:B------:R-:W-:-:S04]  /*14b0*/  FFMA R23, R23, R14, R22 ;  /* 0x0000000e17177223 */ /* 0x000fc80000000016 */
[----:B-----5:R-:W-:Y:S01]  /*14c0*/  FFMA R31, R8, R15, R23 ;  /* 0x0000000f081f7223 */ /* 0x020fe20000000017 */
[----:B------:R-:W-:Y:S06]  /*14d0*/  BAR.SYNC.DEFER_BLOCKING 0x0 ;  /* 0x0000000000007b1d */ /* 0x000fec0000010000 */
.L_x_17:
[----:B------:R-:W-:Y:S05]  /*14e0*/  @P1 BRA `(.L_x_14) ;  /* 0x0000000000d81947 */ /* 0x000fea0003800000 */
[----:B------:R-:W0:Y:S01]  /*14f0*/  LDC.64 R8, c[0x0][0x380] ;  /* 0x0000e000ff087b82 */ /* 0x000e220000000a00 */
[C---:B------:R-:W-:Y:S02]  /*1500*/  LEA R10, R0.reuse, R3, 0x4 ;  /* 0x00000003000a7211 */ /* 0x040fe400078e20ff */
[----:B------:R-:W-:-:S03]  /*1510*/  LEA R21, R0, R21, 0x4 ;  /* 0x0000001500157211 */ /* 0x000fc600078e20ff */
[----:B------:R-:W-:Y:S02]  /*1520*/  IMAD R11, R10, R5, R4 ;  /* 0x000000050a0b7224 */ /* 0x000fe400078e0204 */
[----:B------:R-:W1:Y:S01]  /*1530*/  LDC.64 R12, c[0x0][0x388] ;  /* 0x0000e200ff0c7b82 */ /* 0x000e620000000a00 */
[----:B0-----:R-:W-:-:S05]  /*1540*/  IMAD.WIDE R8, R21, 0x4, R8 ;  /* 0x0000000415087825 */ /* 0x001fca00078e0208 */
[----:B------:R-:W2:Y:S01]  /*1550*/  LDG.E R14, desc[UR8][R8.64] ;  /* 0x00000008080e7981 */ /* 0x000ea2000c1e1900 */
[----:B-1----:R-:W-:-:S06]  /*1560*/  IMAD.WIDE.U32 R12, R11, 0x4, R12 ;  /* 0x000000040b0c7825 */ /* 0x002fcc00078e000c */
[----:B------:R-:W3:Y:S01]  /*1570*/  LDG.E R12, desc[UR8][R12.64] ;  /* 0x000000080c0c7981 */ /* 0x000ee2000c1e1900 */
[----:B------:R-:W-:-:S04]  /*1580*/  UIADD3 UR4, UPT, UPT, UR4, 0x400, URZ ;  /* 0x0000040004047890 */ /* 0x000fc8000fffe0ff */
[----:B------:R-:W-:Y:S01]  /*1590*/  ULEA UR4, UR6, UR4, 0x18 ;  /* 0x0000000406047291 */ /* 0x000fe2000f8ec0ff */
[----:B------:R-:W-:-:S05]  /*15a0*/  LEA R15, R2, R7, 0x2 ;  /* 0x00000007020f7211 */ /* 0x000fca00078e10ff */
[----:B------:R-:W-:-:S04]  /*15b0*/  LEA R0, R2, UR4, 0x2 ;  /* 0x0000000402007c11 */ /* 0x000fc8000f8e10ff */
        /* <DEDUP_REMOVED lines=26> */
[----:B------:R-:W4:Y:S01]  /*1760*/  LDS R10, [R0+0x340] ;  /* 0x00034000000a7984 */ /* 0x000f220000000800 */
[----:B-----5:R-:W-:-:S03]  /*1770*/  FFMA R2, R2, R17, R3 ;  /* 0x0000001102027223 */ /* 0x020fc60000000003 */
[----:B------:R-:W5:Y:S04]  /*1780*/  LDS R16, [R0+0x380] ;  /* 0x0003800000107984 */ /* 0x000f680000000800 */
        /* <DEDUP_REMOVED lines=9> */
[----:B-----5:R-:W-:-:S04]  /*1820*/  FFMA R16, R16, R30, R9 ;  /* 0x0000001e10107223 */ /* 0x020fc80000000009 */
[----:B------:R-:W-:Y:S01]  /*1830*/  FFMA R31, R3, R31, R16 ;  /* 0x0000001f031f7223 */ /* 0x000fe20000000010 */
[----:B------:R-:W-:Y:S06]  /*1840*/  BAR.SYNC.DEFER_BLOCKING 0x0 ;  /* 0x0000000000007b1d */ /* 0x000fec0000010000 */
.L_x_14:
[----:B------:R-:W0:Y:S01]  /*1850*/  LDC.64 R2, c[0x0][0x390] ;  /* 0x0000e400ff027b82 */ /* 0x000e220000000a00 */
[----:B------:R-:W-:-:S04]  /*1860*/  IMAD R5, R6, R5, R4 ;  /* 0x0000000506057224 */ /* 0x000fc800078e0204 */
[----:B0-----:R-:W-:-:S05]  /*1870*/  IMAD.WIDE R2, R5, 0x4, R2 ;  /* 0x0000000405027825 */ /* 0x001fca00078e0202 */
[----:B------:R-:W-:Y:S01]  /*1880*/  STG.E desc[UR8][R2.64], R31 ;  /* 0x0000001f02007986 */ /* 0x000fe2000c101908 */
[----:B------:R-:W-:Y:S05]  /*1890*/  EXIT ;  /* 0x000000000000794d */ /* 0x000fea0003800000 */
.L_x_18:
        /* <DEDUP_REMOVED lines=14> */
.L_x_34:


//--------------------- .text._Z18very_simple_kernelPKfS0_Pf --------------------------
	.section	.text._Z18very_simple_kernelPKfS0_Pf,"ax",@progbits
	.align	128
        .global         _Z18very_simple_kernelPKfS0_Pf
        .type           _Z18very_simple_kernelPKfS0_Pf,@function
        .size           _Z18very_simple_kernelPKfS0_Pf,(.L_x_35 - _Z18very_simple_kernelPKfS0_Pf)
        .other          _Z18very_simple_kernelPKfS0_Pf,@"STO_CUDA_ENTRY STV_DEFAULT"
_Z18very_simple_kernelPKfS0_Pf:
.text._Z18very_simple_kernelPKfS0_Pf:
[----:B------:R-:W-:Y:S01]  /*0000*/  LDC R1, c[0x0][0x37c] ;  /* 0x0000df00ff017b82 */ /* 0x000fe20000000800 */
[----:B------:R-:W0:Y:S07]  /*0010*/  S2R R16, SR_TID.Y ;  /* 0x0000000000107919 */ /* 0x000e2e0000002200 */
[----:B------:R-:W1:Y:S01]  /*0020*/  S2UR UR6, SR_CgaCtaId ;  /* 0x00000000000679c3 */ /* 0x000e620000008800 */
[----:B------:R-:W-:Y:S01]  /*0030*/  UMOV UR4, 0x400 ;  /* 0x0000040000047882 */ /* 0x000fe20000000000 */
[----:B------:R-:W-:Y:S01]  /*0040*/  HFMA2 R19, -RZ, RZ, 0, 0 ;  /* 0x00000000ff137431 */ /* 0x000fe200000001ff */
[----:B------:R-:W2:Y:S01]  /*0050*/  S2R R7, SR_CTAID.Y ;  /* 0x0000000000077919 */ /* 0x000ea20000002600 */
[----:B------:R-:W-:Y:S01]  /*0060*/  UIADD3 UR5, UPT, UPT, UR4, 0x400, URZ ;  /* 0x0000040004057890 */ /* 0x000fe2000fffe0ff */
[----:B------:R-:W3:Y:S01]  /*0070*/  LDCU.64 UR8, c[0x0][0x358] ;  /* 0x00006b00ff0877ac */ /* 0x000ee20008000a00 */
[----:B------:R-:W4:Y:S02]  /*0080*/  S2R R9, SR_TID.X ;  /* 0x0000000000097919 */ /* 0x000f240000002100 */
[----:B------:R-:W5:Y:S01]  /*0090*/  LDC.64 R22, c[0x0][0x388] ;  /* 0x0000e200ff167b82 */ /* 0x000f620000000a00 */
[----:B------:R-:W3:Y:S07]  /*00a0*/  S2R R18, SR_CTAID.X ;  /* 0x0000000000127919 */ /* 0x000eee0000002500 */
[----:B------:R-:W3:Y:S01]  /*00b0*/  LDC.64 R20, c[0x0][0x380] ;  /* 0x0000e000ff147b82 */ /* 0x000ee20000000a00 */
[----:B-1----:R-:W-:-:S02]  /*00c0*/  ULEA UR4, UR6, UR4, 0x18 ;  /* 0x0000000406047291 */ /* 0x002fc4000f8ec0ff */
[----:B------:R-:W-:Y:S01]  /*00d0*/  ULEA UR5, UR6, UR5, 0x18 ;  /* 0x0000000506057291 */ /* 0x000fe2000f8ec0ff */
[----:B0-----:R-:W-:-:S05]  /*00e0*/  SHF.L.U32 R0, R16, 0xc, RZ ;  /* 0x0000000c10007819 */ /* 0x001fca00000006ff */
[----:B------:R-:W-:Y:S02]  /*00f0*/  LEA R6, R16, UR5, 0x6 ;  /* 0x0000000510067c11 */ /* 0x000fe4000f8e30ff */
[----:B--2---:R-:W-:-:S04]  /*0100*/  LEA R7, R7, R0, 0x10 ;  /* 0x0000000007077211 */ /* 0x004fc800078e80ff */
[C---:B----4-:R-:W-:Y:S02]  /*0110*/  LOP3.LUT R3, R9.reuse, R7, RZ, 0xfc, !PT ;  /* 0x0000000709037212 */ /* 0x050fe400078efcff */
[C---:B------:R-:W-:Y:S02]  /*0120*/  LOP3.LUT R0, R9.reuse, R0, RZ, 0xfc, !PT ;  /* 0x0000000009007212 */ /* 0x040fe400078efcff */
[----:B------:R-:W-:Y:S01]  /*0130*/  LEA R17, R9, UR4, 0x2 ;  /* 0x0000000409117c11 */ /* 0x000fe2000f8e10ff */
[----:B-----5:R-:W-:Y:S01]  /*0140*/  IMAD.WIDE.U32 R4, R3, 0x4, R22 ;  /* 0x0000000403047825 */ /* 0x020fe200078e0016 */
[C---:B---3--:R-:W-:Y:S01]  /*0150*/  LEA R0, R18.reuse, R0, 0x4 ;  /* 0x0000000012007211 */ /* 0x048fe200078e20ff */
[----:B------:R-:W-:Y:S01]  /*0160*/  UMOV UR4, URZ ;  /* 0x000000ff00047c82 */ /* 0x000fe20008000000 */
[----:B------:R-:W-:Y:S02]  /*0170*/  LEA R18, R18, R9, 0x4 ;  /* 0x0000000912127211 */ /* 0x000fe400078e20ff */
[----:B------:R-:W-:-:S02]  /*0180*/  IADD3 R2, P0, PT, R4, 0x40, RZ ;  /* 0x0000004004027810 */ /* 0x000fc40007f1e0ff */
[----:B------:R-:W-:Y:S02]  /*0190*/  LEA R16, R16, R17, 0x6 ;  /* 0x0000001110107211 */ /* 0x000fe400078e30ff */
[----:B------:R-:W-:Y:S02]  /*01a0*/  IADD3.X R5, PT, PT, RZ, R5, RZ, P0, !PT ;  /* 0x00000005ff057210 */ /* 0x000fe400007fe4ff */
[----:B------:R-:W-:-:S07]  /*01b0*/  LEA R4, R9, R6, 0x2 ;  /* 0x0000000609047211 */ /* 0x000fce00078e10ff */
.L_x_19:
[----:B------:R-:W-:-:S04]  /*01c0*/  IMAD.WIDE.U32 R8, R0, 0x4, R20 ;  /* 0x0000000400087825 */ /* 0x000fc800078e0014 */
[----:B------:R-:W-:Y:S02]  /*01d0*/  IMAD.WIDE.U32 R10, R3, 0x4, R22 ;  /* 0x00000004030a7825 */ /* 0x000fe400078e0016 */
[----:B------:R-:W2:Y:S04]  /*01e0*/  LDG.E R9, desc[UR8][R8.64] ;  /* 0x0000000808097981 */ /* 0x000ea8000c1e1900 */
[----:B------:R-:W3:Y:S04]  /*01f0*/  LDG.E R27, desc[UR8][R10.64] ;  /* 0x000000080a1b7981 */ /* 0x000ee8000c1e1900 */
[----:B--2---:R-:W-:Y:S04]  /*0200*/  STS [R16], R9 ;  /* 0x0000000910007388 */ /* 0x004fe80000000800 */
[----:B---3--:R-:W-:Y:S01]  /*0210*/  STS [R4], R27 ;  /* 0x0000001b04007388 */ /* 0x008fe20000000800 */
[----:B------:R-:W-:Y:S06]  /*0220*/  BAR.SYNC.DEFER_BLOCKING 0x0 ;  /* 0x0000000000007b1d */ /* 0x000fec0000010000 */
[----:B------:R-:W-:Y:S04]  /*0230*/  LDS R24, [R17] ;  /* 0x0000000011187984 */ /* 0x000fe80000000800 */
[----:B------:R-:W0:Y:S04]  /*0240*/  LDS.128 R12, [R6] ;  /* 0x00000000060c7984 */ /* 0x000e280000000c00 */
[----:B------:R-:W1:Y:S04]  /*0250*/  LDS R29, [R17+0x40] ;  /* 0x00004000111d7984 */ /* 0x000e680000000800 */
[----:B------:R-:W2:Y:S04]  /*0260*/  LDS R25, [R17+0x80] ;  /* 0x0000800011197984 */ /* 0x000ea80000000800 */
[----:B------:R-:W-:Y:S04]  /*0270*/  LDS R28, [R17+0x100] ;  /* 0x00010000111c7984 */ /* 0x000fe80000000800 */
[----:B------:R-:W-:Y:S01]  /*0280*/  LDS.128 R8, [R6+0x10] ;  /* 0x0000100006087984 */ /* 0x000fe20000000c00 */
[----:B0-----:R-:W-:-:S03]  /*0290*/  FFMA R24, R24, R12, R19 ;  /* 0x0000000c18187223 */ /* 0x001fc60000000013 */
[----:B------:R-:W0:Y:S01]  /*02a0*/  LDS R12, [R17+0xc0] ;  /* 0x0000c000110c7984 */ /* 0x000e220000000800 */
[----:B-1----:R-:W-:-:S03]  /*02b0*/  FFMA R26, R29, R13, R24 ;  /* 0x0000000d1d1a7223 */ /* 0x002fc60000000018 */
[----:B------:R-:W1:Y:S01]  /*02c0*/  LDS R24, [R17+0x140] ;  /* 0x0001400011187984 */ /* 0x000e620000000800 */
[----:B--2---:R-:W-:-:S03]  /*02d0*/  FFMA R25, R25, R14, R26 ;  /* 0x0000000e19197223 */ /* 0x004fc6000000001a */
[----:B------:R-:W2:Y:S01]  /*02e0*/  LDS R19, [R17+0x180] ;  /* 0x0001800011137984 */ /* 0x000ea20000000800 */
[----:B0-----:R-:W-:Y:S01]  /*02f0*/  FFMA R15, R12, R15, R25 ;  /* 0x0000000f0c0f7223 */ /* 0x001fe20000000019 */
[----:B------:R-:W-:-:S03]  /*0300*/  IADD3 R25, PT, PT, R0, 0x10000, RZ ;  /* 0x0001000000197810 */ /* 0x000fc60007ffe0ff */
[----:B------:R-:W-:Y:S02]  /*0310*/  FFMA R15, R28, R8, R15 ;  /* 0x000000081c0f7223 */ /* 0x000fe4000000000f */
[----:B------:R-:W0:Y:S02]  /*0320*/  LDS R8, [R17+0x1c0] ;  /* 0x0001c00011087984 */ /* 0x000e240000000800 */
[----:B-1----:R-:W-:Y:S02]  /*0330*/  FFMA R26, R24, R9, R15 ;  /* 0x00000009181a7223 */ /* 0x002fe4000000000f */
[----:B------:R-:W-:Y:S02]  /*0340*/  LDS R28, [R17+0x200] ;  /* 0x00020000111c7984 */ /* 0x000fe40000000800 */
[----:B--2---:R-:W-:Y:S02]  /*0350*/  FFMA R19, R19, R10, R26 ;  /* 0x0000000a13137223 */ /* 0x004fe4000000001a */
[----:B------:R-:W1:Y:S04]  /*0360*/  LDS.128 R12, [R6+0x20] ;  /* 0x00002000060c7984 */ /* 0x000e680000000c00 */
[----:B------:R-:W2:Y:S04]  /*0370*/  LDS R24, [R17+0x240] ;  /* 0x0002400011187984 */ /* 0x000ea80000000800 */
[----:B------:R-:W3:Y:S04]  /*0380*/  LDS R26, [R17+0x280] ;  /* 0x00028000111a7984 */ /* 0x000ee80000000800 */
[----:B------:R-:W4:Y:S01]  /*0390*/  LDS R10, [R17+0x2c0] ;  /* 0x0002c000110a7984 */ /* 0x000f220000000800 */
[----:B0-----:R-:W-:-:S03]  /*03a0*/  FFMA R11, R8, R11, R19 ;  /* 0x0000000b080b7223 */ /* 0x001fc60000000013 */
[----:B------:R-:W-:Y:S01]  /*03b0*/  LDS R19, [R17+0x380] ;  /* 0x0003800011137984 */ /* 0x000fe20000000800 */
[----:B-1----:R-:W-:-:S03]  /*03c0*/  FFMA R11, R28, R12, R11 ;  /* 0x0000000c1c0b7223 */ /* 0x002fc6000000000b */
[----:B------:R-:W-:Y:S01]  /*03d0*/  LDS R12, [R17+0x340] ;  /* 0x00034000110c7984 */ /* 0x000fe20000000800 */
[----:B--2---:R-:W-:Y:S01]  /*03e0*/  FFMA R11, R24, R13, R11 ;  /* 0x0000000d180b7223 */ /* 0x004fe2000000000b */
[----:B------:R-:W-:Y:S02]  /*03f0*/  IMAD.WIDE.U32 R24, R25, 0x4, R20 ;  /* 0x0000000419187825 */ /* 0x000fe400078e0014 */
[----:B------:R-:W-:Y:S02]  /*0400*/  LDS R13, [R17+0x300] ;  /* 0x00030000110d7984 */ /* 0x000fe40000000800 */
[----:B---3--:R-:W-:Y:S02]  /*0410*/  FFMA R11, R26, R14, R11 ;  /* 0x0000000e1a0b7223 */ /* 0x008fe4000000000b */
[----:B------:R-:W-:Y:S02]  /*0420*/  LDS R26, [R17+0x3c0] ;  /* 0x0003c000111a7984 */ /* 0x000fe40000000800 */
[----:B----4-:R-:W-:-:S02]  /*0430*/  FFMA R14, R10, R15, R11 ;  /* 0x0000000f0a0e7223 */ /* 0x010fc4000000000b */
[----:B------:R-:W0:Y:S01]  /*0440*/  LDS.128 R8, [R6+0x30] ;  /* 0x0000300006087984 */ /* 0x000e220000000c00 */
[----:B------:R-:W-:Y:S06]  /*0450*/  BAR.SYNC.DEFER_BLOCKING 0x0 ;  /* 0x0000000000007b1d */ /* 0x000fec0000010000 */
[----:B------:R1:W2:Y:S02]  /*0460*/  LDG.E R29, desc[UR8][R24.64] ;  /* 0x00000008181d7981 */ /* 0x0002a4000c1e1900 */
[----:B-1----:R-:W-:Y:S02]  /*0470*/  MOV R25, R5 ;  /* 0x0000000500197202 */ /* 0x002fe40000000f00 */
[----:B------:R-:W-:-:S05]  /*0480*/  MOV R24, R2 ;  /* 0x0000000200187202 */ /* 0x000fca0000000f00 */
[----:B------:R-:W3:Y:S01]  /*0490*/  LDG.E R25, desc[UR8][R24.64] ;  /* 0x0000000818197981 */ /* 0x000ee2000c1e1900 */
[----:B------:R-:W-:Y:S01]  /*04a0*/  UISETP.GE.U32.AND UP0, UPT, UR4, 0xfe0, UPT ;  /* 0x00000fe00400788c */ /* 0x000fe2000bf06070 */
[----:B------:R-:W-:Y:S01]  /*04b0*/  IADD3 R2, P0, PT, R2, 0x80, RZ ;  /* 0x0000008002027810 */ /* 0x000fe20007f1e0ff */
[----:B------:R-:W-:Y:S01]  /*04c0*/  UIADD3 UR5, UPT, UPT, UR4, 0x20, URZ ;  /* 0x0000002004057890 */ /* 0x000fe2000fffe0ff */
[----:B------:R-:W-:Y:S02]  /*04d0*/  IADD3 R3, PT, PT, R3, 0x20, RZ ;  /* 0x0000002003037810 */ /* 0x000fe40007ffe0ff */
[----:B------:R-:W-:Y:S02]  /*04e0*/  IADD3 R0, PT, PT, R0, 0x20000, RZ ;  /* 0x0002000000007810 */ /* 0x000fe40007ffe0ff */
[----:B------:R-:W-:Y:S02]  /*04f0*/  IADD3.X R5, PT, PT, RZ, R5, RZ, P0, !PT ;  /* 0x00000005ff057210 */ /* 0x000fe400007fe4ff */
[----:B------:R-:W-:Y:S01]  /*0500*/  UMOV UR4, UR5 ;  /* 0x0000000500047c82 */ /* 0x000fe20008000000 */
[----:B0-----:R-:W-:-:S04]  /*0510*/  FFMA R13, R13, R8, R14 ;  /* 0x000000080d0d7223 */ /* 0x001fc8000000000e */
[----:B------:R-:W-:-:S04]  /*0520*/  FFMA R28, R12, R9, R13 ;  /* 0x000000090c1c7223 */ /* 0x000fc8000000000d */
[----:B------:R-:W-:-:S04]  /*0530*/  FFMA R19, R19, R10, R28 ;  /* 0x0000000a13137223 */ /* 0x000fc8000000001c */
[----:B------:R-:W-:Y:S01]  /*0540*/  FFMA R26, R26, R11, R19 ;  /* 0x0000000b1a1a7223 */ /* 0x000fe20000000013 */
        /* <DEDUP_REMOVED lines=8> */
[----:B------:R-:W-:Y:S01]  /*05d0*/  LDS R28, [R17+0x200] ;  /* 0x00020000111c7984 */ /* 0x000fe20000000800 */
[----:B0-----:R-:W-:-:S03]  /*05e0*/  FFMA R27, R27, R12, R26 ;  /* 0x0000000c1b1b7223 */ /* 0x001fc6000000001a */
[----:B------:R-:W-:Y:S01]  /*05f0*/  LDS R26, [R17+0x100] ;  /* 0x00010000111a7984 */ /* 0x000fe20000000800 */
[----:B-1----:R-:W-:-:S03]  /*0600*/  FFMA R24, R8, R13, R27 ;  /* 0x0000000d08187223 */ /* 0x002fc6000000001b */
[----:B------:R-:W0:Y:S01]  /*0610*/  LDS.128 R8, [R6+0x10] ;  /* 0x0000100006087984 */ /* 0x000e220000000c00 */
[----:B--2---:R-:W-:-:S03]  /*0620*/  FFMA R14, R19, R14, R24 ;  /* 0x0000000e130e7223 */ /* 0x004fc60000000018 */
[----:B------:R-:W1:Y:S01]  /*0630*/  LDS R12, [R17+0x140] ;  /* 0x00014000110c7984 */ /* 0x000e620000000800 */
[----:B---3--:R-:W-:-:S03]  /*0640*/  FFMA R15, R25, R15, R14 ;  /* 0x0000000f190f7223 */ /* 0x008fc6000000000e */
[----:B------:R-:W2:Y:S04]  /*0650*/  LDS R25, [R17+0x180] ;  /* 0x0001800011197984 */ /* 0x000ea80000000800 */
[----:B------:R-:W-:Y:S04]  /*0660*/  LDS R24, [R17+0x240] ;  /* 0x0002400011187984 */ /* 0x000fe80000000800 */
[----:B------:R-:W-:Y:S01]  /*0670*/  LDS R19, [R17+0x280] ;  /* 0x0002800011137984 */ /* 0x000fe20000000800 */
[----:B0-----:R-:W-:-:S03]  /*0680*/  FFMA R15, R26, R8, R15 ;  /* 0x000000081a0f7223 */ /* 0x001fc6000000000f */
[----:B------:R-:W0:Y:S01]  /*0690*/  LDS R8, [R17+0x1c0] ;  /* 0x0001c00011087984 */ /* 0x000e220000000800 */
[----:B-1----:R-:W-:-:S03]  /*06a0*/  FFMA R26, R12, R9, R15 ;  /* 0x000000090c1a7223 */ /* 0x002fc6000000000f */
[----:B------:R-:W1:Y:S01]  /*06b0*/  LDS.128 R12, [R6+0x20] ;  /* 0x00002000060c7984 */ /* 0x000e620000000c00 */
[----:B--2---:R-:W-:-:S03]  /*06c0*/  FFMA R25, R25, R10, R26 ;  /* 0x0000000a19197223 */ /* 0x004fc6000000001a */
[----:B------:R-:W2:Y:S01]  /*06d0*/  LDS R26, [R17+0x2c0] ;  /* 0x0002c000111a7984 */ /* 0x000ea20000000800 */
[----:B0-----:R-:W-:-:S04]  /*06e0*/  FFMA R11, R8, R11, R25 ;  /* 0x0000000b080b7223 */ /* 0x001fc80000000019 */
[----:B-1----:R-:W-:Y:S02]  /*06f0*/  FFMA R11, R28, R12, R11 ;  /* 0x0000000c1c0b7223 */ /* 0x002fe4000000000b */
[----:B------:R-:W-:Y:S02]  /*0700*/  LDS R28, [R17+0x300] ;  /* 0x00030000111c7984 */ /* 0x000fe40000000800 */
[----:B------:R-:W-:Y:S02]  /*0710*/  FFMA R24, R24, R13, R11 ;  /* 0x0000000d18187223 */ /* 0x000fe4000000000b */
[----:B------:R-:W0:Y:S02]  /*0720*/  LDS.128 R8, [R6+0x30] ;  /* 0x0000300006087984 */ /* 0x000e240000000c00 */
[----:B------:R-:W-:Y:S02]  /*0730*/  FFMA R19, R19, R14, R24 ;  /* 0x0000000e13137223 */ /* 0x000fe40000000018 */
[----:B------:R-:W1:Y:S02]  /*0740*/  LDS R12, [R17+0x340] ;  /* 0x00034000110c7984 */ /* 0x000e640000000800 */
[----:B--2---:R-:W-:-:S02]  /*0750*/  FFMA R15, R26, R15, R19 ;  /* 0x0000000f1a0f7223 */ /* 0x004fc40000000013 */
[----:B------:R-:W2:Y:S04]  /*0760*/  LDS R14, [R17+0x380] ;  /* 0x00038000110e7984 */ /* 0x000ea80000000800 */
[----:B------:R-:W3:Y:S01]  /*0770*/  LDS R13, [R17+0x3c0] ;  /* 0x0003c000110d7984 */ /* 0x000ee20000000800 */
[----:B0-----:R-:W-:-:S04]  /*0780*/  FFMA R15, R28, R8, R15 ;  /* 0x000000081c0f7223 */ /* 0x001fc8000000000f */
[----:B-1----:R-:W-:-:S04]  /*0790*/  FFMA R9, R12, R9, R15 ;  /* 0x000000090c097223 */ /* 0x002fc8000000000f */
[----:B--2---:R-:W-:-:S04]  /*07a0*/  FFMA R10, R14, R10, R9 ;  /* 0x0000000a0e0a7223 */ /* 0x004fc80000000009 */
[----:B---3--:R-:W-:Y:S01]  /*07b0*/  FFMA R19, R13, R11, R10 ;  /* 0x0000000b0d137223 */ /* 0x008fe2000000000a */
[----:B------:R-:W-:Y:S06]  /*07c0*/  BAR.SYNC.DEFER_BLOCKING 0x0 ;  /* 0x0000000000007b1d */ /* 0x000fec0000010000 */
[----:B------:R-:W-:Y:S05]  /*07d0*/  BRA.U !UP0, `(.L_x_19) ;  /* 0xfffffff908787547 */ /* 0x000fea000b83ffff */
[----:B------:R-:W0:Y:S01]  /*07e0*/  LDC.64 R2, c[0x0][0x390] ;  /* 0x0000e400ff027b82 */ /* 0x000e220000000a00 */
[----:B------:R-:W-:-:S05]  /*07f0*/  IADD3 R7, PT, PT, R18, R7, RZ ;  /* 0x0000000712077210 */ /* 0x000fca0007ffe0ff */
[----:B0-----:R-:W-:-:S05]  /*0800*/  IMAD.WIDE.U32 R2, R7, 0x4, R2 ;  /* 0x0000000407027825 */ /* 0x001fca00078e0002 */
[----:B------:R-:W-:Y:S01]  /*0810*/  STG.E desc[UR8][R2.64], R19 ;  /* 0x0000001302007986 */ /* 0x000fe2000c101908 */
[----:B------:R-:W-:Y:S05]  /*0820*/  EXIT ;  /* 0x000000000000794d */ /* 0x000fea0003800000 */
.L_x_20:
        /* <DEDUP_REMOVED lines=13> */
.L_x_35:


//--------------------- .text._Z12MatMulKernel6MatrixS_S_ --------------------------
	.section	.text._Z12MatMulKernel6MatrixS_S_,"ax",@progbits
	.align	128
        .global         _Z12MatMulKernel6MatrixS_S_
        .type           _Z12MatMulKernel6MatrixS_S_,@function
        .size           _Z12MatMulKernel6MatrixS_S_,(.L_x_36 - _Z12MatMulKernel6MatrixS_S_)
        .other          _Z12MatMulKernel6MatrixS_S_,@"STO_CUDA_ENTRY STV_DEFAULT"
_Z12MatMulKernel6MatrixS_S_:
.text._Z12MatMulKernel6MatrixS_S_:
[----:B------:R-:W-:Y:S01]  /*0000*/  LDC R1, c[0x0][0x37c] ;  /* 0x0000df00ff017b82 */ /* 0x000fe20000000800 */
[----:B------:R-:W0:Y:S01]  /*0010*/  S2R R17, SR_CTAID.X ;  /* 0x0000000000117919 */ /* 0x000e220000002500 */
[----:B------:R-:W1:Y:S06]  /*0020*/  LDCU UR6, c[0x0][0x380] ;  /* 0x00007000ff0677ac */ /* 0x000e6c0008000800 */
[----:B------:R-:W2:Y:S01]  /*0030*/  S2UR UR4, SR_CTAID.Y ;  /* 0x00000000000479c3 */ /* 0x000ea20000002600 */
[----:B------:R-:W-:Y:S01]  /*0040*/  HFMA2 R25, -RZ, RZ, 0, 0 ;  /* 0x00000000ff197431 */ /* 0x000fe200000001ff */
[----:B------:R-:W3:Y:S01]  /*0050*/  S2R R9, SR_TID.Y ;  /* 0x0000000000097919 */ /* 0x000ee20000002200 */
[----:B------:R-:W4:Y:S01]  /*0060*/  LDCU.64 UR12, c[0x0][0x358] ;  /* 0x00006b00ff0c77ac */ /* 0x000f220008000a00 */
[----:B------:R-:W3:Y:S01]  /*0070*/  S2R R6, SR_TID.X ;  /* 0x0000000000067919 */ /* 0x000ee20000002100 */
[----:B-1----:R-:W-:-:S02]  /*0080*/  UISETP.GE.AND UP0, UPT, UR6, 0x10, UPT ;  /* 0x000000100600788c */ /* 0x002fc4000bf06270 */
[----:B------:R-:W-:-:S04]  /*0090*/  USHF.R.S32.HI UR5, URZ, 0x1f, UR6 ;  /* 0x0000001fff057899 */ /* 0x000fc80008011406 */
[----:B------:R-:W-:Y:S02]  /*00a0*/  ULEA.HI UR5, UR5, UR6, URZ, 0x4 ;  /* 0x0000000605057291 */ /* 0x000fe4000f8f20ff */
[----:B--2---:R-:W-:Y:S01]  /*00b0*/  USHF.L.U32 UR4, UR4, 0x4, URZ ;  /* 0x0000000404047899 */ /* 0x004fe200080006ff */
[----:B0-----:R-:W-:Y:S01]  /*00c0*/  SHF.L.U32 R17, R17, 0x4, RZ ;  /* 0x0000000411117819 */ /* 0x001fe200000006ff */
[----:B----4-:R-:W-:Y:S10]  /*00d0*/  BRA.U !UP0, `(.L_x_21) ;  /* 0x0000001908907547 */ /* 0x010ff4000b800000 */
[----:B------:R-:W0:Y:S01]  /*00e0*/  S2UR UR8, SR_CgaCtaId ;  /* 0x00000000000879c3 */ /* 0x000e220000008800 */
[----:B------:R-:W3:Y:S01]  /*00f0*/  LDCU UR11, c[0x0][0x388] ;  /* 0x00007100ff0b77ac */ /* 0x000ee20008000800 */
[----:B------:R-:W-:Y:S02]  /*0100*/  MOV R25, RZ ;  /* 0x000000ff00197202 */ /* 0x000fe40000000f00 */
[----:B------:R-:W-:Y:S01]  /*0110*/  MOV R20, RZ ;  /* 0x000000ff00147202 */ /* 0x000fe20000000f00 */
[----:B------:R-:W-:Y:S01]  /*0120*/  USHF.R.S32.HI UR5, URZ, 0x4, UR5 ;  /* 0x00000004ff057899 */ /* 0x000fe20008011405 */
[----:B------:R-:W-:Y:S02]  /*0130*/  UMOV UR7, 0x400 ;  /* 0x0000040000077882 */ /* 0x000fe40000000000 */
[----:B------:R-:W1:Y:S01]  /*0140*/  LDC R18, c[0x0][0x3a0] ;  /* 0x0000e800ff127b82 */ /* 0x000e620000000800 */
[----:B------:R-:W-:-:S04]  /*0150*/  UIADD3 UR10, UPT, UPT, UR5, -0x1, URZ ;  /* 0xffffffff050a7890 */ /* 0x000fc8000fffe0ff */
[----:B------:R-:W-:Y:S01]  /*0160*/  UISETP.GE.U32.AND UP0, UPT, UR10, 0x3, UPT ;  /* 0x000000030a00788c */ /* 0x000fe2000bf06070 */
[----:B---3--:R-:W-:Y:S01]  /*0170*/  IMAD R16, R9, UR11, R6 ;  /* 0x0000000b09107c24 */ /* 0x008fe2000f8e0206 */
[----:B------:R-:W-:Y:S02]  /*0180*/  UIMAD UR6, UR4, UR11, URZ ;  /* 0x0000000b040672a4 */ /* 0x000fe4000f8e02ff */
[----:B0-----:R-:W-:Y:S02]  /*0190*/  ULEA UR9, UR8, UR7, 0x18 ;  /* 0x0000000708097291 */ /* 0x001fe4000f8ec0ff */
[----:B------:R-:W-:Y:S01]  /*01a0*/  SHF.R.S32.HI R2, RZ, 0x1f, R16 ;  /* 0x0000001fff027819 */ /* 0x000fe20000011410 */
[----:B------:R-:W-:-:S04]  /*01b0*/  UIADD3 UR7, UPT, UPT, UR7, 0x400, URZ ;  /* 0x0000040007077890 */ /* 0x000fc8000fffe0ff */
[----:B------:R-:W-:Y:S01]  /*01c0*/  ULEA UR7, UR8, UR7, 0x18 ;  /* 0x0000000708077291 */ /* 0x000fe2000f8ec0ff */
[C---:B------:R-:W-:Y:S01]  /*01d0*/  LEA R7, R9.reuse, UR9, 0x6 ;  /* 0x0000000909077c11 */ /* 0x040fe2000f8e30ff */
[----:B-1----:R-:W-:Y:S01]  /*01e0*/  IMAD R5, R9, R18, R6 ;  /* 0x0000001209057224 */ /* 0x002fe200078e0206 */
[----:B------:R-:W-:-:S03]  /*01f0*/  SHF.L.U32 R26, R18, 0x4, RZ ;  /* 0x00000004121a7819 */ /* 0x000fc600000006ff */
[C---:B------:R-:W-:Y:S02]  /*0200*/  LEA R0, R6.reuse, UR7, 0x2 ;  /* 0x0000000706007c11 */ /* 0x040fe4000f8e10ff */
[----:B------:R-:W-:Y:S02]  /*0210*/  SHF.R.S32.HI R3, RZ, 0x1f, R5 ;  /* 0x0000001fff037819 */ /* 0x000fe40000011405 */
[----:B------:R-:W-:Y:S02]  /*0220*/  LEA R6, R6, R7, 0x2 ;  /* 0x0000000706067211 */ /* 0x000fe400078e10ff */
[----:B------:R-:W-:Y:S01]  /*0230*/  LEA R4, R9, R0, 0x6 ;  /* 0x0000000009047211 */ /* 0x000fe200078e30ff */
[----:B------:R-:W-:Y:S06]  /*0240*/  BRA.U !UP0, `(.L_x_22) ;  /* 0x0000000d08807547 */ /* 0x000fec000b800000 */
[----:B------:R-:W-:Y:S01]  /*0250*/  UIADD3 UR6, UPT, UPT, UR6, 0x20, URZ ;  /* 0x0000002006067890 */ /* 0x000fe2000fffe0ff */
[----:B------:R-:W-:Y:S01]  /*0260*/  IADD3 R26, PT, PT, R17, R26, RZ ;  /* 0x0000001a111a7210 */ /* 0x000fe20007ffe0ff */
[----:B------:R-:W-:Y:S01]  /*0270*/  ULOP3.LUT UR7, UR5, 0x7fffffc, URZ, 0xc0, !UPT ;  /* 0x07fffffc05077892 */ /* 0x000fe2000f8ec0ff */
[CC--:B------:R-:W-:Y:S01]  /*0280*/  LEA R24, R18.reuse, R17.reuse, 0x5 ;  /* 0x0000001112187211 */ /* 0x0c0fe200078e28ff */
[----:B------:R-:W-:Y:S01]  /*0290*/  IMAD R22, R18, 0x30, R17 ;  /* 0x0000003012167824 */ /* 0x000fe200078e0211 */
[----:B------:R-:W-:Y:S01]  /*02a0*/  MOV R25, RZ ;  /* 0x000000ff00197202 */ /* 0x000fe20000000f00 */
[----:B------:R-:W0:Y:S01]  /*02b0*/  LDCU.64 UR10, c[0x0][0x3a8] ;  /* 0x00007500ff0a77ac */ /* 0x000e220008000a00 */
[----:B------:R-:W-:Y:S02]  /*02c0*/  MOV R20, R17 ;  /* 0x0000001100147202 */ /* 0x000fe40000000f00 */
[----:B------:R-:W-:Y:S01]  /*02d0*/  MOV R19, UR6 ;  /* 0x0000000600137c02 */ /* 0x000fe20008000f00 */
[----:B------:R-:W1:Y:S01]  /*02e0*/  LDCU.64 UR8, c[0x0][0x390] ;  /* 0x00007200ff0877ac */ /* 0x000e620008000a00 */
[----:B------:R-:W-:-:S12]  /*02f0*/  UIADD3 UR7, UPT, UPT, -UR7, URZ, URZ ;  /* 0x000000ff07077290 */ /* 0x000fd8000fffe1ff */
.L_x_23:
[----:B------:R-:W-:Y:S02]  /*0300*/  IADD3 R9, PT, PT, R19, -0x20, RZ ;  /* 0xffffffe013097810 */ /* 0x000fe40007ffe0ff */
[----:B------:R-:W-:Y:S02]  /*0310*/  IADD3 R11, P0, PT, R5, R20, RZ ;  /* 0x00000014050b7210 */ /* 0x000fe40007f1e0ff */
[----:B------:R-:W-:Y:S02]  /*0320*/  IADD3 R13, P1, PT, R16, R9, RZ ;  /* 0x00000009100d7210 */ /* 0x000fe40007f3e0ff */
[----:B------:R-:W-:Y:S02]  /*0330*/  LEA.HI.X.SX32 R12, R20, R3, 0x1, P0 ;  /* 0x00000003140c7211 */ /* 0x000fe400000f0eff */
[----:B0-----:R-:W-:Y:S02]  /*0340*/  LEA R8, P0, R11, UR10, 0x2 ;  /* 0x0000000a0b087c11 */ /* 0x001fe4000f8010ff */
[----:B------:R-:W-:-:S02]  /*0350*/  LEA.HI.X.SX32 R14, R9, R2, 0x1, P1 ;  /* 0x00000002090e7211 */ /* 0x000fc400008f0eff */
[----:B-1----:R-:W-:Y:S02]  /*0360*/  LEA R10, P1, R13, UR8, 0x2 ;  /* 0x000000080d0a7c11 */ /* 0x002fe4000f8210ff */
[----:B------:R-:W-:Y:S02]  /*0370*/  LEA.HI.X R9, R11, UR11, R12, 0x2, P0 ;  /* 0x0000000b0b097c11 */ /* 0x000fe400080f140c */
[----:B------:R-:W-:-:S03]  /*0380*/  LEA.HI.X R11, R13, UR9, R14, 0x2, P1 ;  /* 0x000000090d0b7c11 */ /* 0x000fc600088f140e */
[----:B------:R-:W2:Y:S04]  /*0390*/  LDG.E R23, desc[UR12][R8.64] ;  /* 0x0000000c08177981 */ /* 0x000ea8000c1e1900 */
[----:B------:R-:W3:Y:S04]  /*03a0*/  LDG.E R11, desc[UR12][R10.64] ;  /* 0x0000000c0a0b7981 */ /* 0x000ee8000c1e1900 */
[----:B---3--:R-:W-:Y:S04]  /*03b0*/  STS [R6], R11 ;  /* 0x0000000b06007388 */ /* 0x008fe80000000800 */
[----:B--2---:R-:W-:Y:S01]  /*03c0*/  STS [R4], R23 ;  /* 0x0000001704007388 */ /* 0x004fe20000000800 */
[----:B------:R-:W-:Y:S06]  /*03d0*/  BAR.SYNC.DEFER_BLOCKING 0x0 ;  /* 0x0000000000007b1d */ /* 0x000fec0000010000 */
[----:B------:R-:W-:Y:S04]  /*03e0*/  LDS R27, [R0] ;  /* 0x00000000001b7984 */ /* 0x000fe80000000800 */
[----:B------:R-:W0:Y:S04]  /*03f0*/  LDS.128 R12, [R7] ;  /* 0x00000000070c7984 */ /* 0x000e280000000c00 */
[----:B------:R-:W1:Y:S04]  /*0400*/  LDS R29, [R0+0x40] ;  /* 0x00004000001d7984 */ /* 0x000e680000000800 */
[----:B------:R-:W2:Y:S04]  /*0410*/  LDS R21, [R0+0x80] ;  /* 0x0000800000157984 */ /* 0x000ea80000000800 */
[----:B------:R-:W-:Y:S04]  /*0420*/  LDS.128 R8, [R7+0x10] ;  /* 0x0000100007087984 */ /* 0x000fe80000000c00 */
[----:B------:R-:W-:Y:S01]  /*0430*/  LDS R23, [R0+0x200] ;  /* 0x0002000000177984 */ /* 0x000fe20000000800 */
[----:B0-----:R-:W-:-:S03]  /*0440*/  FFMA R28, R12, R27, R25 ;  /* 0x0000001b0c1c7223 */ /* 0x001fc60000000019 */
[----:B------:R-:W0:Y:S04]  /*0450*/  LDS R12, [R0+0xc0] ;  /* 0x0000c000000c7984 */ /* 0x000e280000000800 */
[----:B------:R-:W3:Y:S01]  /*0460*/  LDS R25, [R0+0x100] ;  /* 0x0001000000197984 */ /* 0x000ee20000000800 */
[----:B-1----:R-:W-:-:S03]  /*0470*/  FFMA R13, R29, R13, R28 ;  /* 0x0000000d1d0d7223 */ /* 0x002fc6000000001c */
[----:B------:R-:W1:Y:S01]  /*0480*/  LDS R28, [R0+0x140] ;  /* 0x00014000001c7984 */ /* 0x000e620000000800 */
[----:B--2---:R-:W-:-:S03]  /*0490*/  FFMA R13, R21, R14, R13 ;  /* 0x0000000e150d7223 */ /* 0x004fc6000000000d */
[----:B------:R-:W2:Y:S01]  /*04a0*/  LDS R21, [R0+0x180] ;  /* 0x0001800000157984 */ /* 0x000ea20000000800 */
[----:B0-----:R-:W-:-:S04]  /*04b0*/  FFMA R13, R12, R15, R13 ;  /* 0x0000000f0c0d7223 */ /* 0x001fc8000000000d */
[----:B---3--:R-:W-:Y:S02]  /*04c0*/  FFMA R13, R8, R25, R13 ;  /* 0x00000019080d7223 */ /* 0x008fe4000000000d */
[----:B------:R-:W0:Y:S02]  /*04d0*/  LDS R8, [R0+0x1c0] ;  /* 0x0001c00000087984 */ /* 0x000e240000000800 */
[----:B-1----:R-:W-:Y:S02]  /*04e0*/  FFMA R9, R28, R9, R13 ;  /* 0x000000091c097223 */ /* 0x002fe4000000000d */
[----:B------:R-:W1:Y:S04]  /*04f0*/  LDS.128 R12, [R7+0x20] ;  /* 0x00002000070c7984 */ /* 0x000e680000000c00 */
[----:B------:R-:W3:Y:S01]  /*0500*/  LDS R28, [R0+0x240] ;  /* 0x00024000001c7984 */ /* 0x000ee20000000800 */
[----:B--2---:R-:W-:-:S03]  /*0510*/  FFMA R9, R21, R10, R9 ;  /* 0x0000000a15097223 */ /* 0x004fc60000000009 */
[----:B------:R-:W2:Y:S04]  /*0520*/  LDS R21, [R0+0x280] ;  /* 0x0002800000157984 */ /* 0x000ea80000000800 */
[----:B------:R-:W-:Y:S01]  /*0530*/  LDS R25, [R0+0x340] ;  /* 0x0003400000197984 */ /* 0x000fe20000000800 */
[----:B0-----:R-:W-:-:S04]  /*0540*/  FFMA R9, R8, R11, R9 ;  /* 0x0000000b08097223 */ /* 0x001fc80000000009 */
[----:B-1----:R-:W-:Y:S02]  /*0550*/  FFMA R9, R12, R23, R9 ;  /* 0x000000170c097223 */ /* 0x002fe40000000009 */
[----:B------:R-:W0:Y:S02]  /*0560*/  LDS R12, [R0+0x2c0] ;  /* 0x0002c000000c7984 */ /* 0x000e240000000800 */
[----:B---3--:R-:W-:Y:S02]  /*0570*/  FFMA R28, R28, R13, R9 ;  /* 0x0000000d1c1c7223 */ /* 0x008fe40000000009 */
[----:B------:R-:W-:Y:S04]  /*0580*/  LDS R13, [R0+0x300] ;  /* 0x00030000000d7984 */ /* 0x000fe80000000800 */
[----:B------:R-:W1:Y:S01]  /*0590*/  LDS.128 R8, [R7+0x30] ;  /* 0x0000300007087984 */ /* 0x000e620000000c00 */
[----:B--2---:R-:W-:Y:S01]  /*05a0*/  FFMA R21, R21, R14, R28 ;  /* 0x0000000e15157223 */ /* 0x004fe2000000001c */
[----:B------:R-:W-:-:S04]  /*05b0*/  IADD3 R23, PT, PT, R19, -0x10, RZ ;  /* 0xfffffff013177810 */ /* 0x000fc80007ffe0ff */
[----:B------:R-:W-:-:S04]  /*05c0*/  IADD3 R14, P0, PT, R16, R23, RZ ;  /* 0x00000017100e7210 */ /* 0x000fc80007f1e0ff */
[----:B------:R-:W-:Y:S02]  /*05d0*/  LEA.HI.X.SX32 R23, R23, R2, 0x1, P0 ;  /* 0x0000000217177211 */ /* 0x000fe400000f0eff */
[----:B------:R-:W-:-:S04]  /*05e0*/  LEA R28, P0, R14, UR8, 0x2 ;  /* 0x000000080e1c7c11 */ /* 0x000fc8000f8010ff */
[----:B------:R-:W-:Y:S01]  /*05f0*/  LEA.HI.X R29, R14, UR9, R23, 0x2, P0 ;  /* 0x000000090e1d7c11 */ /* 0x000fe200080f1417 */
[----:B0-----:R-:W-:Y:S02]  /*0600*/  FFMA R15, R12, R15, R21 ;  /* 0x0000000f0c0f7223 */ /* 0x001fe40000000015 */
[----:B------:R-:W0:Y:S02]  /*0610*/  LDS R21, [R0+0x380] ;  /* 0x0003800000157984 */ /* 0x000e240000000800 */
[----:B-1----:R-:W-:Y:S02]  /*0620*/  FFMA R15, R8, R13, R15 ;  /* 0x0000000d080f7223 */ /* 0x002fe4000000000f */
[----:B------:R-:W1:Y:S01]  /*0630*/  LDS R8, [R0+0x3c0] ;  /* 0x0003c00000087984 */ /* 0x000e620000000800 */
[----:B------:R-:W-:Y:S01]  /*0640*/  BAR.SYNC.DEFER_BLOCKING 0x0 ;  /* 0x0000000000007b1d */ /* 0x000fe20000010000 */
[----:B------:R-:W-:-:S04]  /*0650*/  IADD3 R14, P0, PT, R5, R26, RZ ;  /* 0x0000001a050e7210 */ /* 0x000fc80007f1e0ff */
[----:B------:R-:W-:Y:S02]  /*0660*/  LEA.HI.X.SX32 R13, R26, R3, 0x1, P0 ;  /* 0x000000031a0d7211 */ /* 0x000fe400000f0eff */
[----:B------:R-:W-:-:S04]  /*0670*/  LEA R12, P0, R14, UR10, 0x2 ;  /* 0x0000000a0e0c7c11 */ /* 0x000fc8000f8010ff */
[----:B------:R-:W-:Y:S01]  /*0680*/  LEA.HI.X R13, R14, UR11, R13, 0x2, P0 ;  /* 0x0000000b0e0d7c11 */ /* 0x000fe200080f140d */
[----:B------:R-:W2:Y:S04]  /*0690*/  LDG.E R29, desc[UR12][R28.64] ;  /* 0x0000000c1c1d7981 */ /* 0x000ea8000c1e1900 */
[----:B------:R-:W3:Y:S01]  /*06a0*/  LDG.E R27, desc[UR12][R12.64] ;  /* 0x0000000c0c1b7981 */ /* 0x000ee2000c1e1900 */
[----:B------:R-:W-:-:S04]  /*06b0*/  FFMA R9, R25, R9, R15 ;  /* 0x0000000919097223 */ /* 0x000fc8000000000f */
[----:B0-----:R-:W-:-:S04]  /*06c0*/  FFMA R9, R21, R10, R9 ;  /* 0x0000000a15097223 */ /* 0x001fc80000000009 */
[----:B-1----:R-:W-:Y:S01]  /*06d0*/  FFMA R9, R8, R11, R9 ;  /* 0x0000000b08097223 */ /* 0x002fe20000000009 */
[----:B--2---:R-:W-:Y:S04]  /*06e0*/  STS [R6], R29 ;  /* 0x0000001d06007388 */ /* 0x004fe80000000800 */
[----:B---3--:R-:W-:Y:S01]  /*06f0*/  STS [R4], R27 ;  /* 0x0000001b04007388 */ /* 0x008fe20000000800 */
[----:B------:R-:W-:Y:S06]  /*0700*/  BAR.SYNC.DEFER_BLOCKING 0x0 ;  /* 0x0000000000007b1d */ /* 0x000fec0000010000 */
[----:B------:R-:W-:Y:S04]  /*0710*/  LDS R23, [R0] ;  /* 0x0000000000177984 */ /* 0x000fe80000000800 */
[----:B------:R-:W0:Y:S04]  /*0720*/  LDS.128 R12, [R7] ;  /* 0x00000000070c7984 */ /* 0x000e280000000c00 */
[----:B------:R-:W1:Y:S04]  /*0730*/  LDS R28, [R0+0x40] ;  /* 0x00004000001c7984 */ /* 0x000e680000000800 */
[----:B------:R-:W2:Y:S04]  /*0740*/  LDS R21, [R0+0x80] ;  /* 0x0000800000157984 */ /* 0x000ea80000000800 */
        /* <DEDUP_REMOVED lines=9> */
[----:B0-----:R-:W-:-:S04]  /*07e0*/  FFMA R13, R12, R15, R13 ;  /* 0x0000000f0c0d7223 */ /* 0x001fc8000000000d */
[----:B-1----:R-:W-:Y:S02]  /*07f0*/  FFMA R13, R8, R23, R13 ;  /* 0x00000017080d7223 */ /* 0x002fe4000000000d */
[----:B------:R-:W0:Y:S02]  /*0800*/  LDS R8, [R0+0x1c0] ;  /* 0x0001c00000087984 */ /* 0x000e240000000800 */
[----:B---3--:R-:W-:Y:S02]  /*0810*/  FFMA R9, R28, R9, R13 ;  /* 0x000000091c097223 */ /* 0x008fe4000000000d */
        /* <DEDUP_REMOVED lines=10> */
[----:B------:R-:W1:Y:S01]  /*08c0*/  LDS.128 R8, [R7+0x30] ;  /* 0x0000300007087984 */ /* 0x000e620000000c00 */
[----:B--2---:R-:W-:Y:S01]  /*08d0*/  FFMA R21, R21, R14, R28 ;  /* 0x0000000e15157223 */ /* 0x004fe2000000001c */
[----:B------:R-:W-:-:S04]  /*08e0*/  IADD3 R14, P0, PT, R16, R19, RZ ;  /* 0x00000013100e7210 */ /* 0x000fc80007f1e0ff */
[----:B------:R-:W-:Y:S02]  /*08f0*/  LEA.HI.X.SX32 R23, R19, R2, 0x1, P0 ;  /* 0x0000000213177211 */ /* 0x000fe400000f0eff */
[----:B------:R-:W-:-:S04]  /*0900*/  LEA R28, P0, R14, UR8, 0x2 ;  /* 0x000000080e1c7c11 */ /* 0x000fc8000f8010ff */
[----:B------:R-:W-:Y:S02]  /*0910*/  LEA.HI.X R29, R14, UR9, R23, 0x2, P0 ;  /* 0x000000090e1d7c11 */ /* 0x000fe400080f1417 */
[----:B------:R-:W-:Y:S01]  /*0920*/  IADD3 R14, P0, PT, R5, R24, RZ ;  /* 0x00000018050e7210 */ /* 0x000fe20007f1e0ff */
[----:B0-----:R-:W-:Y:S02]  /*0930*/  FFMA R15, R12, R15, R21 ;  /* 0x0000000f0c0f7223 */ /* 0x001fe40000000015 */
[----:B------:R-:W0:Y:S02]  /*0940*/  LDS R21, [R0+0x380] ;  /* 0x0003800000157984 */ /* 0x000e240000000800 */
[----:B-1----:R-:W-:Y:S02]  /*0950*/  FFMA R15, R8, R13, R15 ;  /* 0x0000000d080f7223 */ /* 0x002fe4000000000f */
[----:B------:R-:W1:Y:S01]  /*0960*/  LDS R8, [R0+0x3c0] ;  /* 0x0003c00000087984 */ /* 0x000e620000000800 */
[----:B------:R-:W-:Y:S01]  /*0970*/  BAR.SYNC.DEFER_BLOCKING 0x0 ;  /* 0x0000000000007b1d */ /* 0x000fe20000010000 */
[----:B------:R-:W-:-:S02]  /*0980*/  LEA.HI.X.SX32 R13, R24, R3, 0x1, P0 ;  /* 0x00000003180d7211 */ /* 0x000fc400000f0eff */
        /* <DEDUP_REMOVED lines=39> */
[----:B------:R-:W-:-:S04]  /*0c00*/  IADD3 R21, PT, PT, R19, 0x10, RZ ;  /* 0x0000001013157810 */ /* 0x000fc80007ffe0ff */
[----:B------:R-:W-:-:S04]  /*0c10*/  IADD3 R14, P0, PT, R16, R21, RZ ;  /* 0x00000015100e7210 */ /* 0x000fc80007f1e0ff */
[----:B------:R-:W-:Y:S02]  /*0c20*/  LEA.HI.X.SX32 R21, R21, R2, 0x1, P0 ;  /* 0x0000000215157211 */ /* 0x000fe400000f0eff */
[----:B------:R-:W-:-:S04]  /*0c30*/  LEA R28, P0, R14, UR8, 0x2 ;  /* 0x000000080e1c7c11 */ /* 0x000fc8000f8010ff */
[----:B------:R-:W-:Y:S02]  /*0c40*/  LEA.HI.X R29, R14, UR9, R21, 0x2, P0 ;  /* 0x000000090e1d7c11 */ /* 0x000fe400080f1415 */
[----:B------:R-:W2:Y:S01]  /*0c50*/  LDS R21, [R0+0x380] ;  /* 0x0003800000157984 */ /* 0x000ea20000000800 */
[----:B0-----:R-:W-:-:S04]  /*0c60*/  FFMA R15, R12, R15, R23 ;  /* 0x0000000f0c0f7223 */ /* 0x001fc80000000017 */
[----:B-1----:R-:W-:Y:S02]  /*0c70*/  FFMA R15, R8, R13, R15 ;  /* 0x0000000d080f7223 */ /* 0x002fe4000000000f */
[----:B------:R-:W0:Y:S01]  /*0c80*/  LDS R8, [R0+0x3c0] ;  /* 0x0003c00000087984 */ /* 0x000e220000000800 */
[----:B------:R-:W-:Y:S01]  /*0c90*/  BAR.SYNC.DEFER_BLOCKING 0x0 ;  /* 0x0000000000007b1d */ /* 0x000fe20000010000 */
[----:B------:R-:W-:-:S04]  /*0ca0*/  IADD3 R14, P0, PT, R5, R22, RZ ;  /* 0x00000016050e7210 */ /* 0x000fc80007f1e0ff */
[----:B------:R-:W-:Y:S02]  /*0cb0*/  LEA.HI.X.SX32 R13, R22, R3, 0x1, P0 ;  /* 0x00000003160d7211 */ /* 0x000fe400000f0eff */
[----:B------:R-:W-:-:S04]  /*0cc0*/  LEA R12, P0, R14, UR10, 0x2 ;  /* 0x0000000a0e0c7c11 */ /* 0x000fc8000f8010ff */
[----:B------:R-:W-:Y:S01]  /*0cd0*/  LEA.HI.X R13, R14, UR11, R13, 0x2, P0 ;  /* 0x0000000b0e0d7c11 */ /* 0x000fe200080f140d */
[----:B------:R-:W3:Y:S04]  /*0ce0*/  LDG.E R29, desc[UR12][R28.64] ;  /* 0x0000000c1c1d7981 */ /* 0x000ee8000c1e1900 */
[----:B------:R-:W4:Y:S01]  /*0cf0*/  LDG.E R27, desc[UR12][R12.64] ;  /* 0x0000000c0c1b7981 */ /* 0x000f22000c1e1900 */
[----:B------:R-:W-:-:S04]  /*0d00*/  FFMA R9, R25, R9, R15 ;  /* 0x0000000919097223 */ /* 0x000fc8000000000f */
[----:B--2---:R-:W-:-:S04]  /*0d10*/  FFMA R9, R21, R10, R9 ;  /* 0x0000000a15097223 */ /* 0x004fc80000000009 */
[----:B0-----:R-:W-:Y:S01]  /*0d20*/  FFMA R9, R8, R11, R9 ;  /* 0x0000000b08097223 */ /* 0x001fe20000000009 */
[----:B------:R-:W-:-:S04]  /*0d30*/  UIADD3 UR7, UPT, UPT, UR7, 0x4, URZ ;  /* 0x0000000407077890 */ /* 0x000fc8000fffe0ff */
[----:B------:R-:W-:Y:S01]  /*0d40*/  UISETP.NE.AND UP0, UPT, UR7, URZ, UPT ;  /* 0x000000ff0700728c */ /* 0x000fe2000bf05270 */
[C---:B------:R-:W-:Y:S02]  /*0d50*/  LEA R20, R18.reuse, R20, 0x6 ;  /* 0x0000001412147211 */ /* 0x040fe400078e30ff */
[C---:B------:R-:W-:Y:S02]  /*0d60*/  LEA R26, R18.reuse, R26, 0x6 ;  /* 0x0000001a121a7211 */ /* 0x040fe400078e30ff */
[C---:B------:R-:W-:Y:S02]  /*0d70*/  LEA R24, R18.reuse, R24, 0x6 ;  /* 0x0000001812187211 */ /* 0x040fe400078e30ff */
[----:B------:R-:W-:Y:S02]  /*0d80*/  IADD3 R19, PT, PT, R19, 0x40, RZ ;  /* 0x0000004013137810 */ /* 0x000fe40007ffe0ff */
[----:B------:R-:W-:Y:S01]  /*0d90*/  LEA R22, R18, R22, 0x6 ;  /* 0x0000001612167211 */ /* 0x000fe200078e30ff */
[----:B---3--:R-:W-:Y:S04]  /*0da0*/  STS [R6], R29 ;  /* 0x0000001d06007388 */ /* 0x008fe80000000800 */
[----:B----4-:R-:W-:Y:S01]  /*0db0*/  STS [R4], R27 ;  /* 0x0000001b04007388 */ /* 0x010fe20000000800 */
        /* <DEDUP_REMOVED lines=28> */
[----:B--2---:R-:W-:-:S03]  /*0f80*/  FFMA R21, R21, R14, R28 ;  /* 0x0000000e15157223 */ /* 0x004fc6000000001c */
[----:B------:R-:W2:Y:S04]  /*0f90*/  LDS R23, [R0+0x340] ;  /* 0x0003400000177984 */ /* 0x000ea80000000800 */
[----:B------:R-:W3:Y:S04]  /*0fa0*/  LDS R28, [R0+0x380] ;  /* 0x00038000001c7984 */ /* 0x000ee80000000800 */
[----:B------:R-:W4:Y:S01]  /*0fb0*/  LDS R14, [R0+0x3c0] ;  /* 0x0003c000000e7984 */ /* 0x000f220000000800 */
[----:B0-----:R-:W-:-:S04]  /*0fc0*/  FFMA R15, R12, R15, R21 ;  /* 0x0000000f0c0f7223 */ /* 0x001fc80000000015 */
[----:B-1----:R-:W-:-:S04]  /*0fd0*/  FFMA R8, R8, R13, R15 ;  /* 0x0000000d08087223 */ /* 0x002fc8000000000f */
[----:B--2---:R-:W-:-:S04]  /*0fe0*/  FFMA R9, R23, R9, R8 ;  /* 0x0000000917097223 */ /* 0x004fc80000000008 */
[----:B---3--:R-:W-:-:S04]  /*0ff0*/  FFMA R9, R28, R10, R9 ;  /* 0x0000000a1c097223 */ /* 0x008fc80000000009 */
[----:B----4-:R-:W-:Y:S01]  /*1000*/  FFMA R25, R14, R11, R9 ;  /* 0x0000000b0e197223 */ /* 0x010fe20000000009 */
[----:B------:R-:W-:Y:S06]  /*1010*/  BAR.SYNC.DEFER_BLOCKING 0x0 ;  /* 0x0000000000007b1d */ /* 0x000fec0000010000 */
[----:B------:R-:W-:Y:S05]  /*1020*/  BRA.U UP0, `(.L_x_23) ;  /* 0xfffffff100b47547 */ /* 0x000fea000b83ffff */
[----:B------:R-:W-:-:S06]  /*1030*/  ULOP3.LUT UR6, UR5, 0x7fffffc, URZ, 0xc0, !UPT ;  /* 0x07fffffc05067892 */ /* 0x000fcc000f8ec0ff */
[----:B------:R-:W-:-:S07]  /*1040*/  MOV R20, UR6 ;  /* 0x0000000600147c02 */ /* 0x000fce0008000f00 */
.L_x_22:
[----:B------:R-:W-:-:S04]  /*1050*/  ULOP3.LUT UR7, UR5, 0x3, URZ, 0xc0, !UPT ;  /* 0x0000000305077892 */ /* 0x000fc8000f8ec0ff */
[----:B------:R-:W-:-:S09]  /*1060*/  UISETP.NE.AND UP0, UPT, UR7, URZ, UPT ;  /* 0x000000ff0700728c */ /* 0x000fd2000bf05270 */
[----:B------:R-:W-:Y:S05]  /*1070*/  BRA.U !UP0, `(.L_x_21) ;  /* 0x0000000908a87547 */ /* 0x000fea000b800000 */
[----:B------:R-:W0:Y:S01]  /*1080*/  LDC R19, c[0x0][0x388] ;  /* 0x0000e200ff137b82 */ /* 0x000e220000000800 */
[----:B------:R-:W1:Y:S01]  /*1090*/  LDCU UR6, c[0x0][0x3a0] ;  /* 0x00007400ff0677ac */ /* 0x000e620008000800 */
[----:B------:R-:W-:Y:S02]  /*10a0*/  UISETP.NE.AND UP0, UPT, UR7, 0x1, UPT ;  /* 0x000000010700788c */ /* 0x000fe4000bf05270 */
[----:B------:R-:W-:-:S04]  /*10b0*/  ULOP3.LUT UR5, UR5, 0x1, URZ, 0xc0, !UPT ;  /* 0x0000000105057892 */ /* 0x000fc8000f8ec0ff */
[----:B------:R-:W-:Y:S02]  /*10c0*/  UISETP.NE.U32.AND UP1, UPT, UR5, 0x1, UPT ;  /* 0x000000010500788c */ /* 0x000fe4000bf25070 */
[----:B-1----:R-:W-:Y:S01]  /*10d0*/  USHF.L.U32 UR6, UR6, 0x4, URZ ;  /* 0x0000000406067899 */ /* 0x002fe200080006ff */
[----:B0-----:R-:W-:Y:S01]  /*10e0*/  IMAD R19, R19, UR4, RZ ;  /* 0x0000000413137c24 */ /* 0x001fe2000f8e02ff */
[----:B------:R-:W-:Y:S10]  /*10f0*/  BRA.U !UP0, `(.L_x_24) ;  /* 0x0000000508ac7547 */ /* 0x000ff4000b800000 */
[----:B------:R-:W0:Y:S01]  /*1100*/  LDCU.64 UR8, c[0x0][0x390] ;  /* 0x00007200ff0877ac */ /* 0x000e220008000a00 */
[C---:B------:R-:W-:Y:S01]  /*1110*/  LEA R21, R20.reuse, R19, 0x4 ;  /* 0x0000001314157211 */ /* 0x040fe200078e20ff */
[----:B------:R-:W-:Y:S01]  /*1120*/  IMAD R18, R20, UR6, R17 ;  /* 0x0000000614127c24 */ /* 0x000fe2000f8e0211 */
[----:B------:R-:W1:Y:S02]  /*1130*/  LDCU.64 UR10, c[0x0][0x3a8] ;  /* 0x00007500ff0a77ac */ /* 0x000e640008000a00 */
[----:B------:R-:W-:Y:S02]  /*1140*/  IADD3 R11, P1, PT, R16, R21, RZ ;  /* 0x00000015100b7210 */ /* 0x000fe40007f3e0ff */
[----:B------:R-:W-:Y:S02]  /*1150*/  IADD3 R9, P0, PT, R5, R18, RZ ;  /* 0x0000001205097210 */ /* 0x000fe40007f1e0ff */
[----:B------:R-:W-:Y:S02]  /*1160*/  LEA.HI.X.SX32 R14, R21, R2, 0x1, P1 ;  /* 0x00000002150e7211 */ /* 0x000fe400008f0eff */
[----:B------:R-:W-:-:S02]  /*1170*/  LEA.HI.X.SX32 R12, R18, R3, 0x1, P0 ;  /* 0x00000003120c7211 */ /* 0x000fc400000f0eff */
[----:B0-----:R-:W-:Y:S02]  /*1180*/  LEA R10, P1, R11, UR8, 0x2 ;  /* 0x000000080b0a7c11 */ /* 0x001fe4000f8210ff */
[----:B-1----:R-:W-:Y:S02]  /*1190*/  LEA R8, P0, R9, UR10, 0x2 ;  /* 0x0000000a09087c11 */ /* 0x002fe4000f8010ff */
[----:B------:R-:W-:Y:S02]  /*11a0*/  LEA.HI.X R11, R11, UR9, R14, 0x2, P1 ;  /* 0x000000090b0b7c11 */ /* 0x000fe400088f140e */
[----:B------:R-:W-:-:S03]  /*11b0*/  LEA.HI.X R9, R9, UR11, R12, 0x2, P0 ;  /* 0x0000000b09097c11 */ /* 0x000fc600080f140c */
[----:B------:R-:W2:Y:S04]  /*11c0*/  LDG.E R27, desc[UR12][R10.64] ;  /* 0x0000000c0a1b7981 */ /* 0x000ea8000c1e1900 */
[----:B------:R-:W3:Y:S01]  /*11d0*/  LDG.E R29, desc[UR12][R8.64] ;  /* 0x0000000c081d7981 */ /* 0x000ee2000c1e1900 */
[----:B------:R-:W-:-:S03]  /*11e0*/  IADD3 R21, PT, PT, R21, 0x10, RZ ;  /* 0x0000001015157810 */ /* 0x000fc60007ffe0ff */
        /* <DEDUP_REMOVED lines=8> */
[----:B------:R-:W-:Y:S04]  /*1270*/  LDS.128 R8, [R7+0x10] ;  /* 0x0000100007087984 */ /* 0x000fe80000000c00 */
[----:B------:R-:W-:Y:S01]  /*1280*/  LDS R29, [R0+0x300] ;  /* 0x00030000001d7984 */ /* 0x000fe20000000800 */
[----:B0-----:R-:W-:-:S03]  /*1290*/  FFMA R12, R12, R22, R25 ;  /* 0x000000160c0c7223 */ /* 0x001fc60000000019 */
[----:B------:R-:W0:Y:S01]  /*12a0*/  LDS R25, [R0+0x100] ;  /* 0x0001000000197984 */ /* 0x000e220000000800 */
[----:B-1----:R-:W-:-:S03]  /*12b0*/  FFMA R12, R26, R13, R12 ;  /* 0x0000000d1a0c7223 */ /* 0x002fc6000000000c */
[----:B------:R-:W1:Y:S01]  /*12c0*/  LDS R22, [R0+0x140] ;  /* 0x0001400000167984 */ /* 0x000e620000000800 */
[----:B--2---:R-:W-:-:S03]  /*12d0*/  FFMA R13, R23, R14, R12 ;  /* 0x0000000e170d7223 */ /* 0x004fc6000000000c */
[----:B------:R-:W2:Y:S01]  /*12e0*/  LDS R23, [R0+0x180] ;  /* 0x0001800000177984 */ /* 0x000ea20000000800 */
[----:B---3--:R-:W-:-:S03]  /*12f0*/  FFMA R13, R24, R15, R13 ;  /* 0x0000000f180d7223 */ /* 0x008fc6000000000d */
[----:B------:R-:W3:Y:S04]  /*1300*/  LDS R24, [R0+0x1c0] ;  /* 0x0001c00000187984 */ /* 0x000ee80000000800 */
[----:B------:R-:W-:Y:S01]  /*1310*/  LDS R26, [R0+0x340] ;  /* 0x00034000001a7984 */ /* 0x000fe20000000800 */
[----:B0-----:R-:W-:-:S03]  /*1320*/  FFMA R27, R8, R25, R13 ;  /* 0x00000019081b7223 */ /* 0x001fc6000000000d */
[----:B------:R-:W-:Y:S01]  /*1330*/  LDS R25, [R0+0x200] ;  /* 0x0002000000197984 */ /* 0x000fe20000000800 */
[----:B-1----:R-:W-:-:S03]  /*1340*/  FFMA R22, R22, R9, R27 ;  /* 0x0000000916167223 */ /* 0x002fc6000000001b */
[----:B------:R-:W0:Y:S01]  /*1350*/  LDS.128 R12, [R7+0x20] ;  /* 0x00002000070c7984 */ /* 0x000e220000000c00 */
[----:B--2---:R-:W-:Y:S01]  /*1360*/  FFMA R23, R23, R10, R22 ;  /* 0x0000000a17177223 */ /* 0x004fe20000000016 */
[----:B------:R-:W-:Y:S02]  /*1370*/  IADD3 R10, P0, PT, R16, R21, RZ ;  /* 0x00000015100a7210 */ /* 0x000fe40007f1e0ff */
[----:B------:R-:W1:Y:S01]  /*1380*/  LDS R8, [R0+0x240] ;  /* 0x0002400000087984 */ /* 0x000e620000000800 */
[----:B---3--:R-:W-:Y:S01]  /*1390*/  FFMA R11, R24, R11, R23 ;  /* 0x0000000b180b7223 */ /* 0x008fe20000000017 */
[----:B------:R-:W-:Y:S02]  /*13a0*/  LEA.HI.X.SX32 R21, R21, R2, 0x1, P0 ;  /* 0x0000000215157211 */ /* 0x000fe400000f0eff */
[----:B------:R-:W2:Y:S01]  /*13b0*/  LDS R9, [R0+0x280] ;  /* 0x0002800000097984 */ /* 0x000ea20000000800 */
[----:B------:R-:W-:-:S03]  /*13c0*/  LEA R22, P0, R10, UR8, 0x2 ;  /* 0x000000080a167c11 */ /* 0x000fc6000f8010ff */
[----:B------:R-:W-:Y:S01]  /*13d0*/  LDS R27, [R0+0x380] ;  /* 0x00038000001b7984 */ /* 0x000fe20000000800 */
[----:B------:R-:W-:Y:S01]  /*13e0*/  LEA.HI.X R23, R10, UR9, R21, 0x2, P0 ;  /* 0x000000090a177c11 */ /* 0x000fe200080f1415 */
[----:B0-----:R-:W-:Y:S01]  /*13f0*/  FFMA R11, R12, R25, R11 ;  /* 0x000000190c0b7223 */ /* 0x001fe2000000000b */
[----:B------:R-:W-:Y:S02]  /*1400*/  IADD3 R12, PT, PT, R18, UR6, RZ ;  /* 0x00000006120c7c10 */ /* 0x000fe4000fffe0ff */
[----:B------:R-:W-:Y:S01]  /*1410*/  LDS R18, [R0+0x3c0] ;  /* 0x0003c00000127984 */ /* 0x000fe20000000800 */
[----:B-1----:R-:W-:-:S03]  /*1420*/  FFMA R8, R8, R13, R11 ;  /* 0x0000000d08087223 */ /* 0x002fc6000000000b */
[----:B------:R-:W0:Y:S01]  /*1430*/  LDS R13, [R0+0x2c0] ;  /* 0x0002c000000d7984 */ /* 0x000e220000000800 */
[----:B--2---:R-:W-:-:S03]  /*1440*/  FFMA R14, R9, R14, R8 ;  /* 0x0000000e090e7223 */ /* 0x004fc60000000008 */
[----:B------:R-:W1:Y:S01]  /*1450*/  LDS.128 R8, [R7+0x30] ;  /* 0x0000300007087984 */ /* 0x000e620000000c00 */
[----:B------:R-:W-:Y:S01]  /*1460*/  BAR.SYNC.DEFER_BLOCKING 0x0 ;  /* 0x0000000000007b1d */ /* 0x000fe20000010000 */
[----:B------:R-:W-:-:S04]  /*1470*/  IADD3 R21, P0, PT, R5, R12, RZ ;  /* 0x0000000c05157210 */ /* 0x000fc80007f1e0ff */
[----:B------:R-:W-:Y:S02]  /*1480*/  LEA.HI.X.SX32 R12, R12, R3, 0x1, P0 ;  /* 0x000000030c0c7211 */ /* 0x000fe400000f0eff */
[----:B------:R-:W-:-:S04]  /*1490*/  LEA R24, P0, R21, UR10, 0x2 ;  /* 0x0000000a15187c11 */ /* 0x000fc8000f8010ff */
[----:B------:R-:W-:Y:S01]  /*14a0*/  LEA.HI.X R25, R21, UR11, R12, 0x2, P0 ;  /* 0x0000000b15197c11 */ /* 0x000fe200080f140c */
[----:B------:R-:W2:Y:S05]  /*14b0*/  LDG.E R23, desc[UR12][R22.64] ;  /* 0x0000000c16177981 */ /* 0x000eaa000c1e1900 */
[----:B------:R-:W3:Y:S01]  /*14c0*/  LDG.E R25, desc[UR12][R24.64] ;  /* 0x0000000c18197981 */ /* 0x000ee2000c1e1900 */
[----:B------:R-:W-:Y:S01]  /*14d0*/  IADD3 R20, PT, PT, R20, 0x2, RZ ;  /* 0x0000000214147810 */ /* 0x000fe20007ffe0ff */
[----:B0-----:R-:W-:-:S04]  /*14e0*/  FFMA R28, R13, R15, R14 ;  /* 0x0000000f0d1c7223 */ /* 0x001fc8000000000e */
[----:B-1----:R-:W-:-:S04]  /*14f0*/  FFMA R29, R8, R29, R28 ;  /* 0x0000001d081d7223 */ /* 0x002fc8000000001c */
        /* <DEDUP_REMOVED lines=14> */
[----:B------:R-:W-:Y:S01]  /*15e0*/  LDS R24, [R0+0x240] ;  /* 0x0002400000187984 */ /* 0x000fe20000000800 */
[----:B0-----:R-:W-:-:S03]  /*15f0*/  FFMA R27, R12, R21, R27 ;  /* 0x000000150c1b7223 */ /* 0x001fc6000000001b */
[----:B------:R-:W0:Y:S01]  /*1600*/  LDS R21, [R0+0x180] ;  /* 0x0001800000157984 */ /* 0x000e220000000800 */
[----:B-1----:R-:W-:-:S03]  /*1610*/  FFMA R12, R22, R13, R27 ;  /* 0x0000000d160c7223 */ /* 0x002fc6000000001b */
[----:B------:R-:W1:Y:S01]  /*1620*/  LDS R22, [R0+0x1c0] ;  /* 0x0001c00000167984 */ /* 0x000e620000000800 */
[----:B--2---:R-:W-:-:S04]  /*1630*/  FFMA R23, R23, R14, R12 ;  /* 0x0000000e17177223 */ /* 0x004fc8000000000c */
[----:B---3--:R-:W-:Y:S02]  /*1640*/  FFMA R27, R28, R15, R23 ;  /* 0x0000000f1c1b7223 */ /* 0x008fe40000000017 */
[----:B------:R-:W-:Y:S04]  /*1650*/  LDS R23, [R0+0x200] ;  /* 0x0002000000177984 */ /* 0x000fe80000000800 */
[----:B------:R-:W2:Y:S01]  /*1660*/  LDS.128 R12, [R7+0x20] ;  /* 0x00002000070c7984 */ /* 0x000ea20000000c00 */
[----:B----4-:R-:W-:-:S04]  /*1670*/  FFMA R25, R8, R25, R27 ;  /* 0x0000001908197223 */ /* 0x010fc8000000001b */
[----:B-----5:R-:W-:Y:S02]  /*1680*/  FFMA R18, R18, R9, R25 ;  /* 0x0000000912127223 */ /* 0x020fe40000000019 */
[----:B------:R-:W3:Y:S02]  /*1690*/  LDS R25, [R0+0x280] ;  /* 0x0002800000197984 */ /* 0x000ee40000000800 */
[----:B0-----:R-:W-:Y:S02]  /*16a0*/  FFMA R21, R21, R10, R18 ;  /* 0x0000000a15157223 */ /* 0x001fe40000000012 */
[----:B------:R-:W0:Y:S02]  /*16b0*/  LDS R18, [R0+0x2c0] ;  /* 0x0002c00000127984 */ /* 0x000e240000000800 */
[----:B-1----:R-:W-:Y:S02]  /*16c0*/  FFMA R27, R22, R11, R21 ;  /* 0x0000000b161b7223 */ /* 0x002fe40000000015 */
[----:B------:R-:W-:Y:S04]  /*16d0*/  LDS R21, [R0+0x300] ;  /* 0x0003000000157984 */ /* 0x000fe80000000800 */
[----:B------:R-:W1:Y:S04]  /*16e0*/  LDS.128 R8, [R7+0x30] ;  /* 0x0000300007087984 */ /* 0x000e680000000c00 */
[----:B------:R-:W4:Y:S01]  /*16f0*/  LDS R22, [R0+0x340] ;  /* 0x0003400000167984 */ /* 0x000f220000000800 */
[----:B--2---:R-:W-:-:S03]  /*1700*/  FFMA R27, R12, R23, R27 ;  /* 0x000000170c1b7223 */ /* 0x004fc6000000001b */
[----:B------:R-:W2:Y:S01]  /*1710*/  LDS R23, [R0+0x380] ;  /* 0x0003800000177984 */ /* 0x000ea20000000800 */
[----:B------:R-:W-:-:S03]  /*1720*/  FFMA R24, R24, R13, R27 ;  /* 0x0000000d18187223 */ /* 0x000fc6000000001b */
[----:B------:R-:W5:Y:S01]  /*1730*/  LDS R12, [R0+0x3c0] ;  /* 0x0003c000000c7984 */ /* 0x000f620000000800 */
[----:B---3--:R-:W-:-:S04]  /*1740*/  FFMA R25, R25, R14, R24 ;  /* 0x0000000e19197223 */ /* 0x008fc80000000018 */
[----:B0-----:R-:W-:-:S04]  /*1750*/  FFMA R15, R18, R15, R25 ;  /* 0x0000000f120f7223 */ /* 0x001fc80000000019 */
[----:B-1----:R-:W-:-:S04]  /*1760*/  FFMA R15, R8, R21, R15 ;  /* 0x00000015080f7223 */ /* 0x002fc8000000000f */
[----:B----4-:R-:W-:-:S04]  /*1770*/  FFMA R22, R22, R9, R15 ;  /* 0x0000000916167223 */ /* 0x010fc8000000000f */
[----:B--2---:R-:W-:-:S04]  /*1780*/  FFMA R23, R23, R10, R22 ;  /* 0x0000000a17177223 */ /* 0x004fc80000000016 */
[----:B-----5:R-:W-:Y:S01]  /*1790*/  FFMA R25, R12, R11, R23 ;  /* 0x0000000b0c197223 */ /* 0x020fe20000000017 */
[----:B------:R-:W-:Y:S06]  /*17a0*/  BAR.SYNC.DEFER_BLOCKING 0x0 ;  /* 0x0000000000007b1d */ /* 0x000fec0000010000 */
.L_x_24:
[----:B------:R-:W-:Y:S05]  /*17b0*/  BRA.U UP1, `(.L_x_21) ;  /* 0x0000000101d87547 */ /* 0x000fea000b800000 */
        /* <DEDUP_REMOVED lines=8> */
[C---:B0-----:R-:W-:Y:S02]  /*1840*/  LEA R12, P0, R16.reuse, UR8, 0x2 ;  /* 0x00000008100c7c11 */ /* 0x041fe4000f8010ff */
[C---:B-1----:R-:W-:Y:S02]  /*1850*/  LEA R18, P1, R5.reuse, UR10, 0x2 ;  /* 0x0000000a05127c11 */ /* 0x042fe4000f8210ff */
[----:B------:R-:W-:Y:S02]  /*1860*/  LEA.HI.X R13, R16, UR9, R19, 0x2, P0 ;  /* 0x00000009100d7c11 */ /* 0x000fe400080f1413 */
[----:B------:R-:W-:-:S03]  /*1870*/  LEA.HI.X R19, R5, UR11, R20, 0x2, P1 ;  /* 0x0000000b05137c11 */ /* 0x000fc600088f1414 */
        /* <DEDUP_REMOVED lines=29> */
[----:B------:R-:W5:Y:S01]  /*1a50*/  LDS R3, [R0+0x380] ;  /* 0x0003800000037984 */ /* 0x000f620000000800 */
[----:B------:R-:W-:-:S03]  /*1a60*/  FFMA R19, R19, R14, R12 ;  /* 0x0000000e13137223 */ /* 0x000fc6000000000c */
[----:B------:R-:W5:Y:S01]  /*1a70*/  LDS R2, [R0+0x3c0] ;  /* 0x0003c00000027984 */ /* 0x000f620000000800 */
        /* <DEDUP_REMOVED lines=10> */
.L_x_21:
[----:B------:R-:W0:Y:S01]  /*1b20*/  S2R R3, SR_TID.Y ;  /* 0x0000000000037919 */ /* 0x000e220000002200 */
[----:B------:R-:W1:Y:S01]  /*1b30*/  LDC R2, c[0x0][0x3b8] ;  /* 0x0000ee00ff027b82 */ /* 0x000e620000000800 */
[----:B------:R-:W2:Y:S01]  /*1b40*/  LDCU.64 UR6, c[0x0][0x3c0] ;  /* 0x00007800ff0677ac */ /* 0x000ea20008000a00 */
[----:B------:R-:W0:Y:S01]  /*1b50*/  S2R R0, SR_TID.X ;  /* 0x0000000000007919 */ /* 0x000e220000002100 */
[----:B-1----:R-:W-:Y:S02]  /*1b60*/  IMAD R17, R2, UR4, R17 ;  /* 0x0000000402117c24 */ /* 0x002fe4000f8e0211 */
[----:B0-----:R-:W-:-:S05]  /*1b70*/  IMAD R0, R3, R2, R0 ;  /* 0x0000000203007224 */ /* 0x001fca00078e0200 */
[----:B------:R-:W-:Y:S02]  /*1b80*/  SHF.R.S32.HI R2, RZ, 0x1f, R0 ;  /* 0x0000001fff027819 */ /* 0x000fe40000011400 */
[----:B------:R-:W-:-:S04]  /*1b90*/  IADD3 R0, P0, PT, R17, R0, RZ ;  /* 0x0000000011007210 */ /* 0x000fc80007f1e0ff */
[----:B------:R-:W-:Y:S02]  /*1ba0*/  LEA.HI.X.SX32 R17, R17, R2, 0x1, P0 ;  /* 0x0000000211117211 */ /* 0x000fe400000f0eff */
[----:B--2---:R-:W-:-:S04]  /*1bb0*/  LEA R2, P0, R0, UR6, 0x2 ;  /* 0x0000000600027c11 */ /* 0x004fc8000f8010ff */
[----:B------:R-:W-:-:S05]  /*1bc0*/  LEA.HI.X R3, R0, UR7, R17, 0x2, P0 ;  /* 0x0000000700037c11 */ /* 0x000fca00080f1411 */
[----:B------:R-:W-:Y:S01]  /*1bd0*/  STG.E desc[UR12][R2.64], R25 ;  /* 0x0000001902007986 */ /* 0x000fe2000c10190c */
[----:B------:R-:W-:Y:S05]  /*1be0*/  EXIT ;  /* 0x000000000000794d */ /* 0x000fea0003800000 */
.L_x_25:
        /* <DEDUP_REMOVED lines=9> */
.L_x_36:


//--------------------- .text._Z14my_best_kernelPKfS0_Pf --------------------------
	.section	.text._Z14my_best_kernelPKfS0_Pf,"ax",@progbits
	.align	128
        .global         _Z14my_best_kernelPKfS0_Pf
        .type           _Z14my_best_kernelPKfS0_Pf,@function
        .size           _Z14my_best_kernelPKfS0_Pf,(.L_x_37 - _Z14my_best_kernelPKfS0_Pf)
        .other          _Z14my_best_kernelPKfS0_Pf,@"STO_CUDA_ENTRY STV_DEFAULT"
_Z14my_best_kernelPKfS0_Pf:
.text._Z14my_best_kernelPKfS0_Pf:
        /* <DEDUP_REMOVED lines=65> */
.L_x_27:
        /* <DEDUP_REMOVED lines=107> */
.L_x_26:
        /* <DEDUP_REMOVED lines=156> */
.L_x_28:
        /* <DEDUP_REMOVED lines=16> */
.L_x_37:


//--------------------- .nv.shared._Z14real_kernel8x8PKfS0_Pf --------------------------
	.section	.nv.shared._Z14real_kernel8x8PKfS0_Pf,"aw",@nobits
	.sectionflags	@""
	.align	4
.nv.shared._Z14real_kernel8x8PKfS0_Pf:
	.zero		33792


//--------------------- .nv.shared.reserved.0     --------------------------
	.section	.nv.shared.reserved.0,"aw",@nobits
	.weak		__nv_reservedSMEM_offset_0_alias
	.size		__nv_reservedSMEM_offset_0_alias, 0, 64
	.other		__nv_reservedSMEM_offset_0_alias,@"STO_CUDA_RESERVED_SHARED STV_DEFAULT"
__nv_reservedSMEM_offset_0_alias:
	.zero		0
	.zero		64


//--------------------- .nv.shared._Z9kernel8x8PKfS0_Pf --------------------------
	.section	.nv.shared._Z9kernel8x8PKfS0_Pf,"aw",@nobits
	.sectionflags	@""
	.align	4
.nv.shared._Z9kernel8x8PKfS0_Pf:
	.zero		9216


//--------------------- .nv.shared._Z10kernel_53TPKfS0_Pf --------------------------
	.section	.nv.shared._Z10kernel_53TPKfS0_Pf,"aw",@nobits
	.sectionflags	@""
	.align	4
.nv.shared._Z10kernel_53TPKfS0_Pf:
	.zero		2048


//--------------------- .nv.shared._Z14kernel_53T_oldPKfS0_Pf --------------------------
	.section	.nv.shared._Z14kernel_53T_oldPKfS0_Pf,"aw",@nobits
	.sectionflags	@""
	.align	4
.nv.shared._Z14kernel_53T_oldPKfS0_Pf:
	.zero		2048


//--------------------- .nv.shared._Z9kernel_32PKfS0_Pf --------------------------
	.section	.nv.shared._Z9kernel_32PKfS0_Pf,"aw",@nobits
	.sectionflags	@""
	.align	4
.nv.shared._Z9kernel_32PKfS0_Pf:
	.zero		5248


//--------------------- .nv.shared._Z15MatrixMulKernelPKfS0_Pfi --------------------------
	.section	.nv.shared._Z15MatrixMulKernelPKfS0_Pfi,"aw",@nobits
	.sectionflags	@""
	.align	4
.nv.shared._Z15MatrixMulKernelPKfS0_Pfi:
	.zero		3072


//--------------------- .nv.shared._Z18very_simple_kernelPKfS0_Pf --------------------------
	.section	.nv.shared._Z18very_simple_kernelPKfS0_Pf,"aw",@nobits
	.sectionflags	@""
	.align	4
.nv.shared._Z18very_simple_kernelPKfS0_Pf:
	.zero		3072


//--------------------- .nv.shared._Z12MatMulKernel6MatrixS_S_ --------------------------
	.section	.nv.shared._Z12MatMulKernel6MatrixS_S_,"aw",@nobits
	.sectionflags	@""
	.align	4
.nv.shared._Z12MatMulKernel6MatrixS_S_:
	.zero		3072


//--------------------- .nv.shared._Z14my_best_kernelPKfS0_Pf --------------------------
	.section	.nv.shared._Z14my_best_kernelPKfS0_Pf,"aw",@nobits
	.sectionflags	@""
	.align	4
.nv.shared._Z14my_best_kernelPKfS0_Pf:
	.zero		33792


//--------------------- .nv.constant0._Z14real_kernel8x8PKfS0_Pf --------------------------
	.section	.nv.constant0._Z14real_kernel8x8PKfS0_Pf,"a",@progbits
	.sectionflags	@""
	.align	4
.nv.constant0._Z14real_kernel8x8PKfS0_Pf:
	.zero		920


//--------------------- .nv.constant0._Z9kernel8x8PKfS0_Pf --------------------------
	.section	.nv.constant0._Z9kernel8x8PKfS0_Pf,"a",@progbits
	.sectionflags	@""
	.align	4
.nv.constant0._Z9kernel8x8PKfS0_Pf:
	.zero		920


//--------------------- .nv.constant0._Z10kernel_53TPKfS0_Pf --------------------------
	.section	.nv.constant0._Z10kernel_53TPKfS0_Pf,"a",@progbits
	.sectionflags	@""
	.align	4
.nv.constant0._Z10kernel_53TPKfS0_Pf:
	.zero		920


//--------------------- .nv.constant0._Z14kernel_53T_oldPKfS0_Pf --------------------------
	.section	.nv.constant0._Z14kernel_53T_oldPKfS0_Pf,"a",@progbits
	.sectionflags	@""
	.align	4
.nv.constant0._Z14kernel_53T_oldPKfS0_Pf:
	.zero		920


//--------------------- .nv.constant0._Z9kernel_32PKfS0_Pf --------------------------
	.section	.nv.constant0._Z9kernel_32PKfS0_Pf,"a",@progbits
	.sectionflags	@""
	.align	4
.nv.constant0._Z9kernel_32PKfS0_Pf:
	.zero		920


//--------------------- .nv.constant0._Z15MatrixMulKernelPKfS0_Pfi --------------------------
	.section	.nv.constant0._Z15MatrixMulKernelPKfS0_Pfi,"a",@progbits
	.sectionflags	@""
	.align	4
.nv.constant0._Z15MatrixMulKernelPKfS0_Pfi:
	.zero		924


//--------------------- .nv.constant0._Z18very_simple_kernelPKfS0_Pf --------------------------
	.section	.nv.constant0._Z18very_simple_kernelPKfS0_Pf,"a",@progbits
	.sectionflags	@""
	.align	4
.nv.constant0._Z18very_simple_kernelPKfS0_Pf:
	.zero		920


//--------------------- .nv.constant0._Z12MatMulKernel6MatrixS_S_ --------------------------
	.section	.nv.constant0._Z12MatMulKernel6MatrixS_S_,"a",@progbits
	.sectionflags	@""
	.align	4
.nv.constant0._Z12MatMulKernel6MatrixS_S_:
	.zero		968


//--------------------- .nv.constant0._Z14my_best_kernelPKfS0_Pf --------------------------
	.section	.nv.constant0._Z14my_best_kernelPKfS0_Pf,"a",@progbits
	.sectionflags	@""
	.align	4
.nv.constant0._Z14my_best_kernelPKfS0_Pf:
	.zero		920


//--------------------- SYMBOLS --------------------------

	.type		.nv.reservedSmem.offset0,@object
	.size		.nv.reservedSmem.offset0,0x4
	.type		.nv.reservedSmem.cap,@object
	.size		.nv.reservedSmem.cap,0x4
